//
// Generated by NVIDIA NVVM Compiler
//
// Compiler Build ID: CL-36424714
// Cuda compilation tools, release 13.0, V13.0.88
// Based on NVVM 20.0.0
//

.version 9.0
.target sm_100
.address_size 64

.func  (.param .b64 func_retval0) __internal_accurate_pow
(
	.param .b64 __internal_accurate_pow_param_0
)
;

.func  (.param .align 16 .b8 func_retval0[24]) _Z8RayColorRK7Point3DRK8Vector3Di(
	.param .b64 _Z8RayColorRK7Point3DRK8Vector3Di_param_0,
	.param .b64 _Z8RayColorRK7Point3DRK8Vector3Di_param_1,
	.param .b32 _Z8RayColorRK7Point3DRK8Vector3Di_param_2
)
{
	.reg .pred 	%p<575>;
	.reg .b32 	%r<359>;
	.reg .b64 	%rd<5>;
	.reg .b64 	%fd<2376>;

	ld.param.u64 	%rd1, [_Z8RayColorRK7Point3DRK8Vector3Di_param_0];
	ld.param.u64 	%rd2, [_Z8RayColorRK7Point3DRK8Vector3Di_param_1];
	cvta.to.local.u64 	%rd3, %rd2;
	cvta.to.local.u64 	%rd4, %rd1;
	ld.local.f64 	%fd1, [%rd4];
	ld.local.f64 	%fd2, [%rd4+8];
	fma.rn.f64 	%fd360, %fd1, 0d0000000000000000, %fd2;
	ld.local.f64 	%fd3, [%rd4+16];
	fma.rn.f64 	%fd361, %fd3, 0d0000000000000000, %fd360;
	mov.f64 	%fd2373, 0d0000000000000000;
	sub.f64 	%fd362, %fd2373, %fd361;
	ld.local.f64 	%fd4, [%rd3];
	ld.local.f64 	%fd5, [%rd3+8];
	fma.rn.f64 	%fd363, %fd4, 0d0000000000000000, %fd5;
	ld.local.f64 	%fd6, [%rd3+16];
	fma.rn.f64 	%fd364, %fd6, 0d0000000000000000, %fd363;
	div.rn.f64 	%fd365, %fd362, %fd364;
	setp.ge.f64 	%p16, %fd365, 0d0000000000000000;
	setp.lt.f64 	%p17, %fd365, 0d412E848000000000;
	and.pred  	%p18, %p16, %p17;
	selp.u32 	%r37, 1, 0, %p18;
	selp.f64 	%fd366, %fd365, 0d412E848000000000, %p18;
	mul.f64 	%fd368, %fd2, 0d0000000000000000;
	add.f64 	%fd369, %fd1, %fd368;
	fma.rn.f64 	%fd370, %fd3, 0d0000000000000000, %fd369;
	add.f64 	%fd371, %fd370, 0d4000000000000000;
	add.f64 	%fd372, %fd361, 0dBFF0000000000000;
	fma.rn.f64 	%fd373, %fd1, 0d0000000000000000, %fd368;
	add.f64 	%fd374, %fd3, %fd373;
	add.f64 	%fd375, %fd374, 0d0000000000000000;
	mul.f64 	%fd376, %fd5, 0d0000000000000000;
	add.f64 	%fd377, %fd4, %fd376;
	fma.rn.f64 	%fd378, %fd6, 0d0000000000000000, %fd377;
	fma.rn.f64 	%fd379, %fd4, 0d0000000000000000, %fd376;
	add.f64 	%fd380, %fd6, %fd379;
	mul.f64 	%fd381, %fd364, %fd364;
	fma.rn.f64 	%fd382, %fd378, %fd378, %fd381;
	fma.rn.f64 	%fd383, %fd380, %fd380, %fd382;
	mul.f64 	%fd384, %fd372, %fd364;
	fma.rn.f64 	%fd385, %fd371, %fd378, %fd384;
	fma.rn.f64 	%fd386, %fd375, %fd380, %fd385;
	add.f64 	%fd387, %fd386, %fd386;
	mul.f64 	%fd388, %fd372, %fd372;
	fma.rn.f64 	%fd389, %fd371, %fd371, %fd388;
	fma.rn.f64 	%fd390, %fd375, %fd375, %fd389;
	add.f64 	%fd391, %fd390, 0dBFF0000000000000;
	mul.f64 	%fd392, %fd387, %fd387;
	mul.f64 	%fd393, %fd383, 0d4010000000000000;
	mul.f64 	%fd394, %fd391, %fd393;
	sub.f64 	%fd395, %fd392, %fd394;
	sqrt.rn.f64 	%fd396, %fd395;
	add.f64 	%fd397, %fd383, %fd383;
	neg.f64 	%fd398, %fd387;
	sub.f64 	%fd399, %fd398, %fd396;
	div.rn.f64 	%fd400, %fd399, %fd397;
	sub.f64 	%fd401, %fd396, %fd387;
	div.rn.f64 	%fd402, %fd401, %fd397;
	setp.ge.f64 	%p19, %fd400, 0d0000000000000000;
	setp.lt.f64 	%p20, %fd400, 0d412E848000000000;
	selp.f64 	%fd404, %fd400, 0d412E848000000000, %p20;
	selp.f64 	%fd405, %fd404, 0d412E848000000000, %p19;
	setp.ge.f64 	%p21, %fd402, 0d0000000000000000;
	setp.lt.f64 	%p22, %fd402, %fd405;
	selp.f64 	%fd407, %fd402, %fd405, %p22;
	selp.f64 	%fd408, %fd407, %fd405, %p21;
	setp.ge.f64 	%p23, %fd408, 0d0000000000000000;
	setp.lt.f64 	%p24, %fd408, %fd366;
	and.pred  	%p25, %p23, %p24;
	selp.b32 	%r38, 2, %r37, %p25;
	selp.f64 	%fd410, %fd408, %fd366, %p25;
	add.f64 	%fd412, %fd370, 0d0000000000000000;
	fma.rn.f64 	%fd413, %fd412, %fd378, %fd384;
	fma.rn.f64 	%fd414, %fd375, %fd380, %fd413;
	add.f64 	%fd415, %fd414, %fd414;
	fma.rn.f64 	%fd416, %fd412, %fd412, %fd388;
	fma.rn.f64 	%fd417, %fd375, %fd375, %fd416;
	add.f64 	%fd418, %fd417, 0dBFF0000000000000;
	mul.f64 	%fd419, %fd415, %fd415;
	mul.f64 	%fd420, %fd418, %fd393;
	sub.f64 	%fd421, %fd419, %fd420;
	sqrt.rn.f64 	%fd422, %fd421;
	neg.f64 	%fd423, %fd415;
	sub.f64 	%fd424, %fd423, %fd422;
	div.rn.f64 	%fd425, %fd424, %fd397;
	sub.f64 	%fd426, %fd422, %fd415;
	div.rn.f64 	%fd427, %fd426, %fd397;
	setp.ge.f64 	%p26, %fd425, 0d0000000000000000;
	setp.lt.f64 	%p27, %fd425, 0d412E848000000000;
	selp.f64 	%fd429, %fd425, 0d412E848000000000, %p27;
	selp.f64 	%fd430, %fd429, 0d412E848000000000, %p26;
	setp.ge.f64 	%p28, %fd427, 0d0000000000000000;
	setp.lt.f64 	%p29, %fd427, %fd430;
	selp.f64 	%fd432, %fd427, %fd430, %p29;
	selp.f64 	%fd433, %fd432, %fd430, %p28;
	setp.ge.f64 	%p30, %fd433, 0d0000000000000000;
	setp.lt.f64 	%p31, %fd433, %fd410;
	and.pred  	%p32, %p30, %p31;
	selp.b32 	%r39, 3, %r38, %p32;
	selp.f64 	%fd435, %fd433, %fd410, %p32;
	add.f64 	%fd437, %fd370, 0dC000000000000000;
	fma.rn.f64 	%fd438, %fd437, %fd378, %fd384;
	fma.rn.f64 	%fd439, %fd375, %fd380, %fd438;
	add.f64 	%fd440, %fd439, %fd439;
	fma.rn.f64 	%fd441, %fd437, %fd437, %fd388;
	fma.rn.f64 	%fd442, %fd375, %fd375, %fd441;
	add.f64 	%fd443, %fd442, 0dBFF0000000000000;
	mul.f64 	%fd444, %fd440, %fd440;
	mul.f64 	%fd445, %fd443, %fd393;
	sub.f64 	%fd446, %fd444, %fd445;
	sqrt.rn.f64 	%fd447, %fd446;
	neg.f64 	%fd448, %fd440;
	sub.f64 	%fd449, %fd448, %fd447;
	div.rn.f64 	%fd450, %fd449, %fd397;
	sub.f64 	%fd451, %fd447, %fd440;
	div.rn.f64 	%fd452, %fd451, %fd397;
	setp.ge.f64 	%p33, %fd450, 0d0000000000000000;
	setp.lt.f64 	%p34, %fd450, 0d412E848000000000;
	selp.f64 	%fd453, %fd450, 0d412E848000000000, %p34;
	selp.f64 	%fd454, %fd453, 0d412E848000000000, %p33;
	setp.ge.f64 	%p35, %fd452, 0d0000000000000000;
	setp.lt.f64 	%p36, %fd452, %fd454;
	selp.f64 	%fd455, %fd452, %fd454, %p36;
	selp.f64 	%fd456, %fd455, %fd454, %p35;
	setp.ge.f64 	%p37, %fd456, 0d0000000000000000;
	setp.lt.f64 	%p38, %fd456, %fd435;
	and.pred  	%p1, %p37, %p38;
	selp.b32 	%r36, 4, %r39, %p1;
	selp.f64 	%fd7, %fd456, %fd435, %p1;
	setp.gt.s32 	%p39, %r36, 2;
	@%p39 bra 	$L__BB0_16;
	setp.eq.s32 	%p42, %r36, 1;
	@%p42 bra 	$L__BB0_18;
	setp.eq.s32 	%p43, %r36, 2;
	mov.f64 	%fd2374, %fd2373;
	mov.f64 	%fd2375, %fd2373;
	@%p43 bra 	$L__BB0_3;
	bra.uni 	$L__BB0_150;
$L__BB0_3:
	fma.rn.f64 	%fd102, %fd7, %fd4, %fd1;
	fma.rn.f64 	%fd103, %fd7, %fd5, %fd2;
	fma.rn.f64 	%fd104, %fd7, %fd6, %fd3;
	mov.f64 	%fd1357, 0d4024000000000000;
	sub.f64 	%fd1358, %fd1357, %fd102;
	sub.f64 	%fd1359, %fd1357, %fd103;
	mov.f64 	%fd1360, 0dC024000000000000;
	sub.f64 	%fd1361, %fd1360, %fd104;
	mul.f64 	%fd1362, %fd1359, %fd1359;
	fma.rn.f64 	%fd1363, %fd1358, %fd1358, %fd1362;
	fma.rn.f64 	%fd1364, %fd1361, %fd1361, %fd1363;
	sqrt.rn.f64 	%fd1365, %fd1364;
	rcp.rn.f64 	%fd1366, %fd1365;
	mul.f64 	%fd1367, %fd1358, %fd1366;
	mul.f64 	%fd1368, %fd1359, %fd1366;
	mul.f64 	%fd1369, %fd1361, %fd1366;
	add.f64 	%fd1370, %fd102, 0d4000000000000000;
	add.f64 	%fd1371, %fd103, 0dBFF0000000000000;
	mul.f64 	%fd1372, %fd1371, %fd1371;
	fma.rn.f64 	%fd1373, %fd1370, %fd1370, %fd1372;
	fma.rn.f64 	%fd1374, %fd104, %fd104, %fd1373;
	sqrt.rn.f64 	%fd1375, %fd1374;
	rcp.rn.f64 	%fd1376, %fd1375;
	mul.f64 	%fd105, %fd1370, %fd1376;
	mul.f64 	%fd106, %fd1371, %fd1376;
	mul.f64 	%fd107, %fd104, %fd1376;
	neg.f64 	%fd1377, %fd4;
	neg.f64 	%fd1378, %fd5;
	neg.f64 	%fd1379, %fd6;
	mul.f64 	%fd1380, %fd5, %fd5;
	fma.rn.f64 	%fd1381, %fd4, %fd4, %fd1380;
	fma.rn.f64 	%fd1382, %fd6, %fd6, %fd1381;
	sqrt.rn.f64 	%fd1383, %fd1382;
	rcp.rn.f64 	%fd1384, %fd1383;
	mul.f64 	%fd1385, %fd1384, %fd1377;
	mul.f64 	%fd1386, %fd1384, %fd1378;
	mul.f64 	%fd1387, %fd1384, %fd1379;
	mul.f64 	%fd1388, %fd106, %fd1386;
	fma.rn.f64 	%fd1389, %fd105, %fd1385, %fd1388;
	fma.rn.f64 	%fd1390, %fd107, %fd1387, %fd1389;
	add.f64 	%fd1391, %fd1390, %fd1390;
	mul.f64 	%fd1392, %fd105, %fd1391;
	mul.f64 	%fd1393, %fd106, %fd1391;
	mul.f64 	%fd1394, %fd107, %fd1391;
	sub.f64 	%fd108, %fd1392, %fd1385;
	sub.f64 	%fd109, %fd1393, %fd1386;
	sub.f64 	%fd110, %fd1394, %fd1387;
	mul.f64 	%fd1395, %fd1368, %fd106;
	fma.rn.f64 	%fd1396, %fd1367, %fd105, %fd1395;
	fma.rn.f64 	%fd111, %fd1369, %fd107, %fd1396;
	mul.f64 	%fd1397, %fd1368, %fd109;
	fma.rn.f64 	%fd1398, %fd1367, %fd108, %fd1397;
	fma.rn.f64 	%fd1399, %fd1369, %fd110, %fd1398;
	max.f64 	%fd112, %fd1399, 0d0000000000000000;
	{
	.reg .b32 %temp; 
	mov.b64 	{%temp, %r10}, %fd112;
	}
	{
	.reg .b32 %temp; 
	mov.b64 	{%temp, %r196}, %fd1357;
	}
	and.b32  	%r12, %r196, 2146435072;
	setp.eq.s32 	%p293, %r12, 1074790400;
	{ // callseq 10, 0
	.param .b64 param0;
	st.param.f64 	[param0], %fd112;
	.param .b64 retval0;
	call.uni (retval0), 
	__internal_accurate_pow, 
	(
	param0
	);
	ld.param.f64 	%fd1400, [retval0];
	} // callseq 10
	setp.lt.s32 	%p294, %r10, 0;
	neg.f64 	%fd1402, %fd1400;
	selp.f64 	%fd1403, %fd1402, %fd1400, %p293;
	selp.f64 	%fd2332, %fd1403, %fd1400, %p294;
	setp.neu.f64 	%p295, %fd112, 0d0000000000000000;
	@%p295 bra 	$L__BB0_5;
	setp.eq.s32 	%p296, %r12, 1074790400;
	selp.b32 	%r197, %r10, 0, %p296;
	setp.lt.s32 	%p297, %r196, 0;
	or.b32  	%r198, %r197, 2146435072;
	selp.b32 	%r199, %r198, %r197, %p297;
	mov.b32 	%r200, 0;
	mov.b64 	%fd2332, {%r200, %r199};
$L__BB0_5:
	add.f64 	%fd1404, %fd112, 0d4024000000000000;
	{
	.reg .b32 %temp; 
	mov.b64 	{%temp, %r201}, %fd1404;
	}
	and.b32  	%r202, %r201, 2146435072;
	setp.ne.s32 	%p298, %r202, 2146435072;
	setp.neu.f64 	%p299, %fd112, 0d7FF0000000000000;
	or.pred  	%p300, %p299, %p298;
	@%p300 bra 	$L__BB0_7;
	setp.lt.s32 	%p301, %r10, 0;
	setp.eq.s32 	%p302, %r12, 1074790400;
	setp.lt.s32 	%p303, %r196, 0;
	selp.b32 	%r204, 0, 2146435072, %p303;
	and.b32  	%r205, %r196, 2147483647;
	setp.ne.s32 	%p304, %r205, 1071644672;
	or.b32  	%r206, %r204, -2147483648;
	selp.b32 	%r207, %r206, %r204, %p304;
	selp.b32 	%r208, %r207, %r204, %p302;
	selp.b32 	%r209, %r208, %r204, %p301;
	mov.b32 	%r210, 0;
	mov.b64 	%fd2332, {%r210, %r209};
$L__BB0_7:
	ld.param.u32 	%r357, [_Z8RayColorRK7Point3DRK8Vector3Di_param_2];
	max.f64 	%fd1405, %fd111, 0d0000000000000000;
	setp.eq.f64 	%p305, %fd112, 0d3FF0000000000000;
	selp.f64 	%fd1406, 0d3FF0000000000000, %fd2332, %p305;
	add.f64 	%fd2373, %fd1405, %fd1406;
	fma.rn.f64 	%fd2375, %fd1405, 0d0000000000000000, %fd1406;
	setp.eq.s32 	%p306, %r357, 0;
	mov.f64 	%fd2374, %fd2375;
	@%p306 bra 	$L__BB0_150;
	fma.rn.f64 	%fd120, %fd105, 0d3F1A36E2EB1C432D, %fd102;
	fma.rn.f64 	%fd121, %fd106, 0d3F1A36E2EB1C432D, %fd103;
	fma.rn.f64 	%fd122, %fd107, 0d3F1A36E2EB1C432D, %fd104;
	fma.rn.f64 	%fd1408, %fd120, 0d0000000000000000, %fd121;
	fma.rn.f64 	%fd1409, %fd122, 0d0000000000000000, %fd1408;
	mov.f64 	%fd2341, 0d0000000000000000;
	sub.f64 	%fd1410, %fd2341, %fd1409;
	fma.rn.f64 	%fd1411, %fd108, 0d0000000000000000, %fd109;
	fma.rn.f64 	%fd1412, %fd110, 0d0000000000000000, %fd1411;
	div.rn.f64 	%fd1413, %fd1410, %fd1412;
	setp.ge.f64 	%p307, %fd1413, 0d0000000000000000;
	setp.lt.f64 	%p308, %fd1413, 0d412E848000000000;
	and.pred  	%p309, %p307, %p308;
	selp.u32 	%r212, 1, 0, %p309;
	selp.f64 	%fd1414, %fd1413, 0d412E848000000000, %p309;
	mul.f64 	%fd1416, %fd121, 0d0000000000000000;
	add.f64 	%fd1417, %fd120, %fd1416;
	fma.rn.f64 	%fd1418, %fd122, 0d0000000000000000, %fd1417;
	add.f64 	%fd1419, %fd1418, 0d4000000000000000;
	add.f64 	%fd1420, %fd1409, 0dBFF0000000000000;
	fma.rn.f64 	%fd1421, %fd120, 0d0000000000000000, %fd1416;
	add.f64 	%fd1422, %fd122, %fd1421;
	add.f64 	%fd1423, %fd1422, 0d0000000000000000;
	mul.f64 	%fd1424, %fd109, 0d0000000000000000;
	add.f64 	%fd1425, %fd108, %fd1424;
	fma.rn.f64 	%fd1426, %fd110, 0d0000000000000000, %fd1425;
	fma.rn.f64 	%fd1427, %fd108, 0d0000000000000000, %fd1424;
	add.f64 	%fd1428, %fd110, %fd1427;
	mul.f64 	%fd1429, %fd1412, %fd1412;
	fma.rn.f64 	%fd1430, %fd1426, %fd1426, %fd1429;
	fma.rn.f64 	%fd1431, %fd1428, %fd1428, %fd1430;
	mul.f64 	%fd1432, %fd1420, %fd1412;
	fma.rn.f64 	%fd1433, %fd1419, %fd1426, %fd1432;
	fma.rn.f64 	%fd1434, %fd1423, %fd1428, %fd1433;
	add.f64 	%fd1435, %fd1434, %fd1434;
	mul.f64 	%fd1436, %fd1420, %fd1420;
	fma.rn.f64 	%fd1437, %fd1419, %fd1419, %fd1436;
	fma.rn.f64 	%fd1438, %fd1423, %fd1423, %fd1437;
	add.f64 	%fd1439, %fd1438, 0dBFF0000000000000;
	mul.f64 	%fd1440, %fd1435, %fd1435;
	mul.f64 	%fd1441, %fd1431, 0d4010000000000000;
	mul.f64 	%fd1442, %fd1439, %fd1441;
	sub.f64 	%fd1443, %fd1440, %fd1442;
	sqrt.rn.f64 	%fd1444, %fd1443;
	add.f64 	%fd1445, %fd1431, %fd1431;
	neg.f64 	%fd1446, %fd1435;
	sub.f64 	%fd1447, %fd1446, %fd1444;
	div.rn.f64 	%fd1448, %fd1447, %fd1445;
	sub.f64 	%fd1449, %fd1444, %fd1435;
	div.rn.f64 	%fd1450, %fd1449, %fd1445;
	setp.ge.f64 	%p310, %fd1448, 0d0000000000000000;
	setp.lt.f64 	%p311, %fd1448, 0d412E848000000000;
	selp.f64 	%fd1452, %fd1448, 0d412E848000000000, %p311;
	selp.f64 	%fd1453, %fd1452, 0d412E848000000000, %p310;
	setp.ge.f64 	%p312, %fd1450, 0d0000000000000000;
	setp.lt.f64 	%p313, %fd1450, %fd1453;
	selp.f64 	%fd1455, %fd1450, %fd1453, %p313;
	selp.f64 	%fd1456, %fd1455, %fd1453, %p312;
	setp.ge.f64 	%p314, %fd1456, 0d0000000000000000;
	setp.lt.f64 	%p315, %fd1456, %fd1414;
	and.pred  	%p316, %p314, %p315;
	selp.b32 	%r213, 2, %r212, %p316;
	selp.f64 	%fd1458, %fd1456, %fd1414, %p316;
	add.f64 	%fd1460, %fd1418, 0d0000000000000000;
	fma.rn.f64 	%fd1461, %fd1460, %fd1426, %fd1432;
	fma.rn.f64 	%fd1462, %fd1423, %fd1428, %fd1461;
	add.f64 	%fd1463, %fd1462, %fd1462;
	fma.rn.f64 	%fd1464, %fd1460, %fd1460, %fd1436;
	fma.rn.f64 	%fd1465, %fd1423, %fd1423, %fd1464;
	add.f64 	%fd1466, %fd1465, 0dBFF0000000000000;
	mul.f64 	%fd1467, %fd1463, %fd1463;
	mul.f64 	%fd1468, %fd1466, %fd1441;
	sub.f64 	%fd1469, %fd1467, %fd1468;
	sqrt.rn.f64 	%fd1470, %fd1469;
	neg.f64 	%fd1471, %fd1463;
	sub.f64 	%fd1472, %fd1471, %fd1470;
	div.rn.f64 	%fd1473, %fd1472, %fd1445;
	sub.f64 	%fd1474, %fd1470, %fd1463;
	div.rn.f64 	%fd1475, %fd1474, %fd1445;
	setp.ge.f64 	%p317, %fd1473, 0d0000000000000000;
	setp.lt.f64 	%p318, %fd1473, 0d412E848000000000;
	selp.f64 	%fd1477, %fd1473, 0d412E848000000000, %p318;
	selp.f64 	%fd1478, %fd1477, 0d412E848000000000, %p317;
	setp.ge.f64 	%p319, %fd1475, 0d0000000000000000;
	setp.lt.f64 	%p320, %fd1475, %fd1478;
	selp.f64 	%fd1480, %fd1475, %fd1478, %p320;
	selp.f64 	%fd1481, %fd1480, %fd1478, %p319;
	setp.ge.f64 	%p321, %fd1481, 0d0000000000000000;
	setp.lt.f64 	%p322, %fd1481, %fd1458;
	and.pred  	%p323, %p321, %p322;
	selp.b32 	%r214, 3, %r213, %p323;
	selp.f64 	%fd1483, %fd1481, %fd1458, %p323;
	add.f64 	%fd1485, %fd1418, 0dC000000000000000;
	fma.rn.f64 	%fd1486, %fd1485, %fd1426, %fd1432;
	fma.rn.f64 	%fd1487, %fd1423, %fd1428, %fd1486;
	add.f64 	%fd1488, %fd1487, %fd1487;
	fma.rn.f64 	%fd1489, %fd1485, %fd1485, %fd1436;
	fma.rn.f64 	%fd1490, %fd1423, %fd1423, %fd1489;
	add.f64 	%fd1491, %fd1490, 0dBFF0000000000000;
	mul.f64 	%fd1492, %fd1488, %fd1488;
	mul.f64 	%fd1493, %fd1491, %fd1441;
	sub.f64 	%fd1494, %fd1492, %fd1493;
	sqrt.rn.f64 	%fd1495, %fd1494;
	neg.f64 	%fd1496, %fd1488;
	sub.f64 	%fd1497, %fd1496, %fd1495;
	div.rn.f64 	%fd1498, %fd1497, %fd1445;
	sub.f64 	%fd1499, %fd1495, %fd1488;
	div.rn.f64 	%fd1500, %fd1499, %fd1445;
	setp.ge.f64 	%p324, %fd1498, 0d0000000000000000;
	setp.lt.f64 	%p325, %fd1498, 0d412E848000000000;
	selp.f64 	%fd1501, %fd1498, 0d412E848000000000, %p325;
	selp.f64 	%fd1502, %fd1501, 0d412E848000000000, %p324;
	setp.ge.f64 	%p326, %fd1500, 0d0000000000000000;
	setp.lt.f64 	%p327, %fd1500, %fd1502;
	selp.f64 	%fd1503, %fd1500, %fd1502, %p327;
	selp.f64 	%fd1504, %fd1503, %fd1502, %p326;
	setp.ge.f64 	%p328, %fd1504, 0d0000000000000000;
	setp.lt.f64 	%p329, %fd1504, %fd1483;
	and.pred  	%p7, %p328, %p329;
	selp.b32 	%r211, 4, %r214, %p7;
	selp.f64 	%fd123, %fd1504, %fd1483, %p7;
	setp.gt.s32 	%p330, %r211, 2;
	@%p330 bra 	$L__BB0_57;
	setp.eq.s32 	%p333, %r211, 1;
	@%p333 bra 	$L__BB0_59;
	setp.eq.s32 	%p334, %r211, 2;
	mov.f64 	%fd2342, %fd2341;
	mov.f64 	%fd2343, %fd2341;
	@%p334 bra 	$L__BB0_11;
	bra.uni 	$L__BB0_78;
$L__BB0_11:
	setp.eq.s32 	%p362, %r12, 1074790400;
	fma.rn.f64 	%fd1623, %fd108, %fd123, %fd120;
	fma.rn.f64 	%fd1624, %fd109, %fd123, %fd121;
	fma.rn.f64 	%fd1625, %fd110, %fd123, %fd122;
	mov.f64 	%fd1626, 0d4024000000000000;
	sub.f64 	%fd1627, %fd1626, %fd1623;
	sub.f64 	%fd1628, %fd1626, %fd1624;
	mov.f64 	%fd1629, 0dC024000000000000;
	sub.f64 	%fd1630, %fd1629, %fd1625;
	mul.f64 	%fd1631, %fd1628, %fd1628;
	fma.rn.f64 	%fd1632, %fd1627, %fd1627, %fd1631;
	fma.rn.f64 	%fd1633, %fd1630, %fd1630, %fd1632;
	sqrt.rn.f64 	%fd1634, %fd1633;
	rcp.rn.f64 	%fd1635, %fd1634;
	mul.f64 	%fd1636, %fd1627, %fd1635;
	mul.f64 	%fd1637, %fd1628, %fd1635;
	mul.f64 	%fd1638, %fd1630, %fd1635;
	add.f64 	%fd1639, %fd1623, 0d4000000000000000;
	add.f64 	%fd1640, %fd1624, 0dBFF0000000000000;
	mul.f64 	%fd1641, %fd1640, %fd1640;
	fma.rn.f64 	%fd1642, %fd1639, %fd1639, %fd1641;
	fma.rn.f64 	%fd1643, %fd1625, %fd1625, %fd1642;
	sqrt.rn.f64 	%fd1644, %fd1643;
	rcp.rn.f64 	%fd1645, %fd1644;
	mul.f64 	%fd1646, %fd1639, %fd1645;
	mul.f64 	%fd1647, %fd1640, %fd1645;
	mul.f64 	%fd1648, %fd1625, %fd1645;
	neg.f64 	%fd1649, %fd108;
	neg.f64 	%fd1650, %fd109;
	neg.f64 	%fd1651, %fd110;
	mul.f64 	%fd1652, %fd109, %fd109;
	fma.rn.f64 	%fd1653, %fd108, %fd108, %fd1652;
	fma.rn.f64 	%fd1654, %fd110, %fd110, %fd1653;
	sqrt.rn.f64 	%fd1655, %fd1654;
	rcp.rn.f64 	%fd1656, %fd1655;
	mul.f64 	%fd1657, %fd1656, %fd1649;
	mul.f64 	%fd1658, %fd1656, %fd1650;
	mul.f64 	%fd1659, %fd1656, %fd1651;
	mul.f64 	%fd1660, %fd1658, %fd1647;
	fma.rn.f64 	%fd1661, %fd1657, %fd1646, %fd1660;
	fma.rn.f64 	%fd1662, %fd1659, %fd1648, %fd1661;
	add.f64 	%fd1663, %fd1662, %fd1662;
	mul.f64 	%fd1664, %fd1646, %fd1663;
	mul.f64 	%fd1665, %fd1647, %fd1663;
	mul.f64 	%fd1666, %fd1648, %fd1663;
	sub.f64 	%fd1667, %fd1664, %fd1657;
	sub.f64 	%fd1668, %fd1665, %fd1658;
	sub.f64 	%fd1669, %fd1666, %fd1659;
	mul.f64 	%fd1670, %fd1637, %fd1647;
	fma.rn.f64 	%fd1671, %fd1636, %fd1646, %fd1670;
	fma.rn.f64 	%fd155, %fd1638, %fd1648, %fd1671;
	mul.f64 	%fd1672, %fd1637, %fd1668;
	fma.rn.f64 	%fd1673, %fd1636, %fd1667, %fd1672;
	fma.rn.f64 	%fd1674, %fd1638, %fd1669, %fd1673;
	max.f64 	%fd156, %fd1674, 0d0000000000000000;
	{
	.reg .b32 %temp; 
	mov.b64 	{%temp, %r14}, %fd156;
	}
	{ // callseq 13, 0
	.param .b64 param0;
	st.param.f64 	[param0], %fd156;
	.param .b64 retval0;
	call.uni (retval0), 
	__internal_accurate_pow, 
	(
	param0
	);
	ld.param.f64 	%fd1675, [retval0];
	} // callseq 13
	setp.lt.s32 	%p363, %r14, 0;
	neg.f64 	%fd1677, %fd1675;
	selp.f64 	%fd1678, %fd1677, %fd1675, %p362;
	selp.f64 	%fd2336, %fd1678, %fd1675, %p363;
	setp.neu.f64 	%p364, %fd156, 0d0000000000000000;
	@%p364 bra 	$L__BB0_13;
	setp.eq.s32 	%p365, %r12, 1074790400;
	selp.b32 	%r246, %r14, 0, %p365;
	setp.lt.s32 	%p366, %r196, 0;
	or.b32  	%r247, %r246, 2146435072;
	selp.b32 	%r248, %r247, %r246, %p366;
	mov.b32 	%r249, 0;
	mov.b64 	%fd2336, {%r249, %r248};
$L__BB0_13:
	add.f64 	%fd1679, %fd156, 0d4024000000000000;
	{
	.reg .b32 %temp; 
	mov.b64 	{%temp, %r250}, %fd1679;
	}
	and.b32  	%r251, %r250, 2146435072;
	setp.ne.s32 	%p367, %r251, 2146435072;
	setp.neu.f64 	%p368, %fd156, 0d7FF0000000000000;
	or.pred  	%p369, %p368, %p367;
	@%p369 bra 	$L__BB0_15;
	setp.lt.s32 	%p370, %r14, 0;
	setp.eq.s32 	%p371, %r12, 1074790400;
	setp.lt.s32 	%p372, %r196, 0;
	selp.b32 	%r253, 0, 2146435072, %p372;
	and.b32  	%r254, %r196, 2147483647;
	setp.ne.s32 	%p373, %r254, 1071644672;
	or.b32  	%r255, %r253, -2147483648;
	selp.b32 	%r256, %r255, %r253, %p373;
	selp.b32 	%r257, %r256, %r253, %p371;
	selp.b32 	%r258, %r257, %r253, %p370;
	mov.b32 	%r259, 0;
	mov.b64 	%fd2336, {%r259, %r258};
$L__BB0_15:
	max.f64 	%fd1680, %fd155, 0d0000000000000000;
	setp.eq.f64 	%p374, %fd156, 0d3FF0000000000000;
	selp.f64 	%fd1681, 0d3FF0000000000000, %fd2336, %p374;
	add.f64 	%fd2341, %fd1680, %fd1681;
	fma.rn.f64 	%fd2342, %fd1680, 0d0000000000000000, %fd1681;
	mov.f64 	%fd2343, %fd2342;
	bra.uni 	$L__BB0_78;
$L__BB0_16:
	setp.eq.s32 	%p40, %r36, 3;
	@%p40 bra 	$L__BB0_79;
	setp.eq.s32 	%p41, %r36, 4;
	mov.f64 	%fd2374, %fd2373;
	mov.f64 	%fd2375, %fd2373;
	@%p41 bra 	$L__BB0_115;
	bra.uni 	$L__BB0_150;
$L__BB0_18:
	fma.rn.f64 	%fd8, %fd7, %fd4, %fd1;
	fma.rn.f64 	%fd9, %fd7, %fd5, %fd2;
	fma.rn.f64 	%fd10, %fd7, %fd6, %fd3;
	mov.f64 	%fd1802, 0d4024000000000000;
	sub.f64 	%fd1803, %fd1802, %fd8;
	sub.f64 	%fd1804, %fd1802, %fd9;
	mov.f64 	%fd1805, 0dC024000000000000;
	sub.f64 	%fd1806, %fd1805, %fd10;
	mul.f64 	%fd1807, %fd1804, %fd1804;
	fma.rn.f64 	%fd1808, %fd1803, %fd1803, %fd1807;
	fma.rn.f64 	%fd1809, %fd1806, %fd1806, %fd1808;
	sqrt.rn.f64 	%fd1810, %fd1809;
	rcp.rn.f64 	%fd1811, %fd1810;
	mul.f64 	%fd11, %fd1803, %fd1811;
	mul.f64 	%fd12, %fd1804, %fd1811;
	mul.f64 	%fd13, %fd1806, %fd1811;
	neg.f64 	%fd1812, %fd4;
	neg.f64 	%fd1813, %fd5;
	neg.f64 	%fd1814, %fd6;
	mul.f64 	%fd1815, %fd5, %fd5;
	fma.rn.f64 	%fd1816, %fd4, %fd4, %fd1815;
	fma.rn.f64 	%fd1817, %fd6, %fd6, %fd1816;
	sqrt.rn.f64 	%fd1818, %fd1817;
	rcp.rn.f64 	%fd1819, %fd1818;
	mul.f64 	%fd1820, %fd1819, %fd1812;
	mul.f64 	%fd1821, %fd1819, %fd1813;
	mul.f64 	%fd1822, %fd1819, %fd1814;
	fma.rn.f64 	%fd1823, %fd1820, 0d0000000000000000, %fd1821;
	fma.rn.f64 	%fd1824, %fd1822, 0d0000000000000000, %fd1823;
	add.f64 	%fd1825, %fd1824, %fd1824;
	mul.f64 	%fd1826, %fd1825, 0d0000000000000000;
	sub.f64 	%fd14, %fd1826, %fd1820;
	sub.f64 	%fd15, %fd1825, %fd1821;
	sub.f64 	%fd16, %fd1826, %fd1822;
	fma.rn.f64 	%fd1827, %fd11, 0d0000000000000000, %fd12;
	fma.rn.f64 	%fd17, %fd13, 0d0000000000000000, %fd1827;
	mul.f64 	%fd1828, %fd11, %fd14;
	fma.rn.f64 	%fd1829, %fd12, %fd15, %fd1828;
	fma.rn.f64 	%fd1830, %fd13, %fd16, %fd1829;
	max.f64 	%fd18, %fd1830, 0d0000000000000000;
	{
	.reg .b32 %temp; 
	mov.b64 	{%temp, %r1}, %fd18;
	}
	{
	.reg .b32 %temp; 
	mov.b64 	{%temp, %r276}, %fd1802;
	}
	and.b32  	%r3, %r276, 2146435072;
	setp.eq.s32 	%p417, %r3, 1074790400;
	{ // callseq 15, 0
	.param .b64 param0;
	st.param.f64 	[param0], %fd18;
	.param .b64 retval0;
	call.uni (retval0), 
	__internal_accurate_pow, 
	(
	param0
	);
	ld.param.f64 	%fd1831, [retval0];
	} // callseq 15
	setp.lt.s32 	%p418, %r1, 0;
	neg.f64 	%fd1833, %fd1831;
	selp.f64 	%fd1834, %fd1833, %fd1831, %p417;
	selp.f64 	%fd2319, %fd1834, %fd1831, %p418;
	setp.neu.f64 	%p419, %fd18, 0d0000000000000000;
	@%p419 bra 	$L__BB0_20;
	setp.eq.s32 	%p420, %r3, 1074790400;
	selp.b32 	%r277, %r1, 0, %p420;
	setp.lt.s32 	%p421, %r276, 0;
	or.b32  	%r278, %r277, 2146435072;
	selp.b32 	%r279, %r278, %r277, %p421;
	mov.b32 	%r280, 0;
	mov.b64 	%fd2319, {%r280, %r279};
$L__BB0_20:
	add.f64 	%fd1835, %fd18, 0d4024000000000000;
	{
	.reg .b32 %temp; 
	mov.b64 	{%temp, %r281}, %fd1835;
	}
	and.b32  	%r282, %r281, 2146435072;
	setp.ne.s32 	%p422, %r282, 2146435072;
	setp.neu.f64 	%p423, %fd18, 0d7FF0000000000000;
	or.pred  	%p424, %p423, %p422;
	@%p424 bra 	$L__BB0_22;
	setp.lt.s32 	%p425, %r1, 0;
	setp.eq.s32 	%p426, %r3, 1074790400;
	setp.lt.s32 	%p427, %r276, 0;
	selp.b32 	%r284, 0, 2146435072, %p427;
	and.b32  	%r285, %r276, 2147483647;
	setp.ne.s32 	%p428, %r285, 1071644672;
	or.b32  	%r286, %r284, -2147483648;
	selp.b32 	%r287, %r286, %r284, %p428;
	selp.b32 	%r288, %r287, %r284, %p426;
	selp.b32 	%r289, %r288, %r284, %p425;
	mov.b32 	%r290, 0;
	mov.b64 	%fd2319, {%r290, %r289};
$L__BB0_22:
	setp.eq.f64 	%p430, %fd18, 0d3FF0000000000000;
	selp.f64 	%fd24, 0d3FF0000000000000, %fd2319, %p430;
	add.f64 	%fd25, %fd8, 0d0000000000000000;
	add.f64 	%fd26, %fd9, 0d3F1A36E2EB1C432D;
	add.f64 	%fd27, %fd10, 0d0000000000000000;
	mul.f64 	%fd28, %fd25, 0d0000000000000000;
	add.f64 	%fd1836, %fd28, %fd26;
	fma.rn.f64 	%fd29, %fd27, 0d0000000000000000, %fd1836;
	mov.f64 	%fd1837, 0d0000000000000000;
	sub.f64 	%fd1838, %fd1837, %fd29;
	div.rn.f64 	%fd1839, %fd1838, %fd17;
	setp.ge.f64 	%p431, %fd1839, 0d0000000000000000;
	setp.lt.f64 	%p432, %fd1839, 0d412E848000000000;
	and.pred  	%p433, %p431, %p432;
	mov.pred 	%p570, 0;
	@%p433 bra 	$L__BB0_26;
	fma.rn.f64 	%fd1840, %fd26, 0d0000000000000000, %fd25;
	fma.rn.f64 	%fd30, %fd27, 0d0000000000000000, %fd1840;
	add.f64 	%fd1841, %fd30, 0d4000000000000000;
	add.f64 	%fd1842, %fd29, 0dBFF0000000000000;
	fma.rn.f64 	%fd1843, %fd26, 0d0000000000000000, %fd28;
	add.f64 	%fd1844, %fd27, %fd1843;
	mul.f64 	%fd1845, %fd12, 0d0000000000000000;
	add.f64 	%fd1846, %fd11, %fd1845;
	fma.rn.f64 	%fd31, %fd13, 0d0000000000000000, %fd1846;
	fma.rn.f64 	%fd1847, %fd11, 0d0000000000000000, %fd1845;
	add.f64 	%fd1848, %fd13, %fd1847;
	mul.f64 	%fd1849, %fd17, %fd17;
	fma.rn.f64 	%fd1850, %fd31, %fd31, %fd1849;
	fma.rn.f64 	%fd1851, %fd1848, %fd1848, %fd1850;
	mul.f64 	%fd1852, %fd1842, %fd17;
	fma.rn.f64 	%fd1853, %fd1841, %fd31, %fd1852;
	mul.f64 	%fd32, %fd1844, %fd1848;
	add.f64 	%fd1854, %fd32, %fd1853;
	add.f64 	%fd1855, %fd1854, %fd1854;
	mul.f64 	%fd1856, %fd1842, %fd1842;
	fma.rn.f64 	%fd1857, %fd1841, %fd1841, %fd1856;
	mul.f64 	%fd33, %fd1844, %fd1844;
	add.f64 	%fd1858, %fd33, %fd1857;
	add.f64 	%fd1859, %fd1858, 0dBFF0000000000000;
	mul.f64 	%fd1860, %fd1855, %fd1855;
	mul.f64 	%fd34, %fd1851, 0d4010000000000000;
	mul.f64 	%fd1861, %fd1859, %fd34;
	sub.f64 	%fd1862, %fd1860, %fd1861;
	sqrt.rn.f64 	%fd1863, %fd1862;
	add.f64 	%fd35, %fd1851, %fd1851;
	neg.f64 	%fd1864, %fd1855;
	sub.f64 	%fd1865, %fd1864, %fd1863;
	div.rn.f64 	%fd1866, %fd1865, %fd35;
	sub.f64 	%fd1867, %fd1863, %fd1855;
	div.rn.f64 	%fd1868, %fd1867, %fd35;
	setp.ge.f64 	%p435, %fd1866, 0d0000000000000000;
	setp.lt.f64 	%p436, %fd1866, 0d412E848000000000;
	selp.f64 	%fd1869, %fd1866, 0d412E848000000000, %p436;
	selp.f64 	%fd1870, %fd1869, 0d412E848000000000, %p435;
	setp.ge.f64 	%p437, %fd1868, 0d0000000000000000;
	setp.lt.f64 	%p438, %fd1868, %fd1870;
	selp.f64 	%fd1871, %fd1868, %fd1870, %p438;
	selp.f64 	%fd1872, %fd1871, %fd1870, %p437;
	setp.ge.f64 	%p439, %fd1872, 0d0000000000000000;
	setp.lt.f64 	%p440, %fd1872, 0d412E848000000000;
	and.pred  	%p441, %p439, %p440;
	@%p441 bra 	$L__BB0_26;
	fma.rn.f64 	%fd1873, %fd25, 0d0000000000000000, %fd26;
	fma.rn.f64 	%fd1874, %fd27, 0d0000000000000000, %fd1873;
	add.f64 	%fd1875, %fd1874, 0dBFF0000000000000;
	mul.f64 	%fd36, %fd1875, %fd17;
	fma.rn.f64 	%fd1876, %fd30, %fd31, %fd36;
	add.f64 	%fd1877, %fd32, %fd1876;
	add.f64 	%fd1878, %fd1877, %fd1877;
	mul.f64 	%fd37, %fd1875, %fd1875;
	fma.rn.f64 	%fd1879, %fd30, %fd30, %fd37;
	add.f64 	%fd1880, %fd33, %fd1879;
	add.f64 	%fd1881, %fd1880, 0dBFF0000000000000;
	mul.f64 	%fd1882, %fd1878, %fd1878;
	mul.f64 	%fd1883, %fd1881, %fd34;
	sub.f64 	%fd1884, %fd1882, %fd1883;
	sqrt.rn.f64 	%fd1885, %fd1884;
	neg.f64 	%fd1886, %fd1878;
	sub.f64 	%fd1887, %fd1886, %fd1885;
	div.rn.f64 	%fd1888, %fd1887, %fd35;
	sub.f64 	%fd1889, %fd1885, %fd1878;
	div.rn.f64 	%fd1890, %fd1889, %fd35;
	setp.ge.f64 	%p443, %fd1888, 0d0000000000000000;
	setp.lt.f64 	%p444, %fd1888, 0d412E848000000000;
	selp.f64 	%fd1891, %fd1888, 0d412E848000000000, %p444;
	selp.f64 	%fd1892, %fd1891, 0d412E848000000000, %p443;
	setp.ge.f64 	%p445, %fd1890, 0d0000000000000000;
	setp.lt.f64 	%p446, %fd1890, %fd1892;
	selp.f64 	%fd1893, %fd1890, %fd1892, %p446;
	selp.f64 	%fd1894, %fd1893, %fd1892, %p445;
	setp.ge.f64 	%p447, %fd1894, 0d0000000000000000;
	setp.lt.f64 	%p448, %fd1894, 0d412E848000000000;
	and.pred  	%p449, %p447, %p448;
	@%p449 bra 	$L__BB0_26;
	add.f64 	%fd1895, %fd30, 0dC000000000000000;
	fma.rn.f64 	%fd1896, %fd1895, %fd31, %fd36;
	add.f64 	%fd1897, %fd32, %fd1896;
	add.f64 	%fd1898, %fd1897, %fd1897;
	fma.rn.f64 	%fd1899, %fd1895, %fd1895, %fd37;
	add.f64 	%fd1900, %fd33, %fd1899;
	add.f64 	%fd1901, %fd1900, 0dBFF0000000000000;
	mul.f64 	%fd1902, %fd1898, %fd1898;
	mul.f64 	%fd1903, %fd1901, %fd34;
	sub.f64 	%fd1904, %fd1902, %fd1903;
	sqrt.rn.f64 	%fd1905, %fd1904;
	neg.f64 	%fd1906, %fd1898;
	sub.f64 	%fd1907, %fd1906, %fd1905;
	div.rn.f64 	%fd1908, %fd1907, %fd35;
	sub.f64 	%fd1909, %fd1905, %fd1898;
	div.rn.f64 	%fd1910, %fd1909, %fd35;
	setp.ge.f64 	%p450, %fd1908, 0d0000000000000000;
	setp.lt.f64 	%p451, %fd1908, 0d412E848000000000;
	selp.f64 	%fd1912, %fd1908, 0d412E848000000000, %p451;
	selp.f64 	%fd1913, %fd1912, 0d412E848000000000, %p450;
	setp.ge.f64 	%p452, %fd1910, 0d0000000000000000;
	setp.lt.f64 	%p453, %fd1910, %fd1913;
	selp.f64 	%fd1915, %fd1910, %fd1913, %p453;
	selp.f64 	%fd1916, %fd1915, %fd1913, %p452;
	setp.ltu.f64 	%p454, %fd1916, 0d0000000000000000;
	setp.geu.f64 	%p455, %fd1916, 0d412E848000000000;
	or.pred  	%p570, %p454, %p455;
$L__BB0_26:
	ld.param.u32 	%r358, [_Z8RayColorRK7Point3DRK8Vector3Di_param_2];
	max.f64 	%fd1917, %fd17, 0d0000000000000000;
	mul.f64 	%fd1918, %fd1917, 0d3FE0000000000000;
	selp.f64 	%fd1919, %fd1917, %fd1918, %p570;
	cvt.rmi.f64.f64 	%fd1920, %fd8;
	sub.f64 	%fd1921, %fd8, %fd1920;
	setp.geu.f64 	%p456, %fd1921, 0d3FE0000000000000;
	cvt.rmi.f64.f64 	%fd1922, %fd10;
	sub.f64 	%fd1923, %fd10, %fd1922;
	setp.geu.f64 	%p457, %fd1923, 0d3FE0000000000000;
	xor.pred  	%p458, %p456, %p457;
	selp.u32 	%r291, 1, 0, %p458;
	cvt.rn.f64.u32 	%fd1924, %r291;
	fma.rn.f64 	%fd2375, %fd1919, %fd1924, %fd24;
	setp.eq.s32 	%p459, %r358, 0;
	mov.f64 	%fd2373, %fd2375;
	mov.f64 	%fd2374, %fd2375;
	@%p459 bra 	$L__BB0_150;
	mul.f64 	%fd1926, %fd14, 0d0000000000000000;
	add.f64 	%fd1927, %fd15, %fd1926;
	fma.rn.f64 	%fd1928, %fd16, 0d0000000000000000, %fd1927;
	fma.rn.f64 	%fd1929, %fd25, 0d0000000000000000, %fd26;
	fma.rn.f64 	%fd1930, %fd27, 0d0000000000000000, %fd1929;
	mov.f64 	%fd2328, 0d0000000000000000;
	sub.f64 	%fd1931, %fd2328, %fd1930;
	div.rn.f64 	%fd1932, %fd1931, %fd1928;
	setp.ge.f64 	%p460, %fd1932, 0d0000000000000000;
	setp.lt.f64 	%p461, %fd1932, 0d412E848000000000;
	and.pred  	%p462, %p460, %p461;
	selp.u32 	%r293, 1, 0, %p462;
	selp.f64 	%fd1933, %fd1932, 0d412E848000000000, %p462;
	mul.f64 	%fd1935, %fd26, 0d0000000000000000;
	add.f64 	%fd1936, %fd25, %fd1935;
	fma.rn.f64 	%fd1937, %fd27, 0d0000000000000000, %fd1936;
	add.f64 	%fd1938, %fd1937, 0d4000000000000000;
	add.f64 	%fd1939, %fd1930, 0dBFF0000000000000;
	fma.rn.f64 	%fd1940, %fd25, 0d0000000000000000, %fd1935;
	add.f64 	%fd1941, %fd27, %fd1940;
	fma.rn.f64 	%fd1942, %fd15, 0d0000000000000000, %fd14;
	fma.rn.f64 	%fd1943, %fd16, 0d0000000000000000, %fd1942;
	fma.rn.f64 	%fd1944, %fd15, 0d0000000000000000, %fd1926;
	add.f64 	%fd1945, %fd16, %fd1944;
	mul.f64 	%fd1946, %fd1928, %fd1928;
	fma.rn.f64 	%fd1947, %fd1943, %fd1943, %fd1946;
	fma.rn.f64 	%fd1948, %fd1945, %fd1945, %fd1947;
	mul.f64 	%fd1949, %fd1939, %fd1928;
	fma.rn.f64 	%fd1950, %fd1938, %fd1943, %fd1949;
	fma.rn.f64 	%fd1951, %fd1941, %fd1945, %fd1950;
	add.f64 	%fd1952, %fd1951, %fd1951;
	mul.f64 	%fd1953, %fd1939, %fd1939;
	fma.rn.f64 	%fd1954, %fd1938, %fd1938, %fd1953;
	fma.rn.f64 	%fd1955, %fd1941, %fd1941, %fd1954;
	add.f64 	%fd1956, %fd1955, 0dBFF0000000000000;
	mul.f64 	%fd1957, %fd1952, %fd1952;
	mul.f64 	%fd1958, %fd1948, 0d4010000000000000;
	mul.f64 	%fd1959, %fd1956, %fd1958;
	sub.f64 	%fd1960, %fd1957, %fd1959;
	sqrt.rn.f64 	%fd1961, %fd1960;
	add.f64 	%fd1962, %fd1948, %fd1948;
	neg.f64 	%fd1963, %fd1952;
	sub.f64 	%fd1964, %fd1963, %fd1961;
	div.rn.f64 	%fd1965, %fd1964, %fd1962;
	sub.f64 	%fd1966, %fd1961, %fd1952;
	div.rn.f64 	%fd1967, %fd1966, %fd1962;
	setp.ge.f64 	%p463, %fd1965, 0d0000000000000000;
	setp.lt.f64 	%p464, %fd1965, 0d412E848000000000;
	selp.f64 	%fd1969, %fd1965, 0d412E848000000000, %p464;
	selp.f64 	%fd1970, %fd1969, 0d412E848000000000, %p463;
	setp.ge.f64 	%p465, %fd1967, 0d0000000000000000;
	setp.lt.f64 	%p466, %fd1967, %fd1970;
	selp.f64 	%fd1972, %fd1967, %fd1970, %p466;
	selp.f64 	%fd1973, %fd1972, %fd1970, %p465;
	setp.ge.f64 	%p467, %fd1973, 0d0000000000000000;
	setp.lt.f64 	%p468, %fd1973, %fd1933;
	and.pred  	%p469, %p467, %p468;
	selp.b32 	%r294, 2, %r293, %p469;
	selp.f64 	%fd1975, %fd1973, %fd1933, %p469;
	fma.rn.f64 	%fd1977, %fd1937, %fd1943, %fd1949;
	fma.rn.f64 	%fd1978, %fd1941, %fd1945, %fd1977;
	add.f64 	%fd1979, %fd1978, %fd1978;
	fma.rn.f64 	%fd1980, %fd1937, %fd1937, %fd1953;
	fma.rn.f64 	%fd1981, %fd1941, %fd1941, %fd1980;
	add.f64 	%fd1982, %fd1981, 0dBFF0000000000000;
	mul.f64 	%fd1983, %fd1979, %fd1979;
	mul.f64 	%fd1984, %fd1982, %fd1958;
	sub.f64 	%fd1985, %fd1983, %fd1984;
	sqrt.rn.f64 	%fd1986, %fd1985;
	neg.f64 	%fd1987, %fd1979;
	sub.f64 	%fd1988, %fd1987, %fd1986;
	div.rn.f64 	%fd1989, %fd1988, %fd1962;
	sub.f64 	%fd1990, %fd1986, %fd1979;
	div.rn.f64 	%fd1991, %fd1990, %fd1962;
	setp.ge.f64 	%p470, %fd1989, 0d0000000000000000;
	setp.lt.f64 	%p471, %fd1989, 0d412E848000000000;
	selp.f64 	%fd1993, %fd1989, 0d412E848000000000, %p471;
	selp.f64 	%fd1994, %fd1993, 0d412E848000000000, %p470;
	setp.ge.f64 	%p472, %fd1991, 0d0000000000000000;
	setp.lt.f64 	%p473, %fd1991, %fd1994;
	selp.f64 	%fd1996, %fd1991, %fd1994, %p473;
	selp.f64 	%fd1997, %fd1996, %fd1994, %p472;
	setp.ge.f64 	%p474, %fd1997, 0d0000000000000000;
	setp.lt.f64 	%p475, %fd1997, %fd1975;
	and.pred  	%p476, %p474, %p475;
	selp.b32 	%r295, 3, %r294, %p476;
	selp.f64 	%fd1999, %fd1997, %fd1975, %p476;
	add.f64 	%fd2001, %fd1937, 0dC000000000000000;
	fma.rn.f64 	%fd2002, %fd2001, %fd1943, %fd1949;
	fma.rn.f64 	%fd2003, %fd1941, %fd1945, %fd2002;
	add.f64 	%fd2004, %fd2003, %fd2003;
	fma.rn.f64 	%fd2005, %fd2001, %fd2001, %fd1953;
	fma.rn.f64 	%fd2006, %fd1941, %fd1941, %fd2005;
	add.f64 	%fd2007, %fd2006, 0dBFF0000000000000;
	mul.f64 	%fd2008, %fd2004, %fd2004;
	mul.f64 	%fd2009, %fd2007, %fd1958;
	sub.f64 	%fd2010, %fd2008, %fd2009;
	sqrt.rn.f64 	%fd2011, %fd2010;
	neg.f64 	%fd2012, %fd2004;
	sub.f64 	%fd2013, %fd2012, %fd2011;
	div.rn.f64 	%fd2014, %fd2013, %fd1962;
	sub.f64 	%fd2015, %fd2011, %fd2004;
	div.rn.f64 	%fd2016, %fd2015, %fd1962;
	setp.ge.f64 	%p477, %fd2014, 0d0000000000000000;
	setp.lt.f64 	%p478, %fd2014, 0d412E848000000000;
	selp.f64 	%fd2017, %fd2014, 0d412E848000000000, %p478;
	selp.f64 	%fd2018, %fd2017, 0d412E848000000000, %p477;
	setp.ge.f64 	%p479, %fd2016, 0d0000000000000000;
	setp.lt.f64 	%p480, %fd2016, %fd2018;
	selp.f64 	%fd2019, %fd2016, %fd2018, %p480;
	selp.f64 	%fd2020, %fd2019, %fd2018, %p479;
	setp.ge.f64 	%p481, %fd2020, 0d0000000000000000;
	setp.lt.f64 	%p482, %fd2020, %fd1999;
	and.pred  	%p4, %p481, %p482;
	selp.b32 	%r292, 4, %r295, %p4;
	selp.f64 	%fd39, %fd2020, %fd1999, %p4;
	setp.gt.s32 	%p483, %r292, 2;
	@%p483 bra 	$L__BB0_35;
	setp.eq.s32 	%p486, %r292, 1;
	@%p486 bra 	$L__BB0_37;
	setp.eq.s32 	%p487, %r292, 2;
	mov.f64 	%fd2329, %fd2328;
	mov.f64 	%fd2330, %fd2328;
	@%p487 bra 	$L__BB0_30;
	bra.uni 	$L__BB0_56;
$L__BB0_30:
	setp.eq.s32 	%p515, %r3, 1074790400;
	fma.rn.f64 	%fd2139, %fd14, %fd39, %fd25;
	fma.rn.f64 	%fd2140, %fd15, %fd39, %fd26;
	fma.rn.f64 	%fd2141, %fd16, %fd39, %fd27;
	mov.f64 	%fd2142, 0d4024000000000000;
	sub.f64 	%fd2143, %fd2142, %fd2139;
	sub.f64 	%fd2144, %fd2142, %fd2140;
	mov.f64 	%fd2145, 0dC024000000000000;
	sub.f64 	%fd2146, %fd2145, %fd2141;
	mul.f64 	%fd2147, %fd2144, %fd2144;
	fma.rn.f64 	%fd2148, %fd2143, %fd2143, %fd2147;
	fma.rn.f64 	%fd2149, %fd2146, %fd2146, %fd2148;
	sqrt.rn.f64 	%fd2150, %fd2149;
	rcp.rn.f64 	%fd2151, %fd2150;
	mul.f64 	%fd2152, %fd2143, %fd2151;
	mul.f64 	%fd2153, %fd2144, %fd2151;
	mul.f64 	%fd2154, %fd2146, %fd2151;
	add.f64 	%fd2155, %fd2139, 0d4000000000000000;
	add.f64 	%fd2156, %fd2140, 0dBFF0000000000000;
	mul.f64 	%fd2157, %fd2156, %fd2156;
	fma.rn.f64 	%fd2158, %fd2155, %fd2155, %fd2157;
	fma.rn.f64 	%fd2159, %fd2141, %fd2141, %fd2158;
	sqrt.rn.f64 	%fd2160, %fd2159;
	rcp.rn.f64 	%fd2161, %fd2160;
	mul.f64 	%fd2162, %fd2155, %fd2161;
	mul.f64 	%fd2163, %fd2156, %fd2161;
	mul.f64 	%fd2164, %fd2141, %fd2161;
	neg.f64 	%fd2165, %fd14;
	neg.f64 	%fd2166, %fd15;
	neg.f64 	%fd2167, %fd16;
	mul.f64 	%fd2168, %fd14, %fd14;
	fma.rn.f64 	%fd2169, %fd15, %fd15, %fd2168;
	fma.rn.f64 	%fd2170, %fd16, %fd16, %fd2169;
	sqrt.rn.f64 	%fd2171, %fd2170;
	rcp.rn.f64 	%fd2172, %fd2171;
	mul.f64 	%fd2173, %fd2172, %fd2165;
	mul.f64 	%fd2174, %fd2172, %fd2166;
	mul.f64 	%fd2175, %fd2172, %fd2167;
	mul.f64 	%fd2176, %fd2174, %fd2163;
	fma.rn.f64 	%fd2177, %fd2173, %fd2162, %fd2176;
	fma.rn.f64 	%fd2178, %fd2175, %fd2164, %fd2177;
	add.f64 	%fd2179, %fd2178, %fd2178;
	mul.f64 	%fd2180, %fd2162, %fd2179;
	mul.f64 	%fd2181, %fd2163, %fd2179;
	mul.f64 	%fd2182, %fd2164, %fd2179;
	sub.f64 	%fd2183, %fd2180, %fd2173;
	sub.f64 	%fd2184, %fd2181, %fd2174;
	sub.f64 	%fd2185, %fd2182, %fd2175;
	mul.f64 	%fd2186, %fd2153, %fd2163;
	fma.rn.f64 	%fd2187, %fd2152, %fd2162, %fd2186;
	fma.rn.f64 	%fd69, %fd2154, %fd2164, %fd2187;
	mul.f64 	%fd2188, %fd2153, %fd2184;
	fma.rn.f64 	%fd2189, %fd2152, %fd2183, %fd2188;
	fma.rn.f64 	%fd2190, %fd2154, %fd2185, %fd2189;
	max.f64 	%fd70, %fd2190, 0d0000000000000000;
	{
	.reg .b32 %temp; 
	mov.b64 	{%temp, %r5}, %fd70;
	}
	{ // callseq 18, 0
	.param .b64 param0;
	st.param.f64 	[param0], %fd70;
	.param .b64 retval0;
	call.uni (retval0), 
	__internal_accurate_pow, 
	(
	param0
	);
	ld.param.f64 	%fd2191, [retval0];
	} // callseq 18
	setp.lt.s32 	%p516, %r5, 0;
	neg.f64 	%fd2193, %fd2191;
	selp.f64 	%fd2194, %fd2193, %fd2191, %p515;
	selp.f64 	%fd2323, %fd2194, %fd2191, %p516;
	setp.neu.f64 	%p517, %fd70, 0d0000000000000000;
	@%p517 bra 	$L__BB0_32;
	setp.eq.s32 	%p518, %r3, 1074790400;
	selp.b32 	%r325, %r5, 0, %p518;
	setp.lt.s32 	%p519, %r276, 0;
	or.b32  	%r326, %r325, 2146435072;
	selp.b32 	%r327, %r326, %r325, %p519;
	mov.b32 	%r328, 0;
	mov.b64 	%fd2323, {%r328, %r327};
$L__BB0_32:
	add.f64 	%fd2195, %fd70, 0d4024000000000000;
	{
	.reg .b32 %temp; 
	mov.b64 	{%temp, %r329}, %fd2195;
	}
	and.b32  	%r330, %r329, 2146435072;
	setp.ne.s32 	%p520, %r330, 2146435072;
	setp.neu.f64 	%p521, %fd70, 0d7FF0000000000000;
	or.pred  	%p522, %p521, %p520;
	@%p522 bra 	$L__BB0_34;
	setp.lt.s32 	%p523, %r5, 0;
	setp.eq.s32 	%p524, %r3, 1074790400;
	setp.lt.s32 	%p525, %r276, 0;
	selp.b32 	%r332, 0, 2146435072, %p525;
	and.b32  	%r333, %r276, 2147483647;
	setp.ne.s32 	%p526, %r333, 1071644672;
	or.b32  	%r334, %r332, -2147483648;
	selp.b32 	%r335, %r334, %r332, %p526;
	selp.b32 	%r336, %r335, %r332, %p524;
	selp.b32 	%r337, %r336, %r332, %p523;
	mov.b32 	%r338, 0;
	mov.b64 	%fd2323, {%r338, %r337};
$L__BB0_34:
	max.f64 	%fd2196, %fd69, 0d0000000000000000;
	setp.eq.f64 	%p527, %fd70, 0d3FF0000000000000;
	selp.f64 	%fd2197, 0d3FF0000000000000, %fd2323, %p527;
	add.f64 	%fd2328, %fd2196, %fd2197;
	fma.rn.f64 	%fd2329, %fd2196, 0d0000000000000000, %fd2197;
	mov.f64 	%fd2330, %fd2329;
	bra.uni 	$L__BB0_56;
$L__BB0_35:
	setp.eq.s32 	%p484, %r292, 3;
	@%p484 bra 	$L__BB0_46;
	setp.eq.s32 	%p485, %r292, 4;
	mov.f64 	%fd2329, %fd2328;
	mov.f64 	%fd2330, %fd2328;
	@%p485 bra 	$L__BB0_51;
	bra.uni 	$L__BB0_56;
$L__BB0_37:
	setp.eq.s32 	%p528, %r3, 1074790400;
	fma.rn.f64 	%fd40, %fd14, %fd39, %fd25;
	fma.rn.f64 	%fd41, %fd15, %fd39, %fd26;
	fma.rn.f64 	%fd42, %fd16, %fd39, %fd27;
	mov.f64 	%fd2198, 0d4024000000000000;
	sub.f64 	%fd2199, %fd2198, %fd40;
	sub.f64 	%fd2200, %fd2198, %fd41;
	mov.f64 	%fd2201, 0dC024000000000000;
	sub.f64 	%fd2202, %fd2201, %fd42;
	mul.f64 	%fd2203, %fd2200, %fd2200;
	fma.rn.f64 	%fd2204, %fd2199, %fd2199, %fd2203;
	fma.rn.f64 	%fd2205, %fd2202, %fd2202, %fd2204;
	sqrt.rn.f64 	%fd2206, %fd2205;
	rcp.rn.f64 	%fd2207, %fd2206;
	mul.f64 	%fd43, %fd2199, %fd2207;
	mul.f64 	%fd44, %fd2200, %fd2207;
	mul.f64 	%fd45, %fd2202, %fd2207;
	neg.f64 	%fd2208, %fd14;
	neg.f64 	%fd2209, %fd15;
	neg.f64 	%fd2210, %fd16;
	mul.f64 	%fd2211, %fd14, %fd14;
	fma.rn.f64 	%fd2212, %fd15, %fd15, %fd2211;
	fma.rn.f64 	%fd2213, %fd16, %fd16, %fd2212;
	sqrt.rn.f64 	%fd2214, %fd2213;
	rcp.rn.f64 	%fd2215, %fd2214;
	mul.f64 	%fd2216, %fd2215, %fd2208;
	mul.f64 	%fd2217, %fd2215, %fd2209;
	mul.f64 	%fd2218, %fd2215, %fd2210;
	fma.rn.f64 	%fd2219, %fd2216, 0d0000000000000000, %fd2217;
	fma.rn.f64 	%fd2220, %fd2218, 0d0000000000000000, %fd2219;
	add.f64 	%fd2221, %fd2220, %fd2220;
	mul.f64 	%fd2222, %fd2221, 0d0000000000000000;
	sub.f64 	%fd2223, %fd2222, %fd2216;
	sub.f64 	%fd2224, %fd2221, %fd2217;
	sub.f64 	%fd2225, %fd2222, %fd2218;
	mul.f64 	%fd46, %fd43, 0d0000000000000000;
	add.f64 	%fd2226, %fd44, %fd46;
	mul.f64 	%fd47, %fd45, 0d0000000000000000;
	add.f64 	%fd48, %fd47, %fd2226;
	mul.f64 	%fd2227, %fd2224, %fd44;
	fma.rn.f64 	%fd2228, %fd2223, %fd43, %fd2227;
	fma.rn.f64 	%fd2229, %fd2225, %fd45, %fd2228;
	max.f64 	%fd49, %fd2229, 0d0000000000000000;
	{
	.reg .b32 %temp; 
	mov.b64 	{%temp, %r4}, %fd49;
	}
	{ // callseq 19, 0
	.param .b64 param0;
	st.param.f64 	[param0], %fd49;
	.param .b64 retval0;
	call.uni (retval0), 
	__internal_accurate_pow, 
	(
	param0
	);
	ld.param.f64 	%fd2230, [retval0];
	} // callseq 19
	setp.lt.s32 	%p529, %r4, 0;
	neg.f64 	%fd2232, %fd2230;
	selp.f64 	%fd2233, %fd2232, %fd2230, %p528;
	selp.f64 	%fd2321, %fd2233, %fd2230, %p529;
	setp.neu.f64 	%p530, %fd49, 0d0000000000000000;
	@%p530 bra 	$L__BB0_39;
	setp.eq.s32 	%p531, %r3, 1074790400;
	selp.b32 	%r340, %r4, 0, %p531;
	setp.lt.s32 	%p532, %r276, 0;
	or.b32  	%r341, %r340, 2146435072;
	selp.b32 	%r342, %r341, %r340, %p532;
	mov.b32 	%r343, 0;
	mov.b64 	%fd2321, {%r343, %r342};
$L__BB0_39:
	add.f64 	%fd2234, %fd49, 0d4024000000000000;
	{
	.reg .b32 %temp; 
	mov.b64 	{%temp, %r344}, %fd2234;
	}
	and.b32  	%r345, %r344, 2146435072;
	setp.ne.s32 	%p533, %r345, 2146435072;
	setp.neu.f64 	%p534, %fd49, 0d7FF0000000000000;
	or.pred  	%p535, %p534, %p533;
	@%p535 bra 	$L__BB0_41;
	setp.lt.s32 	%p536, %r4, 0;
	setp.eq.s32 	%p537, %r3, 1074790400;
	setp.lt.s32 	%p538, %r276, 0;
	selp.b32 	%r347, 0, 2146435072, %p538;
	and.b32  	%r348, %r276, 2147483647;
	setp.ne.s32 	%p539, %r348, 1071644672;
	or.b32  	%r349, %r347, -2147483648;
	selp.b32 	%r350, %r349, %r347, %p539;
	selp.b32 	%r351, %r350, %r347, %p537;
	selp.b32 	%r352, %r351, %r347, %p536;
	mov.b32 	%r353, 0;
	mov.b64 	%fd2321, {%r353, %r352};
$L__BB0_41:
	setp.eq.f64 	%p541, %fd49, 0d3FF0000000000000;
	selp.f64 	%fd55, 0d3FF0000000000000, %fd2321, %p541;
	add.f64 	%fd56, %fd41, 0d3F1A36E2EB1C432D;
	mul.f64 	%fd57, %fd40, 0d0000000000000000;
	add.f64 	%fd2235, %fd57, %fd56;
	mul.f64 	%fd58, %fd42, 0d0000000000000000;
	add.f64 	%fd59, %fd58, %fd2235;
	mov.f64 	%fd2236, 0d0000000000000000;
	sub.f64 	%fd2237, %fd2236, %fd59;
	div.rn.f64 	%fd2238, %fd2237, %fd48;
	setp.ge.f64 	%p542, %fd2238, 0d0000000000000000;
	setp.lt.f64 	%p543, %fd2238, 0d412E848000000000;
	and.pred  	%p544, %p542, %p543;
	mov.pred 	%p571, 0;
	@%p544 bra 	$L__BB0_45;
	fma.rn.f64 	%fd2239, %fd56, 0d0000000000000000, %fd40;
	add.f64 	%fd60, %fd58, %fd2239;
	add.f64 	%fd2240, %fd60, 0d4000000000000000;
	add.f64 	%fd2241, %fd59, 0dBFF0000000000000;
	fma.rn.f64 	%fd2242, %fd56, 0d0000000000000000, %fd57;
	add.f64 	%fd2243, %fd42, %fd2242;
	fma.rn.f64 	%fd2244, %fd44, 0d0000000000000000, %fd43;
	add.f64 	%fd61, %fd47, %fd2244;
	fma.rn.f64 	%fd2245, %fd44, 0d0000000000000000, %fd46;
	add.f64 	%fd2246, %fd45, %fd2245;
	mul.f64 	%fd2247, %fd48, %fd48;
	fma.rn.f64 	%fd2248, %fd61, %fd61, %fd2247;
	fma.rn.f64 	%fd2249, %fd2246, %fd2246, %fd2248;
	mul.f64 	%fd62, %fd2241, %fd48;
	fma.rn.f64 	%fd2250, %fd2240, %fd61, %fd62;
	mul.f64 	%fd63, %fd2243, %fd2246;
	add.f64 	%fd2251, %fd63, %fd2250;
	add.f64 	%fd2252, %fd2251, %fd2251;
	mul.f64 	%fd64, %fd2241, %fd2241;
	fma.rn.f64 	%fd2253, %fd2240, %fd2240, %fd64;
	mul.f64 	%fd65, %fd2243, %fd2243;
	add.f64 	%fd2254, %fd65, %fd2253;
	add.f64 	%fd2255, %fd2254, 0dBFF0000000000000;
	mul.f64 	%fd2256, %fd2252, %fd2252;
	mul.f64 	%fd66, %fd2249, 0d4010000000000000;
	mul.f64 	%fd2257, %fd2255, %fd66;
	sub.f64 	%fd2258, %fd2256, %fd2257;
	sqrt.rn.f64 	%fd2259, %fd2258;
	add.f64 	%fd67, %fd2249, %fd2249;
	neg.f64 	%fd2260, %fd2252;
	sub.f64 	%fd2261, %fd2260, %fd2259;
	div.rn.f64 	%fd2262, %fd2261, %fd67;
	sub.f64 	%fd2263, %fd2259, %fd2252;
	div.rn.f64 	%fd2264, %fd2263, %fd67;
	setp.ge.f64 	%p546, %fd2262, 0d0000000000000000;
	setp.lt.f64 	%p547, %fd2262, 0d412E848000000000;
	selp.f64 	%fd2265, %fd2262, 0d412E848000000000, %p547;
	selp.f64 	%fd2266, %fd2265, 0d412E848000000000, %p546;
	setp.ge.f64 	%p548, %fd2264, 0d0000000000000000;
	setp.lt.f64 	%p549, %fd2264, %fd2266;
	selp.f64 	%fd2267, %fd2264, %fd2266, %p549;
	selp.f64 	%fd2268, %fd2267, %fd2266, %p548;
	setp.ge.f64 	%p550, %fd2268, 0d0000000000000000;
	setp.lt.f64 	%p551, %fd2268, 0d412E848000000000;
	and.pred  	%p552, %p550, %p551;
	@%p552 bra 	$L__BB0_45;
	fma.rn.f64 	%fd2269, %fd60, %fd61, %fd62;
	add.f64 	%fd2270, %fd63, %fd2269;
	add.f64 	%fd2271, %fd2270, %fd2270;
	fma.rn.f64 	%fd2272, %fd60, %fd60, %fd64;
	add.f64 	%fd2273, %fd65, %fd2272;
	add.f64 	%fd2274, %fd2273, 0dBFF0000000000000;
	mul.f64 	%fd2275, %fd2271, %fd2271;
	mul.f64 	%fd2276, %fd2274, %fd66;
	sub.f64 	%fd2277, %fd2275, %fd2276;
	sqrt.rn.f64 	%fd2278, %fd2277;
	neg.f64 	%fd2279, %fd2271;
	sub.f64 	%fd2280, %fd2279, %fd2278;
	div.rn.f64 	%fd2281, %fd2280, %fd67;
	sub.f64 	%fd2282, %fd2278, %fd2271;
	div.rn.f64 	%fd2283, %fd2282, %fd67;
	setp.ge.f64 	%p554, %fd2281, 0d0000000000000000;
	setp.lt.f64 	%p555, %fd2281, 0d412E848000000000;
	selp.f64 	%fd2284, %fd2281, 0d412E848000000000, %p555;
	selp.f64 	%fd2285, %fd2284, 0d412E848000000000, %p554;
	setp.ge.f64 	%p556, %fd2283, 0d0000000000000000;
	setp.lt.f64 	%p557, %fd2283, %fd2285;
	selp.f64 	%fd2286, %fd2283, %fd2285, %p557;
	selp.f64 	%fd2287, %fd2286, %fd2285, %p556;
	setp.ge.f64 	%p558, %fd2287, 0d0000000000000000;
	setp.lt.f64 	%p559, %fd2287, 0d412E848000000000;
	and.pred  	%p560, %p558, %p559;
	@%p560 bra 	$L__BB0_45;
	add.f64 	%fd2288, %fd60, 0dC000000000000000;
	fma.rn.f64 	%fd2289, %fd2288, %fd61, %fd62;
	add.f64 	%fd2290, %fd63, %fd2289;
	add.f64 	%fd2291, %fd2290, %fd2290;
	fma.rn.f64 	%fd2292, %fd2288, %fd2288, %fd64;
	add.f64 	%fd2293, %fd65, %fd2292;
	add.f64 	%fd2294, %fd2293, 0dBFF0000000000000;
	mul.f64 	%fd2295, %fd2291, %fd2291;
	mul.f64 	%fd2296, %fd2294, %fd66;
	sub.f64 	%fd2297, %fd2295, %fd2296;
	sqrt.rn.f64 	%fd2298, %fd2297;
	neg.f64 	%fd2299, %fd2291;
	sub.f64 	%fd2300, %fd2299, %fd2298;
	div.rn.f64 	%fd2301, %fd2300, %fd67;
	sub.f64 	%fd2302, %fd2298, %fd2291;
	div.rn.f64 	%fd2303, %fd2302, %fd67;
	setp.ge.f64 	%p561, %fd2301, 0d0000000000000000;
	setp.lt.f64 	%p562, %fd2301, 0d412E848000000000;
	selp.f64 	%fd2305, %fd2301, 0d412E848000000000, %p562;
	selp.f64 	%fd2306, %fd2305, 0d412E848000000000, %p561;
	setp.ge.f64 	%p563, %fd2303, 0d0000000000000000;
	setp.lt.f64 	%p564, %fd2303, %fd2306;
	selp.f64 	%fd2308, %fd2303, %fd2306, %p564;
	selp.f64 	%fd2309, %fd2308, %fd2306, %p563;
	setp.ltu.f64 	%p565, %fd2309, 0d0000000000000000;
	setp.geu.f64 	%p566, %fd2309, 0d412E848000000000;
	or.pred  	%p571, %p565, %p566;
$L__BB0_45:
	max.f64 	%fd2310, %fd48, 0d0000000000000000;
	mul.f64 	%fd2311, %fd2310, 0d3FE0000000000000;
	selp.f64 	%fd2312, %fd2310, %fd2311, %p571;
	cvt.rmi.f64.f64 	%fd2313, %fd40;
	sub.f64 	%fd2314, %fd40, %fd2313;
	setp.geu.f64 	%p567, %fd2314, 0d3FE0000000000000;
	cvt.rmi.f64.f64 	%fd2315, %fd42;
	sub.f64 	%fd2316, %fd42, %fd2315;
	setp.geu.f64 	%p568, %fd2316, 0d3FE0000000000000;
	xor.pred  	%p569, %p567, %p568;
	selp.u32 	%r354, 1, 0, %p569;
	cvt.rn.f64.u32 	%fd2317, %r354;
	fma.rn.f64 	%fd2328, %fd2312, %fd2317, %fd55;
	mov.f64 	%fd2329, %fd2328;
	mov.f64 	%fd2330, %fd2328;
	bra.uni 	$L__BB0_56;
$L__BB0_46:
	setp.eq.s32 	%p488, %r3, 1074790400;
	fma.rn.f64 	%fd2022, %fd14, %fd39, %fd25;
	fma.rn.f64 	%fd2023, %fd15, %fd39, %fd26;
	fma.rn.f64 	%fd2024, %fd16, %fd39, %fd27;
	mov.f64 	%fd2025, 0d4024000000000000;
	sub.f64 	%fd2026, %fd2025, %fd2022;
	sub.f64 	%fd2027, %fd2025, %fd2023;
	mov.f64 	%fd2028, 0dC024000000000000;
	sub.f64 	%fd2029, %fd2028, %fd2024;
	mul.f64 	%fd2030, %fd2027, %fd2027;
	fma.rn.f64 	%fd2031, %fd2026, %fd2026, %fd2030;
	fma.rn.f64 	%fd2032, %fd2029, %fd2029, %fd2031;
	sqrt.rn.f64 	%fd2033, %fd2032;
	rcp.rn.f64 	%fd2034, %fd2033;
	mul.f64 	%fd2035, %fd2026, %fd2034;
	mul.f64 	%fd2036, %fd2027, %fd2034;
	mul.f64 	%fd2037, %fd2029, %fd2034;
	add.f64 	%fd2038, %fd2023, 0dBFF0000000000000;
	mul.f64 	%fd2039, %fd2038, %fd2038;
	fma.rn.f64 	%fd2040, %fd2022, %fd2022, %fd2039;
	fma.rn.f64 	%fd2041, %fd2024, %fd2024, %fd2040;
	sqrt.rn.f64 	%fd2042, %fd2041;
	rcp.rn.f64 	%fd2043, %fd2042;
	mul.f64 	%fd2044, %fd2022, %fd2043;
	mul.f64 	%fd2045, %fd2038, %fd2043;
	mul.f64 	%fd2046, %fd2024, %fd2043;
	neg.f64 	%fd2047, %fd14;
	neg.f64 	%fd2048, %fd15;
	neg.f64 	%fd2049, %fd16;
	mul.f64 	%fd2050, %fd14, %fd14;
	fma.rn.f64 	%fd2051, %fd15, %fd15, %fd2050;
	fma.rn.f64 	%fd2052, %fd16, %fd16, %fd2051;
	sqrt.rn.f64 	%fd2053, %fd2052;
	rcp.rn.f64 	%fd2054, %fd2053;
	mul.f64 	%fd2055, %fd2054, %fd2047;
	mul.f64 	%fd2056, %fd2054, %fd2048;
	mul.f64 	%fd2057, %fd2054, %fd2049;
	mul.f64 	%fd2058, %fd2056, %fd2045;
	fma.rn.f64 	%fd2059, %fd2055, %fd2044, %fd2058;
	fma.rn.f64 	%fd2060, %fd2057, %fd2046, %fd2059;
	add.f64 	%fd2061, %fd2060, %fd2060;
	mul.f64 	%fd2062, %fd2044, %fd2061;
	mul.f64 	%fd2063, %fd2045, %fd2061;
	mul.f64 	%fd2064, %fd2046, %fd2061;
	sub.f64 	%fd2065, %fd2062, %fd2055;
	sub.f64 	%fd2066, %fd2063, %fd2056;
	sub.f64 	%fd2067, %fd2064, %fd2057;
	mul.f64 	%fd2068, %fd2036, %fd2045;
	fma.rn.f64 	%fd2069, %fd2035, %fd2044, %fd2068;
	fma.rn.f64 	%fd78, %fd2037, %fd2046, %fd2069;
	mul.f64 	%fd2070, %fd2036, %fd2066;
	fma.rn.f64 	%fd2071, %fd2035, %fd2065, %fd2070;
	fma.rn.f64 	%fd2072, %fd2037, %fd2067, %fd2071;
	max.f64 	%fd79, %fd2072, 0d0000000000000000;
	{
	.reg .b32 %temp; 
	mov.b64 	{%temp, %r7}, %fd79;
	}
	{ // callseq 16, 0
	.param .b64 param0;
	st.param.f64 	[param0], %fd79;
	.param .b64 retval0;
	call.uni (retval0), 
	__internal_accurate_pow, 
	(
	param0
	);
	ld.param.f64 	%fd2073, [retval0];
	} // callseq 16
	setp.lt.s32 	%p489, %r7, 0;
	neg.f64 	%fd2075, %fd2073;
	selp.f64 	%fd2076, %fd2075, %fd2073, %p488;
	selp.f64 	%fd2325, %fd2076, %fd2073, %p489;
	setp.neu.f64 	%p490, %fd79, 0d0000000000000000;
	@%p490 bra 	$L__BB0_48;
	setp.eq.s32 	%p491, %r3, 1074790400;
	selp.b32 	%r296, %r7, 0, %p491;
	setp.lt.s32 	%p492, %r276, 0;
	or.b32  	%r297, %r296, 2146435072;
	selp.b32 	%r298, %r297, %r296, %p492;
	mov.b32 	%r299, 0;
	mov.b64 	%fd2325, {%r299, %r298};
$L__BB0_48:
	add.f64 	%fd2077, %fd79, 0d4024000000000000;
	{
	.reg .b32 %temp; 
	mov.b64 	{%temp, %r300}, %fd2077;
	}
	and.b32  	%r301, %r300, 2146435072;
	setp.ne.s32 	%p493, %r301, 2146435072;
	setp.neu.f64 	%p494, %fd79, 0d7FF0000000000000;
	or.pred  	%p495, %p494, %p493;
	@%p495 bra 	$L__BB0_50;
	setp.lt.s32 	%p496, %r7, 0;
	setp.eq.s32 	%p497, %r3, 1074790400;
	setp.lt.s32 	%p498, %r276, 0;
	selp.b32 	%r303, 0, 2146435072, %p498;
	and.b32  	%r304, %r276, 2147483647;
	setp.ne.s32 	%p499, %r304, 1071644672;
	or.b32  	%r305, %r303, -2147483648;
	selp.b32 	%r306, %r305, %r303, %p499;
	selp.b32 	%r307, %r306, %r303, %p497;
	selp.b32 	%r308, %r307, %r303, %p496;
	mov.b32 	%r309, 0;
	mov.b64 	%fd2325, {%r309, %r308};
$L__BB0_50:
	max.f64 	%fd2078, %fd78, 0d0000000000000000;
	setp.eq.f64 	%p500, %fd79, 0d3FF0000000000000;
	selp.f64 	%fd2079, 0d3FF0000000000000, %fd2325, %p500;
	fma.rn.f64 	%fd2328, %fd2078, 0d0000000000000000, %fd2079;
	fma.rn.f64 	%fd2329, %fd2078, 0d3FE0000000000000, %fd2079;
	not.pred 	%p501, %p4;
	mov.f64 	%fd2330, %fd2328;
	@%p501 bra 	$L__BB0_56;
$L__BB0_51:
	setp.eq.s32 	%p502, %r3, 1074790400;
	fma.rn.f64 	%fd2080, %fd14, %fd39, %fd25;
	fma.rn.f64 	%fd2081, %fd15, %fd39, %fd26;
	fma.rn.f64 	%fd2082, %fd16, %fd39, %fd27;
	mov.f64 	%fd2083, 0d4024000000000000;
	sub.f64 	%fd2084, %fd2083, %fd2080;
	sub.f64 	%fd2085, %fd2083, %fd2081;
	mov.f64 	%fd2086, 0dC024000000000000;
	sub.f64 	%fd2087, %fd2086, %fd2082;
	mul.f64 	%fd2088, %fd2085, %fd2085;
	fma.rn.f64 	%fd2089, %fd2084, %fd2084, %fd2088;
	fma.rn.f64 	%fd2090, %fd2087, %fd2087, %fd2089;
	sqrt.rn.f64 	%fd2091, %fd2090;
	rcp.rn.f64 	%fd2092, %fd2091;
	mul.f64 	%fd2093, %fd2084, %fd2092;
	mul.f64 	%fd2094, %fd2085, %fd2092;
	mul.f64 	%fd2095, %fd2087, %fd2092;
	add.f64 	%fd2096, %fd2080, 0dC000000000000000;
	add.f64 	%fd2097, %fd2081, 0dBFF0000000000000;
	mul.f64 	%fd2098, %fd2097, %fd2097;
	fma.rn.f64 	%fd2099, %fd2096, %fd2096, %fd2098;
	fma.rn.f64 	%fd2100, %fd2082, %fd2082, %fd2099;
	sqrt.rn.f64 	%fd2101, %fd2100;
	rcp.rn.f64 	%fd2102, %fd2101;
	mul.f64 	%fd2103, %fd2096, %fd2102;
	mul.f64 	%fd2104, %fd2097, %fd2102;
	mul.f64 	%fd2105, %fd2082, %fd2102;
	neg.f64 	%fd2106, %fd14;
	neg.f64 	%fd2107, %fd15;
	neg.f64 	%fd2108, %fd16;
	mul.f64 	%fd2109, %fd14, %fd14;
	fma.rn.f64 	%fd2110, %fd15, %fd15, %fd2109;
	fma.rn.f64 	%fd2111, %fd16, %fd16, %fd2110;
	sqrt.rn.f64 	%fd2112, %fd2111;
	rcp.rn.f64 	%fd2113, %fd2112;
	mul.f64 	%fd2114, %fd2113, %fd2106;
	mul.f64 	%fd2115, %fd2113, %fd2107;
	mul.f64 	%fd2116, %fd2113, %fd2108;
	mul.f64 	%fd2117, %fd2115, %fd2104;
	fma.rn.f64 	%fd2118, %fd2114, %fd2103, %fd2117;
	fma.rn.f64 	%fd2119, %fd2116, %fd2105, %fd2118;
	add.f64 	%fd2120, %fd2119, %fd2119;
	mul.f64 	%fd2121, %fd2103, %fd2120;
	mul.f64 	%fd2122, %fd2104, %fd2120;
	mul.f64 	%fd2123, %fd2105, %fd2120;
	sub.f64 	%fd2124, %fd2121, %fd2114;
	sub.f64 	%fd2125, %fd2122, %fd2115;
	sub.f64 	%fd2126, %fd2123, %fd2116;
	mul.f64 	%fd2127, %fd2094, %fd2104;
	fma.rn.f64 	%fd2128, %fd2093, %fd2103, %fd2127;
	fma.rn.f64 	%fd87, %fd2095, %fd2105, %fd2128;
	mul.f64 	%fd2129, %fd2094, %fd2125;
	fma.rn.f64 	%fd2130, %fd2093, %fd2124, %fd2129;
	fma.rn.f64 	%fd2131, %fd2095, %fd2126, %fd2130;
	max.f64 	%fd88, %fd2131, 0d0000000000000000;
	{
	.reg .b32 %temp; 
	mov.b64 	{%temp, %r9}, %fd88;
	}
	{ // callseq 17, 0
	.param .b64 param0;
	st.param.f64 	[param0], %fd88;
	.param .b64 retval0;
	call.uni (retval0), 
	__internal_accurate_pow, 
	(
	param0
	);
	ld.param.f64 	%fd2132, [retval0];
	} // callseq 17
	setp.lt.s32 	%p503, %r9, 0;
	neg.f64 	%fd2134, %fd2132;
	selp.f64 	%fd2135, %fd2134, %fd2132, %p502;
	selp.f64 	%fd2327, %fd2135, %fd2132, %p503;
	setp.neu.f64 	%p504, %fd88, 0d0000000000000000;
	@%p504 bra 	$L__BB0_53;
	setp.eq.s32 	%p505, %r3, 1074790400;
	selp.b32 	%r310, %r9, 0, %p505;
	setp.lt.s32 	%p506, %r276, 0;
	or.b32  	%r311, %r310, 2146435072;
	selp.b32 	%r312, %r311, %r310, %p506;
	mov.b32 	%r313, 0;
	mov.b64 	%fd2327, {%r313, %r312};
$L__BB0_53:
	add.f64 	%fd2136, %fd88, 0d4024000000000000;
	{
	.reg .b32 %temp; 
	mov.b64 	{%temp, %r314}, %fd2136;
	}
	and.b32  	%r315, %r314, 2146435072;
	setp.ne.s32 	%p507, %r315, 2146435072;
	setp.neu.f64 	%p508, %fd88, 0d7FF0000000000000;
	or.pred  	%p509, %p508, %p507;
	@%p509 bra 	$L__BB0_55;
	setp.lt.s32 	%p510, %r9, 0;
	setp.eq.s32 	%p511, %r3, 1074790400;
	setp.lt.s32 	%p512, %r276, 0;
	selp.b32 	%r317, 0, 2146435072, %p512;
	and.b32  	%r318, %r276, 2147483647;
	setp.ne.s32 	%p513, %r318, 1071644672;
	or.b32  	%r319, %r317, -2147483648;
	selp.b32 	%r320, %r319, %r317, %p513;
	selp.b32 	%r321, %r320, %r317, %p511;
	selp.b32 	%r322, %r321, %r317, %p510;
	mov.b32 	%r323, 0;
	mov.b64 	%fd2327, {%r323, %r322};
$L__BB0_55:
	max.f64 	%fd2137, %fd87, 0d0000000000000000;
	setp.eq.f64 	%p514, %fd88, 0d3FF0000000000000;
	selp.f64 	%fd2138, 0d3FF0000000000000, %fd2327, %p514;
	fma.rn.f64 	%fd2328, %fd2137, 0d0000000000000000, %fd2138;
	add.f64 	%fd2330, %fd2137, %fd2138;
	mov.f64 	%fd2329, %fd2328;
$L__BB0_56:
	fma.rn.f64 	%fd2373, %fd2328, 0d3FE0000000000000, %fd2375;
	fma.rn.f64 	%fd2374, %fd2329, 0d3FE0000000000000, %fd2375;
	fma.rn.f64 	%fd2375, %fd2330, 0d3FE0000000000000, %fd2375;
	bra.uni 	$L__BB0_150;
$L__BB0_57:
	setp.eq.s32 	%p331, %r211, 3;
	@%p331 bra 	$L__BB0_68;
	setp.eq.s32 	%p332, %r211, 4;
	mov.f64 	%fd2342, %fd2341;
	mov.f64 	%fd2343, %fd2341;
	@%p332 bra 	$L__BB0_73;
	bra.uni 	$L__BB0_78;
$L__BB0_59:
	setp.eq.s32 	%p375, %r12, 1074790400;
	fma.rn.f64 	%fd124, %fd108, %fd123, %fd120;
	fma.rn.f64 	%fd125, %fd109, %fd123, %fd121;
	fma.rn.f64 	%fd126, %fd110, %fd123, %fd122;
	mov.f64 	%fd1682, 0d4024000000000000;
	sub.f64 	%fd1683, %fd1682, %fd124;
	sub.f64 	%fd1684, %fd1682, %fd125;
	mov.f64 	%fd1685, 0dC024000000000000;
	sub.f64 	%fd1686, %fd1685, %fd126;
	mul.f64 	%fd1687, %fd1684, %fd1684;
	fma.rn.f64 	%fd1688, %fd1683, %fd1683, %fd1687;
	fma.rn.f64 	%fd1689, %fd1686, %fd1686, %fd1688;
	sqrt.rn.f64 	%fd1690, %fd1689;
	rcp.rn.f64 	%fd1691, %fd1690;
	mul.f64 	%fd127, %fd1683, %fd1691;
	mul.f64 	%fd128, %fd1684, %fd1691;
	mul.f64 	%fd129, %fd1686, %fd1691;
	neg.f64 	%fd1692, %fd108;
	neg.f64 	%fd1693, %fd109;
	neg.f64 	%fd1694, %fd110;
	mul.f64 	%fd1695, %fd109, %fd109;
	fma.rn.f64 	%fd1696, %fd108, %fd108, %fd1695;
	fma.rn.f64 	%fd1697, %fd110, %fd110, %fd1696;
	sqrt.rn.f64 	%fd1698, %fd1697;
	rcp.rn.f64 	%fd1699, %fd1698;
	mul.f64 	%fd1700, %fd1699, %fd1692;
	mul.f64 	%fd1701, %fd1699, %fd1693;
	mul.f64 	%fd1702, %fd1699, %fd1694;
	fma.rn.f64 	%fd1703, %fd1700, 0d0000000000000000, %fd1701;
	fma.rn.f64 	%fd1704, %fd1702, 0d0000000000000000, %fd1703;
	add.f64 	%fd1705, %fd1704, %fd1704;
	mul.f64 	%fd1706, %fd1705, 0d0000000000000000;
	sub.f64 	%fd1707, %fd1706, %fd1700;
	sub.f64 	%fd1708, %fd1705, %fd1701;
	sub.f64 	%fd1709, %fd1706, %fd1702;
	mul.f64 	%fd130, %fd127, 0d0000000000000000;
	add.f64 	%fd1710, %fd128, %fd130;
	mul.f64 	%fd131, %fd129, 0d0000000000000000;
	add.f64 	%fd132, %fd131, %fd1710;
	mul.f64 	%fd1711, %fd1708, %fd128;
	fma.rn.f64 	%fd1712, %fd1707, %fd127, %fd1711;
	fma.rn.f64 	%fd1713, %fd1709, %fd129, %fd1712;
	max.f64 	%fd133, %fd1713, 0d0000000000000000;
	{
	.reg .b32 %temp; 
	mov.b64 	{%temp, %r13}, %fd133;
	}
	{ // callseq 14, 0
	.param .b64 param0;
	st.param.f64 	[param0], %fd133;
	.param .b64 retval0;
	call.uni (retval0), 
	__internal_accurate_pow, 
	(
	param0
	);
	ld.param.f64 	%fd1714, [retval0];
	} // callseq 14
	setp.lt.s32 	%p376, %r13, 0;
	neg.f64 	%fd1716, %fd1714;
	selp.f64 	%fd1717, %fd1716, %fd1714, %p375;
	selp.f64 	%fd2334, %fd1717, %fd1714, %p376;
	setp.neu.f64 	%p377, %fd133, 0d0000000000000000;
	@%p377 bra 	$L__BB0_61;
	setp.eq.s32 	%p378, %r12, 1074790400;
	selp.b32 	%r261, %r13, 0, %p378;
	setp.lt.s32 	%p379, %r196, 0;
	or.b32  	%r262, %r261, 2146435072;
	selp.b32 	%r263, %r262, %r261, %p379;
	mov.b32 	%r264, 0;
	mov.b64 	%fd2334, {%r264, %r263};
$L__BB0_61:
	add.f64 	%fd1718, %fd133, 0d4024000000000000;
	{
	.reg .b32 %temp; 
	mov.b64 	{%temp, %r265}, %fd1718;
	}
	and.b32  	%r266, %r265, 2146435072;
	setp.ne.s32 	%p380, %r266, 2146435072;
	setp.neu.f64 	%p381, %fd133, 0d7FF0000000000000;
	or.pred  	%p382, %p381, %p380;
	@%p382 bra 	$L__BB0_63;
	setp.lt.s32 	%p383, %r13, 0;
	setp.eq.s32 	%p384, %r12, 1074790400;
	setp.lt.s32 	%p385, %r196, 0;
	selp.b32 	%r268, 0, 2146435072, %p385;
	and.b32  	%r269, %r196, 2147483647;
	setp.ne.s32 	%p386, %r269, 1071644672;
	or.b32  	%r270, %r268, -2147483648;
	selp.b32 	%r271, %r270, %r268, %p386;
	selp.b32 	%r272, %r271, %r268, %p384;
	selp.b32 	%r273, %r272, %r268, %p383;
	mov.b32 	%r274, 0;
	mov.b64 	%fd2334, {%r274, %r273};
$L__BB0_63:
	setp.eq.f64 	%p388, %fd133, 0d3FF0000000000000;
	selp.f64 	%fd139, 0d3FF0000000000000, %fd2334, %p388;
	add.f64 	%fd140, %fd124, 0d0000000000000000;
	add.f64 	%fd141, %fd125, 0d3F1A36E2EB1C432D;
	add.f64 	%fd142, %fd126, 0d0000000000000000;
	mul.f64 	%fd143, %fd140, 0d0000000000000000;
	add.f64 	%fd1719, %fd141, %fd143;
	mul.f64 	%fd144, %fd142, 0d0000000000000000;
	add.f64 	%fd145, %fd144, %fd1719;
	mov.f64 	%fd1720, 0d0000000000000000;
	sub.f64 	%fd1721, %fd1720, %fd145;
	div.rn.f64 	%fd1722, %fd1721, %fd132;
	setp.ge.f64 	%p389, %fd1722, 0d0000000000000000;
	setp.lt.f64 	%p390, %fd1722, 0d412E848000000000;
	and.pred  	%p391, %p389, %p390;
	mov.pred 	%p572, 0;
	@%p391 bra 	$L__BB0_67;
	fma.rn.f64 	%fd1723, %fd141, 0d0000000000000000, %fd140;
	add.f64 	%fd146, %fd144, %fd1723;
	add.f64 	%fd1724, %fd146, 0d4000000000000000;
	add.f64 	%fd1725, %fd145, 0dBFF0000000000000;
	fma.rn.f64 	%fd1726, %fd141, 0d0000000000000000, %fd143;
	add.f64 	%fd1727, %fd142, %fd1726;
	fma.rn.f64 	%fd1728, %fd128, 0d0000000000000000, %fd127;
	add.f64 	%fd147, %fd131, %fd1728;
	fma.rn.f64 	%fd1729, %fd128, 0d0000000000000000, %fd130;
	add.f64 	%fd1730, %fd129, %fd1729;
	mul.f64 	%fd1731, %fd132, %fd132;
	fma.rn.f64 	%fd1732, %fd147, %fd147, %fd1731;
	fma.rn.f64 	%fd1733, %fd1730, %fd1730, %fd1732;
	mul.f64 	%fd148, %fd1725, %fd132;
	fma.rn.f64 	%fd1734, %fd1724, %fd147, %fd148;
	mul.f64 	%fd149, %fd1727, %fd1730;
	add.f64 	%fd1735, %fd149, %fd1734;
	add.f64 	%fd1736, %fd1735, %fd1735;
	mul.f64 	%fd150, %fd1725, %fd1725;
	fma.rn.f64 	%fd1737, %fd1724, %fd1724, %fd150;
	mul.f64 	%fd151, %fd1727, %fd1727;
	add.f64 	%fd1738, %fd151, %fd1737;
	add.f64 	%fd1739, %fd1738, 0dBFF0000000000000;
	mul.f64 	%fd1740, %fd1736, %fd1736;
	mul.f64 	%fd152, %fd1733, 0d4010000000000000;
	mul.f64 	%fd1741, %fd1739, %fd152;
	sub.f64 	%fd1742, %fd1740, %fd1741;
	sqrt.rn.f64 	%fd1743, %fd1742;
	add.f64 	%fd153, %fd1733, %fd1733;
	neg.f64 	%fd1744, %fd1736;
	sub.f64 	%fd1745, %fd1744, %fd1743;
	div.rn.f64 	%fd1746, %fd1745, %fd153;
	sub.f64 	%fd1747, %fd1743, %fd1736;
	div.rn.f64 	%fd1748, %fd1747, %fd153;
	setp.ge.f64 	%p393, %fd1746, 0d0000000000000000;
	setp.lt.f64 	%p394, %fd1746, 0d412E848000000000;
	selp.f64 	%fd1749, %fd1746, 0d412E848000000000, %p394;
	selp.f64 	%fd1750, %fd1749, 0d412E848000000000, %p393;
	setp.ge.f64 	%p395, %fd1748, 0d0000000000000000;
	setp.lt.f64 	%p396, %fd1748, %fd1750;
	selp.f64 	%fd1751, %fd1748, %fd1750, %p396;
	selp.f64 	%fd1752, %fd1751, %fd1750, %p395;
	setp.ge.f64 	%p397, %fd1752, 0d0000000000000000;
	setp.lt.f64 	%p398, %fd1752, 0d412E848000000000;
	and.pred  	%p399, %p397, %p398;
	@%p399 bra 	$L__BB0_67;
	fma.rn.f64 	%fd1753, %fd146, %fd147, %fd148;
	add.f64 	%fd1754, %fd149, %fd1753;
	add.f64 	%fd1755, %fd1754, %fd1754;
	fma.rn.f64 	%fd1756, %fd146, %fd146, %fd150;
	add.f64 	%fd1757, %fd151, %fd1756;
	add.f64 	%fd1758, %fd1757, 0dBFF0000000000000;
	mul.f64 	%fd1759, %fd1755, %fd1755;
	mul.f64 	%fd1760, %fd1758, %fd152;
	sub.f64 	%fd1761, %fd1759, %fd1760;
	sqrt.rn.f64 	%fd1762, %fd1761;
	neg.f64 	%fd1763, %fd1755;
	sub.f64 	%fd1764, %fd1763, %fd1762;
	div.rn.f64 	%fd1765, %fd1764, %fd153;
	sub.f64 	%fd1766, %fd1762, %fd1755;
	div.rn.f64 	%fd1767, %fd1766, %fd153;
	setp.ge.f64 	%p401, %fd1765, 0d0000000000000000;
	setp.lt.f64 	%p402, %fd1765, 0d412E848000000000;
	selp.f64 	%fd1768, %fd1765, 0d412E848000000000, %p402;
	selp.f64 	%fd1769, %fd1768, 0d412E848000000000, %p401;
	setp.ge.f64 	%p403, %fd1767, 0d0000000000000000;
	setp.lt.f64 	%p404, %fd1767, %fd1769;
	selp.f64 	%fd1770, %fd1767, %fd1769, %p404;
	selp.f64 	%fd1771, %fd1770, %fd1769, %p403;
	setp.ge.f64 	%p405, %fd1771, 0d0000000000000000;
	setp.lt.f64 	%p406, %fd1771, 0d412E848000000000;
	and.pred  	%p407, %p405, %p406;
	@%p407 bra 	$L__BB0_67;
	add.f64 	%fd1772, %fd146, 0dC000000000000000;
	fma.rn.f64 	%fd1773, %fd1772, %fd147, %fd148;
	add.f64 	%fd1774, %fd149, %fd1773;
	add.f64 	%fd1775, %fd1774, %fd1774;
	fma.rn.f64 	%fd1776, %fd1772, %fd1772, %fd150;
	add.f64 	%fd1777, %fd151, %fd1776;
	add.f64 	%fd1778, %fd1777, 0dBFF0000000000000;
	mul.f64 	%fd1779, %fd1775, %fd1775;
	mul.f64 	%fd1780, %fd1778, %fd152;
	sub.f64 	%fd1781, %fd1779, %fd1780;
	sqrt.rn.f64 	%fd1782, %fd1781;
	neg.f64 	%fd1783, %fd1775;
	sub.f64 	%fd1784, %fd1783, %fd1782;
	div.rn.f64 	%fd1785, %fd1784, %fd153;
	sub.f64 	%fd1786, %fd1782, %fd1775;
	div.rn.f64 	%fd1787, %fd1786, %fd153;
	setp.ge.f64 	%p408, %fd1785, 0d0000000000000000;
	setp.lt.f64 	%p409, %fd1785, 0d412E848000000000;
	selp.f64 	%fd1789, %fd1785, 0d412E848000000000, %p409;
	selp.f64 	%fd1790, %fd1789, 0d412E848000000000, %p408;
	setp.ge.f64 	%p410, %fd1787, 0d0000000000000000;
	setp.lt.f64 	%p411, %fd1787, %fd1790;
	selp.f64 	%fd1792, %fd1787, %fd1790, %p411;
	selp.f64 	%fd1793, %fd1792, %fd1790, %p410;
	setp.ltu.f64 	%p412, %fd1793, 0d0000000000000000;
	setp.geu.f64 	%p413, %fd1793, 0d412E848000000000;
	or.pred  	%p572, %p412, %p413;
$L__BB0_67:
	max.f64 	%fd1794, %fd132, 0d0000000000000000;
	mul.f64 	%fd1795, %fd1794, 0d3FE0000000000000;
	selp.f64 	%fd1796, %fd1794, %fd1795, %p572;
	cvt.rmi.f64.f64 	%fd1797, %fd124;
	sub.f64 	%fd1798, %fd124, %fd1797;
	setp.geu.f64 	%p414, %fd1798, 0d3FE0000000000000;
	cvt.rmi.f64.f64 	%fd1799, %fd126;
	sub.f64 	%fd1800, %fd126, %fd1799;
	setp.geu.f64 	%p415, %fd1800, 0d3FE0000000000000;
	xor.pred  	%p416, %p414, %p415;
	selp.u32 	%r275, 1, 0, %p416;
	cvt.rn.f64.u32 	%fd1801, %r275;
	fma.rn.f64 	%fd2341, %fd1796, %fd1801, %fd139;
	mov.f64 	%fd2342, %fd2341;
	mov.f64 	%fd2343, %fd2341;
	bra.uni 	$L__BB0_78;
$L__BB0_68:
	setp.eq.s32 	%p335, %r12, 1074790400;
	fma.rn.f64 	%fd1506, %fd108, %fd123, %fd120;
	fma.rn.f64 	%fd1507, %fd109, %fd123, %fd121;
	fma.rn.f64 	%fd1508, %fd110, %fd123, %fd122;
	mov.f64 	%fd1509, 0d4024000000000000;
	sub.f64 	%fd1510, %fd1509, %fd1506;
	sub.f64 	%fd1511, %fd1509, %fd1507;
	mov.f64 	%fd1512, 0dC024000000000000;
	sub.f64 	%fd1513, %fd1512, %fd1508;
	mul.f64 	%fd1514, %fd1511, %fd1511;
	fma.rn.f64 	%fd1515, %fd1510, %fd1510, %fd1514;
	fma.rn.f64 	%fd1516, %fd1513, %fd1513, %fd1515;
	sqrt.rn.f64 	%fd1517, %fd1516;
	rcp.rn.f64 	%fd1518, %fd1517;
	mul.f64 	%fd1519, %fd1510, %fd1518;
	mul.f64 	%fd1520, %fd1511, %fd1518;
	mul.f64 	%fd1521, %fd1513, %fd1518;
	add.f64 	%fd1522, %fd1507, 0dBFF0000000000000;
	mul.f64 	%fd1523, %fd1522, %fd1522;
	fma.rn.f64 	%fd1524, %fd1506, %fd1506, %fd1523;
	fma.rn.f64 	%fd1525, %fd1508, %fd1508, %fd1524;
	sqrt.rn.f64 	%fd1526, %fd1525;
	rcp.rn.f64 	%fd1527, %fd1526;
	mul.f64 	%fd1528, %fd1506, %fd1527;
	mul.f64 	%fd1529, %fd1522, %fd1527;
	mul.f64 	%fd1530, %fd1508, %fd1527;
	neg.f64 	%fd1531, %fd108;
	neg.f64 	%fd1532, %fd109;
	neg.f64 	%fd1533, %fd110;
	mul.f64 	%fd1534, %fd109, %fd109;
	fma.rn.f64 	%fd1535, %fd108, %fd108, %fd1534;
	fma.rn.f64 	%fd1536, %fd110, %fd110, %fd1535;
	sqrt.rn.f64 	%fd1537, %fd1536;
	rcp.rn.f64 	%fd1538, %fd1537;
	mul.f64 	%fd1539, %fd1538, %fd1531;
	mul.f64 	%fd1540, %fd1538, %fd1532;
	mul.f64 	%fd1541, %fd1538, %fd1533;
	mul.f64 	%fd1542, %fd1540, %fd1529;
	fma.rn.f64 	%fd1543, %fd1539, %fd1528, %fd1542;
	fma.rn.f64 	%fd1544, %fd1541, %fd1530, %fd1543;
	add.f64 	%fd1545, %fd1544, %fd1544;
	mul.f64 	%fd1546, %fd1528, %fd1545;
	mul.f64 	%fd1547, %fd1529, %fd1545;
	mul.f64 	%fd1548, %fd1530, %fd1545;
	sub.f64 	%fd1549, %fd1546, %fd1539;
	sub.f64 	%fd1550, %fd1547, %fd1540;
	sub.f64 	%fd1551, %fd1548, %fd1541;
	mul.f64 	%fd1552, %fd1520, %fd1529;
	fma.rn.f64 	%fd1553, %fd1519, %fd1528, %fd1552;
	fma.rn.f64 	%fd164, %fd1521, %fd1530, %fd1553;
	mul.f64 	%fd1554, %fd1520, %fd1550;
	fma.rn.f64 	%fd1555, %fd1519, %fd1549, %fd1554;
	fma.rn.f64 	%fd1556, %fd1521, %fd1551, %fd1555;
	max.f64 	%fd165, %fd1556, 0d0000000000000000;
	{
	.reg .b32 %temp; 
	mov.b64 	{%temp, %r15}, %fd165;
	}
	{ // callseq 11, 0
	.param .b64 param0;
	st.param.f64 	[param0], %fd165;
	.param .b64 retval0;
	call.uni (retval0), 
	__internal_accurate_pow, 
	(
	param0
	);
	ld.param.f64 	%fd1557, [retval0];
	} // callseq 11
	setp.lt.s32 	%p336, %r15, 0;
	neg.f64 	%fd1559, %fd1557;
	selp.f64 	%fd1560, %fd1559, %fd1557, %p335;
	selp.f64 	%fd2338, %fd1560, %fd1557, %p336;
	setp.neu.f64 	%p337, %fd165, 0d0000000000000000;
	@%p337 bra 	$L__BB0_70;
	setp.eq.s32 	%p338, %r12, 1074790400;
	selp.b32 	%r216, %r15, 0, %p338;
	setp.lt.s32 	%p339, %r196, 0;
	or.b32  	%r217, %r216, 2146435072;
	selp.b32 	%r218, %r217, %r216, %p339;
	mov.b32 	%r219, 0;
	mov.b64 	%fd2338, {%r219, %r218};
$L__BB0_70:
	add.f64 	%fd1561, %fd165, 0d4024000000000000;
	{
	.reg .b32 %temp; 
	mov.b64 	{%temp, %r220}, %fd1561;
	}
	and.b32  	%r221, %r220, 2146435072;
	setp.ne.s32 	%p340, %r221, 2146435072;
	setp.neu.f64 	%p341, %fd165, 0d7FF0000000000000;
	or.pred  	%p342, %p341, %p340;
	@%p342 bra 	$L__BB0_72;
	setp.lt.s32 	%p343, %r15, 0;
	setp.eq.s32 	%p344, %r12, 1074790400;
	setp.lt.s32 	%p345, %r196, 0;
	selp.b32 	%r223, 0, 2146435072, %p345;
	and.b32  	%r224, %r196, 2147483647;
	setp.ne.s32 	%p346, %r224, 1071644672;
	or.b32  	%r225, %r223, -2147483648;
	selp.b32 	%r226, %r225, %r223, %p346;
	selp.b32 	%r227, %r226, %r223, %p344;
	selp.b32 	%r228, %r227, %r223, %p343;
	mov.b32 	%r229, 0;
	mov.b64 	%fd2338, {%r229, %r228};
$L__BB0_72:
	max.f64 	%fd1562, %fd164, 0d0000000000000000;
	setp.eq.f64 	%p347, %fd165, 0d3FF0000000000000;
	selp.f64 	%fd1563, 0d3FF0000000000000, %fd2338, %p347;
	fma.rn.f64 	%fd2341, %fd1562, 0d0000000000000000, %fd1563;
	fma.rn.f64 	%fd2342, %fd1562, 0d3FE0000000000000, %fd1563;
	not.pred 	%p348, %p7;
	mov.f64 	%fd2343, %fd2341;
	@%p348 bra 	$L__BB0_78;
$L__BB0_73:
	setp.eq.s32 	%p349, %r12, 1074790400;
	fma.rn.f64 	%fd1564, %fd108, %fd123, %fd120;
	fma.rn.f64 	%fd1565, %fd109, %fd123, %fd121;
	fma.rn.f64 	%fd1566, %fd110, %fd123, %fd122;
	mov.f64 	%fd1567, 0d4024000000000000;
	sub.f64 	%fd1568, %fd1567, %fd1564;
	sub.f64 	%fd1569, %fd1567, %fd1565;
	mov.f64 	%fd1570, 0dC024000000000000;
	sub.f64 	%fd1571, %fd1570, %fd1566;
	mul.f64 	%fd1572, %fd1569, %fd1569;
	fma.rn.f64 	%fd1573, %fd1568, %fd1568, %fd1572;
	fma.rn.f64 	%fd1574, %fd1571, %fd1571, %fd1573;
	sqrt.rn.f64 	%fd1575, %fd1574;
	rcp.rn.f64 	%fd1576, %fd1575;
	mul.f64 	%fd1577, %fd1568, %fd1576;
	mul.f64 	%fd1578, %fd1569, %fd1576;
	mul.f64 	%fd1579, %fd1571, %fd1576;
	add.f64 	%fd1580, %fd1564, 0dC000000000000000;
	add.f64 	%fd1581, %fd1565, 0dBFF0000000000000;
	mul.f64 	%fd1582, %fd1581, %fd1581;
	fma.rn.f64 	%fd1583, %fd1580, %fd1580, %fd1582;
	fma.rn.f64 	%fd1584, %fd1566, %fd1566, %fd1583;
	sqrt.rn.f64 	%fd1585, %fd1584;
	rcp.rn.f64 	%fd1586, %fd1585;
	mul.f64 	%fd1587, %fd1580, %fd1586;
	mul.f64 	%fd1588, %fd1581, %fd1586;
	mul.f64 	%fd1589, %fd1566, %fd1586;
	neg.f64 	%fd1590, %fd108;
	neg.f64 	%fd1591, %fd109;
	neg.f64 	%fd1592, %fd110;
	mul.f64 	%fd1593, %fd109, %fd109;
	fma.rn.f64 	%fd1594, %fd108, %fd108, %fd1593;
	fma.rn.f64 	%fd1595, %fd110, %fd110, %fd1594;
	sqrt.rn.f64 	%fd1596, %fd1595;
	rcp.rn.f64 	%fd1597, %fd1596;
	mul.f64 	%fd1598, %fd1597, %fd1590;
	mul.f64 	%fd1599, %fd1597, %fd1591;
	mul.f64 	%fd1600, %fd1597, %fd1592;
	mul.f64 	%fd1601, %fd1599, %fd1588;
	fma.rn.f64 	%fd1602, %fd1598, %fd1587, %fd1601;
	fma.rn.f64 	%fd1603, %fd1600, %fd1589, %fd1602;
	add.f64 	%fd1604, %fd1603, %fd1603;
	mul.f64 	%fd1605, %fd1587, %fd1604;
	mul.f64 	%fd1606, %fd1588, %fd1604;
	mul.f64 	%fd1607, %fd1589, %fd1604;
	sub.f64 	%fd1608, %fd1605, %fd1598;
	sub.f64 	%fd1609, %fd1606, %fd1599;
	sub.f64 	%fd1610, %fd1607, %fd1600;
	mul.f64 	%fd1611, %fd1578, %fd1588;
	fma.rn.f64 	%fd1612, %fd1577, %fd1587, %fd1611;
	fma.rn.f64 	%fd173, %fd1579, %fd1589, %fd1612;
	mul.f64 	%fd1613, %fd1578, %fd1609;
	fma.rn.f64 	%fd1614, %fd1577, %fd1608, %fd1613;
	fma.rn.f64 	%fd1615, %fd1579, %fd1610, %fd1614;
	max.f64 	%fd174, %fd1615, 0d0000000000000000;
	{
	.reg .b32 %temp; 
	mov.b64 	{%temp, %r16}, %fd174;
	}
	{ // callseq 12, 0
	.param .b64 param0;
	st.param.f64 	[param0], %fd174;
	.param .b64 retval0;
	call.uni (retval0), 
	__internal_accurate_pow, 
	(
	param0
	);
	ld.param.f64 	%fd1616, [retval0];
	} // callseq 12
	setp.lt.s32 	%p350, %r16, 0;
	neg.f64 	%fd1618, %fd1616;
	selp.f64 	%fd1619, %fd1618, %fd1616, %p349;
	selp.f64 	%fd2340, %fd1619, %fd1616, %p350;
	setp.neu.f64 	%p351, %fd174, 0d0000000000000000;
	@%p351 bra 	$L__BB0_75;
	setp.eq.s32 	%p352, %r12, 1074790400;
	selp.b32 	%r231, %r16, 0, %p352;
	setp.lt.s32 	%p353, %r196, 0;
	or.b32  	%r232, %r231, 2146435072;
	selp.b32 	%r233, %r232, %r231, %p353;
	mov.b32 	%r234, 0;
	mov.b64 	%fd2340, {%r234, %r233};
$L__BB0_75:
	add.f64 	%fd1620, %fd174, 0d4024000000000000;
	{
	.reg .b32 %temp; 
	mov.b64 	{%temp, %r235}, %fd1620;
	}
	and.b32  	%r236, %r235, 2146435072;
	setp.ne.s32 	%p354, %r236, 2146435072;
	setp.neu.f64 	%p355, %fd174, 0d7FF0000000000000;
	or.pred  	%p356, %p355, %p354;
	@%p356 bra 	$L__BB0_77;
	setp.lt.s32 	%p357, %r16, 0;
	setp.eq.s32 	%p358, %r12, 1074790400;
	setp.lt.s32 	%p359, %r196, 0;
	selp.b32 	%r238, 0, 2146435072, %p359;
	and.b32  	%r239, %r196, 2147483647;
	setp.ne.s32 	%p360, %r239, 1071644672;
	or.b32  	%r240, %r238, -2147483648;
	selp.b32 	%r241, %r240, %r238, %p360;
	selp.b32 	%r242, %r241, %r238, %p358;
	selp.b32 	%r243, %r242, %r238, %p357;
	mov.b32 	%r244, 0;
	mov.b64 	%fd2340, {%r244, %r243};
$L__BB0_77:
	max.f64 	%fd1621, %fd173, 0d0000000000000000;
	setp.eq.f64 	%p361, %fd174, 0d3FF0000000000000;
	selp.f64 	%fd1622, 0d3FF0000000000000, %fd2340, %p361;
	fma.rn.f64 	%fd2341, %fd1621, 0d0000000000000000, %fd1622;
	add.f64 	%fd2343, %fd1621, %fd1622;
	mov.f64 	%fd2342, %fd2341;
$L__BB0_78:
	fma.rn.f64 	%fd2373, %fd2341, 0d3FE0000000000000, %fd2373;
	fma.rn.f64 	%fd2374, %fd2342, 0d3FE0000000000000, %fd2375;
	fma.rn.f64 	%fd2375, %fd2343, 0d3FE0000000000000, %fd2375;
	bra.uni 	$L__BB0_150;
$L__BB0_79:
	fma.rn.f64 	%fd458, %fd7, %fd4, %fd1;
	fma.rn.f64 	%fd459, %fd7, %fd5, %fd2;
	fma.rn.f64 	%fd460, %fd7, %fd6, %fd3;
	mov.f64 	%fd461, 0d4024000000000000;
	sub.f64 	%fd462, %fd461, %fd458;
	sub.f64 	%fd463, %fd461, %fd459;
	mov.f64 	%fd464, 0dC024000000000000;
	sub.f64 	%fd465, %fd464, %fd460;
	mul.f64 	%fd466, %fd463, %fd463;
	fma.rn.f64 	%fd467, %fd462, %fd462, %fd466;
	fma.rn.f64 	%fd468, %fd465, %fd465, %fd467;
	sqrt.rn.f64 	%fd469, %fd468;
	rcp.rn.f64 	%fd470, %fd469;
	mul.f64 	%fd471, %fd462, %fd470;
	mul.f64 	%fd472, %fd463, %fd470;
	mul.f64 	%fd473, %fd465, %fd470;
	add.f64 	%fd474, %fd459, 0dBFF0000000000000;
	mul.f64 	%fd475, %fd474, %fd474;
	fma.rn.f64 	%fd476, %fd458, %fd458, %fd475;
	fma.rn.f64 	%fd477, %fd460, %fd460, %fd476;
	sqrt.rn.f64 	%fd478, %fd477;
	rcp.rn.f64 	%fd479, %fd478;
	mul.f64 	%fd188, %fd458, %fd479;
	mul.f64 	%fd189, %fd474, %fd479;
	mul.f64 	%fd190, %fd460, %fd479;
	neg.f64 	%fd480, %fd4;
	neg.f64 	%fd481, %fd5;
	neg.f64 	%fd482, %fd6;
	mul.f64 	%fd483, %fd5, %fd5;
	fma.rn.f64 	%fd484, %fd4, %fd4, %fd483;
	fma.rn.f64 	%fd485, %fd6, %fd6, %fd484;
	sqrt.rn.f64 	%fd486, %fd485;
	rcp.rn.f64 	%fd487, %fd486;
	mul.f64 	%fd488, %fd487, %fd480;
	mul.f64 	%fd489, %fd487, %fd481;
	mul.f64 	%fd490, %fd487, %fd482;
	mul.f64 	%fd491, %fd189, %fd489;
	fma.rn.f64 	%fd492, %fd188, %fd488, %fd491;
	fma.rn.f64 	%fd493, %fd190, %fd490, %fd492;
	add.f64 	%fd494, %fd493, %fd493;
	mul.f64 	%fd495, %fd188, %fd494;
	mul.f64 	%fd496, %fd189, %fd494;
	mul.f64 	%fd497, %fd190, %fd494;
	sub.f64 	%fd191, %fd495, %fd488;
	sub.f64 	%fd192, %fd496, %fd489;
	sub.f64 	%fd193, %fd497, %fd490;
	mul.f64 	%fd498, %fd472, %fd189;
	fma.rn.f64 	%fd499, %fd471, %fd188, %fd498;
	fma.rn.f64 	%fd194, %fd473, %fd190, %fd499;
	mul.f64 	%fd500, %fd472, %fd192;
	fma.rn.f64 	%fd501, %fd471, %fd191, %fd500;
	fma.rn.f64 	%fd502, %fd473, %fd193, %fd501;
	max.f64 	%fd195, %fd502, 0d0000000000000000;
	{
	.reg .b32 %temp; 
	mov.b64 	{%temp, %r17}, %fd195;
	}
	{
	.reg .b32 %temp; 
	mov.b64 	{%temp, %r40}, %fd461;
	}
	and.b32  	%r19, %r40, 2146435072;
	setp.eq.s32 	%p44, %r19, 1074790400;
	{ // callseq 0, 0
	.param .b64 param0;
	st.param.f64 	[param0], %fd195;
	.param .b64 retval0;
	call.uni (retval0), 
	__internal_accurate_pow, 
	(
	param0
	);
	ld.param.f64 	%fd503, [retval0];
	} // callseq 0
	setp.lt.s32 	%p45, %r17, 0;
	neg.f64 	%fd505, %fd503;
	selp.f64 	%fd506, %fd505, %fd503, %p44;
	selp.f64 	%fd2345, %fd506, %fd503, %p45;
	setp.neu.f64 	%p46, %fd195, 0d0000000000000000;
	@%p46 bra 	$L__BB0_81;
	setp.eq.s32 	%p47, %r19, 1074790400;
	selp.b32 	%r41, %r17, 0, %p47;
	setp.lt.s32 	%p48, %r40, 0;
	or.b32  	%r42, %r41, 2146435072;
	selp.b32 	%r43, %r42, %r41, %p48;
	mov.b32 	%r44, 0;
	mov.b64 	%fd2345, {%r44, %r43};
$L__BB0_81:
	add.f64 	%fd507, %fd195, 0d4024000000000000;
	{
	.reg .b32 %temp; 
	mov.b64 	{%temp, %r45}, %fd507;
	}
	and.b32  	%r46, %r45, 2146435072;
	setp.ne.s32 	%p49, %r46, 2146435072;
	setp.neu.f64 	%p50, %fd195, 0d7FF0000000000000;
	or.pred  	%p51, %p50, %p49;
	@%p51 bra 	$L__BB0_83;
	setp.lt.s32 	%p52, %r17, 0;
	setp.eq.s32 	%p53, %r19, 1074790400;
	setp.lt.s32 	%p54, %r40, 0;
	selp.b32 	%r48, 0, 2146435072, %p54;
	and.b32  	%r49, %r40, 2147483647;
	setp.ne.s32 	%p55, %r49, 1071644672;
	or.b32  	%r50, %r48, -2147483648;
	selp.b32 	%r51, %r50, %r48, %p55;
	selp.b32 	%r52, %r51, %r48, %p53;
	selp.b32 	%r53, %r52, %r48, %p52;
	mov.b32 	%r54, 0;
	mov.b64 	%fd2345, {%r54, %r53};
$L__BB0_83:
	ld.param.u32 	%r355, [_Z8RayColorRK7Point3DRK8Vector3Di_param_2];
	max.f64 	%fd508, %fd194, 0d0000000000000000;
	setp.eq.f64 	%p56, %fd195, 0d3FF0000000000000;
	selp.f64 	%fd509, 0d3FF0000000000000, %fd2345, %p56;
	fma.rn.f64 	%fd2375, %fd508, 0d0000000000000000, %fd509;
	fma.rn.f64 	%fd2374, %fd508, 0d3FE0000000000000, %fd509;
	setp.eq.s32 	%p57, %r355, 0;
	mov.f64 	%fd2373, %fd2375;
	@%p57 bra 	$L__BB0_114;
	fma.rn.f64 	%fd511, %fd7, %fd4, %fd1;
	fma.rn.f64 	%fd203, %fd188, 0d3F1A36E2EB1C432D, %fd511;
	fma.rn.f64 	%fd512, %fd7, %fd5, %fd2;
	fma.rn.f64 	%fd204, %fd189, 0d3F1A36E2EB1C432D, %fd512;
	fma.rn.f64 	%fd513, %fd7, %fd6, %fd3;
	fma.rn.f64 	%fd205, %fd190, 0d3F1A36E2EB1C432D, %fd513;
	fma.rn.f64 	%fd514, %fd203, 0d0000000000000000, %fd204;
	fma.rn.f64 	%fd515, %fd205, 0d0000000000000000, %fd514;
	mov.f64 	%fd2354, 0d0000000000000000;
	sub.f64 	%fd516, %fd2354, %fd515;
	fma.rn.f64 	%fd517, %fd191, 0d0000000000000000, %fd192;
	fma.rn.f64 	%fd518, %fd193, 0d0000000000000000, %fd517;
	div.rn.f64 	%fd519, %fd516, %fd518;
	setp.ge.f64 	%p58, %fd519, 0d0000000000000000;
	setp.lt.f64 	%p59, %fd519, 0d412E848000000000;
	and.pred  	%p60, %p58, %p59;
	selp.u32 	%r56, 1, 0, %p60;
	selp.f64 	%fd520, %fd519, 0d412E848000000000, %p60;
	mul.f64 	%fd522, %fd204, 0d0000000000000000;
	add.f64 	%fd523, %fd203, %fd522;
	fma.rn.f64 	%fd524, %fd205, 0d0000000000000000, %fd523;
	add.f64 	%fd525, %fd524, 0d4000000000000000;
	add.f64 	%fd526, %fd515, 0dBFF0000000000000;
	fma.rn.f64 	%fd527, %fd203, 0d0000000000000000, %fd522;
	add.f64 	%fd528, %fd205, %fd527;
	add.f64 	%fd529, %fd528, 0d0000000000000000;
	mul.f64 	%fd530, %fd192, 0d0000000000000000;
	add.f64 	%fd531, %fd191, %fd530;
	fma.rn.f64 	%fd532, %fd193, 0d0000000000000000, %fd531;
	fma.rn.f64 	%fd533, %fd191, 0d0000000000000000, %fd530;
	add.f64 	%fd534, %fd193, %fd533;
	mul.f64 	%fd535, %fd518, %fd518;
	fma.rn.f64 	%fd536, %fd532, %fd532, %fd535;
	fma.rn.f64 	%fd537, %fd534, %fd534, %fd536;
	mul.f64 	%fd538, %fd526, %fd518;
	fma.rn.f64 	%fd539, %fd525, %fd532, %fd538;
	fma.rn.f64 	%fd540, %fd529, %fd534, %fd539;
	add.f64 	%fd541, %fd540, %fd540;
	mul.f64 	%fd542, %fd526, %fd526;
	fma.rn.f64 	%fd543, %fd525, %fd525, %fd542;
	fma.rn.f64 	%fd544, %fd529, %fd529, %fd543;
	add.f64 	%fd545, %fd544, 0dBFF0000000000000;
	mul.f64 	%fd546, %fd541, %fd541;
	mul.f64 	%fd547, %fd537, 0d4010000000000000;
	mul.f64 	%fd548, %fd545, %fd547;
	sub.f64 	%fd549, %fd546, %fd548;
	sqrt.rn.f64 	%fd550, %fd549;
	add.f64 	%fd551, %fd537, %fd537;
	neg.f64 	%fd552, %fd541;
	sub.f64 	%fd553, %fd552, %fd550;
	div.rn.f64 	%fd554, %fd553, %fd551;
	sub.f64 	%fd555, %fd550, %fd541;
	div.rn.f64 	%fd556, %fd555, %fd551;
	setp.ge.f64 	%p61, %fd554, 0d0000000000000000;
	setp.lt.f64 	%p62, %fd554, 0d412E848000000000;
	selp.f64 	%fd558, %fd554, 0d412E848000000000, %p62;
	selp.f64 	%fd559, %fd558, 0d412E848000000000, %p61;
	setp.ge.f64 	%p63, %fd556, 0d0000000000000000;
	setp.lt.f64 	%p64, %fd556, %fd559;
	selp.f64 	%fd561, %fd556, %fd559, %p64;
	selp.f64 	%fd562, %fd561, %fd559, %p63;
	setp.ge.f64 	%p65, %fd562, 0d0000000000000000;
	setp.lt.f64 	%p66, %fd562, %fd520;
	and.pred  	%p67, %p65, %p66;
	selp.b32 	%r57, 2, %r56, %p67;
	selp.f64 	%fd564, %fd562, %fd520, %p67;
	add.f64 	%fd566, %fd524, 0d0000000000000000;
	fma.rn.f64 	%fd567, %fd566, %fd532, %fd538;
	fma.rn.f64 	%fd568, %fd529, %fd534, %fd567;
	add.f64 	%fd569, %fd568, %fd568;
	fma.rn.f64 	%fd570, %fd566, %fd566, %fd542;
	fma.rn.f64 	%fd571, %fd529, %fd529, %fd570;
	add.f64 	%fd572, %fd571, 0dBFF0000000000000;
	mul.f64 	%fd573, %fd569, %fd569;
	mul.f64 	%fd574, %fd572, %fd547;
	sub.f64 	%fd575, %fd573, %fd574;
	sqrt.rn.f64 	%fd576, %fd575;
	neg.f64 	%fd577, %fd569;
	sub.f64 	%fd578, %fd577, %fd576;
	div.rn.f64 	%fd579, %fd578, %fd551;
	sub.f64 	%fd580, %fd576, %fd569;
	div.rn.f64 	%fd581, %fd580, %fd551;
	setp.ge.f64 	%p68, %fd579, 0d0000000000000000;
	setp.lt.f64 	%p69, %fd579, 0d412E848000000000;
	selp.f64 	%fd583, %fd579, 0d412E848000000000, %p69;
	selp.f64 	%fd584, %fd583, 0d412E848000000000, %p68;
	setp.ge.f64 	%p70, %fd581, 0d0000000000000000;
	setp.lt.f64 	%p71, %fd581, %fd584;
	selp.f64 	%fd586, %fd581, %fd584, %p71;
	selp.f64 	%fd587, %fd586, %fd584, %p70;
	setp.ge.f64 	%p72, %fd587, 0d0000000000000000;
	setp.lt.f64 	%p73, %fd587, %fd564;
	and.pred  	%p74, %p72, %p73;
	selp.b32 	%r58, 3, %r57, %p74;
	selp.f64 	%fd589, %fd587, %fd564, %p74;
	add.f64 	%fd591, %fd524, 0dC000000000000000;
	fma.rn.f64 	%fd592, %fd591, %fd532, %fd538;
	fma.rn.f64 	%fd593, %fd529, %fd534, %fd592;
	add.f64 	%fd594, %fd593, %fd593;
	fma.rn.f64 	%fd595, %fd591, %fd591, %fd542;
	fma.rn.f64 	%fd596, %fd529, %fd529, %fd595;
	add.f64 	%fd597, %fd596, 0dBFF0000000000000;
	mul.f64 	%fd598, %fd594, %fd594;
	mul.f64 	%fd599, %fd597, %fd547;
	sub.f64 	%fd600, %fd598, %fd599;
	sqrt.rn.f64 	%fd601, %fd600;
	neg.f64 	%fd602, %fd594;
	sub.f64 	%fd603, %fd602, %fd601;
	div.rn.f64 	%fd604, %fd603, %fd551;
	sub.f64 	%fd605, %fd601, %fd594;
	div.rn.f64 	%fd606, %fd605, %fd551;
	setp.ge.f64 	%p75, %fd604, 0d0000000000000000;
	setp.lt.f64 	%p76, %fd604, 0d412E848000000000;
	selp.f64 	%fd607, %fd604, 0d412E848000000000, %p76;
	selp.f64 	%fd608, %fd607, 0d412E848000000000, %p75;
	setp.ge.f64 	%p77, %fd606, 0d0000000000000000;
	setp.lt.f64 	%p78, %fd606, %fd608;
	selp.f64 	%fd609, %fd606, %fd608, %p78;
	selp.f64 	%fd610, %fd609, %fd608, %p77;
	setp.ge.f64 	%p79, %fd610, 0d0000000000000000;
	setp.lt.f64 	%p80, %fd610, %fd589;
	and.pred  	%p10, %p79, %p80;
	selp.b32 	%r55, 4, %r58, %p10;
	selp.f64 	%fd206, %fd610, %fd589, %p10;
	setp.gt.s32 	%p81, %r55, 2;
	@%p81 bra 	$L__BB0_92;
	setp.eq.s32 	%p84, %r55, 1;
	@%p84 bra 	$L__BB0_94;
	setp.eq.s32 	%p85, %r55, 2;
	mov.f64 	%fd2355, %fd2354;
	mov.f64 	%fd2356, %fd2354;
	@%p85 bra 	$L__BB0_87;
	bra.uni 	$L__BB0_113;
$L__BB0_87:
	and.b32  	%r22, %r40, 2146435072;
	setp.eq.s32 	%p113, %r22, 1074790400;
	fma.rn.f64 	%fd729, %fd191, %fd206, %fd203;
	fma.rn.f64 	%fd730, %fd192, %fd206, %fd204;
	fma.rn.f64 	%fd731, %fd193, %fd206, %fd205;
	mov.f64 	%fd732, 0d4024000000000000;
	sub.f64 	%fd733, %fd732, %fd729;
	sub.f64 	%fd734, %fd732, %fd730;
	mov.f64 	%fd735, 0dC024000000000000;
	sub.f64 	%fd736, %fd735, %fd731;
	mul.f64 	%fd737, %fd734, %fd734;
	fma.rn.f64 	%fd738, %fd733, %fd733, %fd737;
	fma.rn.f64 	%fd739, %fd736, %fd736, %fd738;
	sqrt.rn.f64 	%fd740, %fd739;
	rcp.rn.f64 	%fd741, %fd740;
	mul.f64 	%fd742, %fd733, %fd741;
	mul.f64 	%fd743, %fd734, %fd741;
	mul.f64 	%fd744, %fd736, %fd741;
	add.f64 	%fd745, %fd729, 0d4000000000000000;
	add.f64 	%fd746, %fd730, 0dBFF0000000000000;
	mul.f64 	%fd747, %fd746, %fd746;
	fma.rn.f64 	%fd748, %fd745, %fd745, %fd747;
	fma.rn.f64 	%fd749, %fd731, %fd731, %fd748;
	sqrt.rn.f64 	%fd750, %fd749;
	rcp.rn.f64 	%fd751, %fd750;
	mul.f64 	%fd752, %fd745, %fd751;
	mul.f64 	%fd753, %fd746, %fd751;
	mul.f64 	%fd754, %fd731, %fd751;
	neg.f64 	%fd755, %fd191;
	neg.f64 	%fd756, %fd192;
	neg.f64 	%fd757, %fd193;
	mul.f64 	%fd758, %fd192, %fd192;
	fma.rn.f64 	%fd759, %fd191, %fd191, %fd758;
	fma.rn.f64 	%fd760, %fd193, %fd193, %fd759;
	sqrt.rn.f64 	%fd761, %fd760;
	rcp.rn.f64 	%fd762, %fd761;
	mul.f64 	%fd763, %fd762, %fd755;
	mul.f64 	%fd764, %fd762, %fd756;
	mul.f64 	%fd765, %fd762, %fd757;
	mul.f64 	%fd766, %fd764, %fd753;
	fma.rn.f64 	%fd767, %fd763, %fd752, %fd766;
	fma.rn.f64 	%fd768, %fd765, %fd754, %fd767;
	add.f64 	%fd769, %fd768, %fd768;
	mul.f64 	%fd770, %fd752, %fd769;
	mul.f64 	%fd771, %fd753, %fd769;
	mul.f64 	%fd772, %fd754, %fd769;
	sub.f64 	%fd773, %fd770, %fd763;
	sub.f64 	%fd774, %fd771, %fd764;
	sub.f64 	%fd775, %fd772, %fd765;
	mul.f64 	%fd776, %fd743, %fd753;
	fma.rn.f64 	%fd777, %fd742, %fd752, %fd776;
	fma.rn.f64 	%fd234, %fd744, %fd754, %fd777;
	mul.f64 	%fd778, %fd743, %fd774;
	fma.rn.f64 	%fd779, %fd742, %fd773, %fd778;
	fma.rn.f64 	%fd780, %fd744, %fd775, %fd779;
	max.f64 	%fd235, %fd780, 0d0000000000000000;
	{
	.reg .b32 %temp; 
	mov.b64 	{%temp, %r23}, %fd235;
	}
	{ // callseq 3, 0
	.param .b64 param0;
	st.param.f64 	[param0], %fd235;
	.param .b64 retval0;
	call.uni (retval0), 
	__internal_accurate_pow, 
	(
	param0
	);
	ld.param.f64 	%fd781, [retval0];
	} // callseq 3
	setp.lt.s32 	%p114, %r23, 0;
	neg.f64 	%fd783, %fd781;
	selp.f64 	%fd784, %fd783, %fd781, %p113;
	selp.f64 	%fd2349, %fd784, %fd781, %p114;
	setp.neu.f64 	%p115, %fd235, 0d0000000000000000;
	@%p115 bra 	$L__BB0_89;
	setp.eq.s32 	%p116, %r22, 1074790400;
	selp.b32 	%r87, %r23, 0, %p116;
	setp.lt.s32 	%p117, %r40, 0;
	or.b32  	%r88, %r87, 2146435072;
	selp.b32 	%r89, %r88, %r87, %p117;
	mov.b32 	%r90, 0;
	mov.b64 	%fd2349, {%r90, %r89};
$L__BB0_89:
	add.f64 	%fd785, %fd235, 0d4024000000000000;
	{
	.reg .b32 %temp; 
	mov.b64 	{%temp, %r91}, %fd785;
	}
	and.b32  	%r92, %r91, 2146435072;
	setp.ne.s32 	%p118, %r92, 2146435072;
	setp.neu.f64 	%p119, %fd235, 0d7FF0000000000000;
	or.pred  	%p120, %p119, %p118;
	@%p120 bra 	$L__BB0_91;
	setp.lt.s32 	%p121, %r23, 0;
	setp.eq.s32 	%p122, %r22, 1074790400;
	setp.lt.s32 	%p123, %r40, 0;
	selp.b32 	%r94, 0, 2146435072, %p123;
	and.b32  	%r95, %r40, 2147483647;
	setp.ne.s32 	%p124, %r95, 1071644672;
	or.b32  	%r96, %r94, -2147483648;
	selp.b32 	%r97, %r96, %r94, %p124;
	selp.b32 	%r98, %r97, %r94, %p122;
	selp.b32 	%r99, %r98, %r94, %p121;
	mov.b32 	%r100, 0;
	mov.b64 	%fd2349, {%r100, %r99};
$L__BB0_91:
	max.f64 	%fd786, %fd234, 0d0000000000000000;
	setp.eq.f64 	%p125, %fd235, 0d3FF0000000000000;
	selp.f64 	%fd787, 0d3FF0000000000000, %fd2349, %p125;
	add.f64 	%fd2354, %fd786, %fd787;
	fma.rn.f64 	%fd2355, %fd786, 0d0000000000000000, %fd787;
	mov.f64 	%fd2356, %fd2355;
	bra.uni 	$L__BB0_113;
$L__BB0_92:
	setp.eq.s32 	%p82, %r55, 3;
	@%p82 bra 	$L__BB0_103;
	setp.eq.s32 	%p83, %r55, 4;
	mov.f64 	%fd2355, %fd2354;
	mov.f64 	%fd2356, %fd2354;
	@%p83 bra 	$L__BB0_108;
	bra.uni 	$L__BB0_113;
$L__BB0_94:
	and.b32  	%r20, %r40, 2146435072;
	setp.eq.s32 	%p126, %r20, 1074790400;
	fma.rn.f64 	%fd207, %fd191, %fd206, %fd203;
	fma.rn.f64 	%fd208, %fd192, %fd206, %fd204;
	fma.rn.f64 	%fd209, %fd193, %fd206, %fd205;
	mov.f64 	%fd788, 0d4024000000000000;
	sub.f64 	%fd789, %fd788, %fd207;
	sub.f64 	%fd790, %fd788, %fd208;
	mov.f64 	%fd791, 0dC024000000000000;
	sub.f64 	%fd792, %fd791, %fd209;
	mul.f64 	%fd793, %fd790, %fd790;
	fma.rn.f64 	%fd794, %fd789, %fd789, %fd793;
	fma.rn.f64 	%fd795, %fd792, %fd792, %fd794;
	sqrt.rn.f64 	%fd796, %fd795;
	rcp.rn.f64 	%fd797, %fd796;
	mul.f64 	%fd210, %fd789, %fd797;
	mul.f64 	%fd211, %fd790, %fd797;
	mul.f64 	%fd212, %fd792, %fd797;
	neg.f64 	%fd798, %fd191;
	neg.f64 	%fd799, %fd192;
	neg.f64 	%fd800, %fd193;
	mul.f64 	%fd801, %fd192, %fd192;
	fma.rn.f64 	%fd802, %fd191, %fd191, %fd801;
	fma.rn.f64 	%fd803, %fd193, %fd193, %fd802;
	sqrt.rn.f64 	%fd804, %fd803;
	rcp.rn.f64 	%fd805, %fd804;
	mul.f64 	%fd806, %fd805, %fd798;
	mul.f64 	%fd807, %fd805, %fd799;
	mul.f64 	%fd808, %fd805, %fd800;
	fma.rn.f64 	%fd809, %fd806, 0d0000000000000000, %fd807;
	fma.rn.f64 	%fd810, %fd808, 0d0000000000000000, %fd809;
	add.f64 	%fd811, %fd810, %fd810;
	mul.f64 	%fd812, %fd811, 0d0000000000000000;
	sub.f64 	%fd813, %fd812, %fd806;
	sub.f64 	%fd814, %fd811, %fd807;
	sub.f64 	%fd815, %fd812, %fd808;
	fma.rn.f64 	%fd816, %fd210, 0d0000000000000000, %fd211;
	fma.rn.f64 	%fd213, %fd212, 0d0000000000000000, %fd816;
	mul.f64 	%fd817, %fd814, %fd211;
	fma.rn.f64 	%fd818, %fd813, %fd210, %fd817;
	fma.rn.f64 	%fd819, %fd815, %fd212, %fd818;
	max.f64 	%fd214, %fd819, 0d0000000000000000;
	{
	.reg .b32 %temp; 
	mov.b64 	{%temp, %r21}, %fd214;
	}
	{ // callseq 4, 0
	.param .b64 param0;
	st.param.f64 	[param0], %fd214;
	.param .b64 retval0;
	call.uni (retval0), 
	__internal_accurate_pow, 
	(
	param0
	);
	ld.param.f64 	%fd820, [retval0];
	} // callseq 4
	setp.lt.s32 	%p127, %r21, 0;
	neg.f64 	%fd822, %fd820;
	selp.f64 	%fd823, %fd822, %fd820, %p126;
	selp.f64 	%fd2347, %fd823, %fd820, %p127;
	setp.neu.f64 	%p128, %fd214, 0d0000000000000000;
	@%p128 bra 	$L__BB0_96;
	selp.b32 	%r101, %r21, 0, %p126;
	setp.lt.s32 	%p130, %r40, 0;
	or.b32  	%r102, %r101, 2146435072;
	selp.b32 	%r103, %r102, %r101, %p130;
	mov.b32 	%r104, 0;
	mov.b64 	%fd2347, {%r104, %r103};
$L__BB0_96:
	add.f64 	%fd824, %fd214, 0d4024000000000000;
	{
	.reg .b32 %temp; 
	mov.b64 	{%temp, %r105}, %fd824;
	}
	and.b32  	%r106, %r105, 2146435072;
	setp.ne.s32 	%p131, %r106, 2146435072;
	setp.neu.f64 	%p132, %fd214, 0d7FF0000000000000;
	or.pred  	%p133, %p132, %p131;
	@%p133 bra 	$L__BB0_98;
	setp.lt.s32 	%p134, %r21, 0;
	setp.eq.s32 	%p135, %r20, 1074790400;
	setp.lt.s32 	%p136, %r40, 0;
	selp.b32 	%r108, 0, 2146435072, %p136;
	and.b32  	%r109, %r40, 2147483647;
	setp.ne.s32 	%p137, %r109, 1071644672;
	or.b32  	%r110, %r108, -2147483648;
	selp.b32 	%r111, %r110, %r108, %p137;
	selp.b32 	%r112, %r111, %r108, %p135;
	selp.b32 	%r113, %r112, %r108, %p134;
	mov.b32 	%r114, 0;
	mov.b64 	%fd2347, {%r114, %r113};
$L__BB0_98:
	setp.eq.f64 	%p139, %fd214, 0d3FF0000000000000;
	selp.f64 	%fd220, 0d3FF0000000000000, %fd2347, %p139;
	add.f64 	%fd221, %fd207, 0d0000000000000000;
	add.f64 	%fd222, %fd208, 0d3F1A36E2EB1C432D;
	add.f64 	%fd825, %fd209, 0d0000000000000000;
	fma.rn.f64 	%fd826, %fd221, 0d0000000000000000, %fd222;
	mul.f64 	%fd223, %fd825, 0d0000000000000000;
	add.f64 	%fd224, %fd223, %fd826;
	mov.f64 	%fd827, 0d0000000000000000;
	sub.f64 	%fd828, %fd827, %fd224;
	div.rn.f64 	%fd829, %fd828, %fd213;
	setp.ge.f64 	%p140, %fd829, 0d0000000000000000;
	setp.lt.f64 	%p141, %fd829, 0d412E848000000000;
	and.pred  	%p142, %p140, %p141;
	mov.pred 	%p573, 0;
	@%p142 bra 	$L__BB0_102;
	mul.f64 	%fd830, %fd222, 0d0000000000000000;
	add.f64 	%fd831, %fd221, %fd830;
	add.f64 	%fd225, %fd223, %fd831;
	add.f64 	%fd832, %fd225, 0d4000000000000000;
	add.f64 	%fd833, %fd224, 0dBFF0000000000000;
	fma.rn.f64 	%fd834, %fd221, 0d0000000000000000, %fd830;
	add.f64 	%fd836, %fd825, %fd834;
	mul.f64 	%fd837, %fd211, 0d0000000000000000;
	add.f64 	%fd838, %fd210, %fd837;
	fma.rn.f64 	%fd226, %fd212, 0d0000000000000000, %fd838;
	fma.rn.f64 	%fd839, %fd210, 0d0000000000000000, %fd837;
	add.f64 	%fd840, %fd212, %fd839;
	mul.f64 	%fd841, %fd213, %fd213;
	fma.rn.f64 	%fd842, %fd226, %fd226, %fd841;
	fma.rn.f64 	%fd843, %fd840, %fd840, %fd842;
	mul.f64 	%fd227, %fd833, %fd213;
	fma.rn.f64 	%fd844, %fd832, %fd226, %fd227;
	mul.f64 	%fd228, %fd836, %fd840;
	add.f64 	%fd845, %fd228, %fd844;
	add.f64 	%fd846, %fd845, %fd845;
	mul.f64 	%fd229, %fd833, %fd833;
	fma.rn.f64 	%fd847, %fd832, %fd832, %fd229;
	mul.f64 	%fd230, %fd836, %fd836;
	add.f64 	%fd848, %fd230, %fd847;
	add.f64 	%fd849, %fd848, 0dBFF0000000000000;
	mul.f64 	%fd850, %fd846, %fd846;
	mul.f64 	%fd231, %fd843, 0d4010000000000000;
	mul.f64 	%fd851, %fd849, %fd231;
	sub.f64 	%fd852, %fd850, %fd851;
	sqrt.rn.f64 	%fd853, %fd852;
	add.f64 	%fd232, %fd843, %fd843;
	neg.f64 	%fd854, %fd846;
	sub.f64 	%fd855, %fd854, %fd853;
	div.rn.f64 	%fd856, %fd855, %fd232;
	sub.f64 	%fd857, %fd853, %fd846;
	div.rn.f64 	%fd858, %fd857, %fd232;
	setp.ge.f64 	%p144, %fd856, 0d0000000000000000;
	setp.lt.f64 	%p145, %fd856, 0d412E848000000000;
	selp.f64 	%fd859, %fd856, 0d412E848000000000, %p145;
	selp.f64 	%fd860, %fd859, 0d412E848000000000, %p144;
	setp.ge.f64 	%p146, %fd858, 0d0000000000000000;
	setp.lt.f64 	%p147, %fd858, %fd860;
	selp.f64 	%fd861, %fd858, %fd860, %p147;
	selp.f64 	%fd862, %fd861, %fd860, %p146;
	setp.ge.f64 	%p148, %fd862, 0d0000000000000000;
	setp.lt.f64 	%p149, %fd862, 0d412E848000000000;
	and.pred  	%p150, %p148, %p149;
	@%p150 bra 	$L__BB0_102;
	fma.rn.f64 	%fd863, %fd225, %fd226, %fd227;
	add.f64 	%fd864, %fd228, %fd863;
	add.f64 	%fd865, %fd864, %fd864;
	fma.rn.f64 	%fd866, %fd225, %fd225, %fd229;
	add.f64 	%fd867, %fd230, %fd866;
	add.f64 	%fd868, %fd867, 0dBFF0000000000000;
	mul.f64 	%fd869, %fd865, %fd865;
	mul.f64 	%fd870, %fd868, %fd231;
	sub.f64 	%fd871, %fd869, %fd870;
	sqrt.rn.f64 	%fd872, %fd871;
	neg.f64 	%fd873, %fd865;
	sub.f64 	%fd874, %fd873, %fd872;
	div.rn.f64 	%fd875, %fd874, %fd232;
	sub.f64 	%fd876, %fd872, %fd865;
	div.rn.f64 	%fd877, %fd876, %fd232;
	setp.ge.f64 	%p152, %fd875, 0d0000000000000000;
	setp.lt.f64 	%p153, %fd875, 0d412E848000000000;
	selp.f64 	%fd878, %fd875, 0d412E848000000000, %p153;
	selp.f64 	%fd879, %fd878, 0d412E848000000000, %p152;
	setp.ge.f64 	%p154, %fd877, 0d0000000000000000;
	setp.lt.f64 	%p155, %fd877, %fd879;
	selp.f64 	%fd880, %fd877, %fd879, %p155;
	selp.f64 	%fd881, %fd880, %fd879, %p154;
	setp.ge.f64 	%p156, %fd881, 0d0000000000000000;
	setp.lt.f64 	%p157, %fd881, 0d412E848000000000;
	and.pred  	%p158, %p156, %p157;
	@%p158 bra 	$L__BB0_102;
	add.f64 	%fd882, %fd225, 0dC000000000000000;
	fma.rn.f64 	%fd883, %fd882, %fd226, %fd227;
	add.f64 	%fd884, %fd228, %fd883;
	add.f64 	%fd885, %fd884, %fd884;
	fma.rn.f64 	%fd886, %fd882, %fd882, %fd229;
	add.f64 	%fd887, %fd230, %fd886;
	add.f64 	%fd888, %fd887, 0dBFF0000000000000;
	mul.f64 	%fd889, %fd885, %fd885;
	mul.f64 	%fd890, %fd888, %fd231;
	sub.f64 	%fd891, %fd889, %fd890;
	sqrt.rn.f64 	%fd892, %fd891;
	neg.f64 	%fd893, %fd885;
	sub.f64 	%fd894, %fd893, %fd892;
	div.rn.f64 	%fd895, %fd894, %fd232;
	sub.f64 	%fd896, %fd892, %fd885;
	div.rn.f64 	%fd897, %fd896, %fd232;
	setp.ge.f64 	%p159, %fd895, 0d0000000000000000;
	setp.lt.f64 	%p160, %fd895, 0d412E848000000000;
	selp.f64 	%fd899, %fd895, 0d412E848000000000, %p160;
	selp.f64 	%fd900, %fd899, 0d412E848000000000, %p159;
	setp.ge.f64 	%p161, %fd897, 0d0000000000000000;
	setp.lt.f64 	%p162, %fd897, %fd900;
	selp.f64 	%fd902, %fd897, %fd900, %p162;
	selp.f64 	%fd903, %fd902, %fd900, %p161;
	setp.ltu.f64 	%p163, %fd903, 0d0000000000000000;
	setp.geu.f64 	%p164, %fd903, 0d412E848000000000;
	or.pred  	%p573, %p163, %p164;
$L__BB0_102:
	max.f64 	%fd904, %fd213, 0d0000000000000000;
	mul.f64 	%fd905, %fd904, 0d3FE0000000000000;
	selp.f64 	%fd906, %fd904, %fd905, %p573;
	cvt.rmi.f64.f64 	%fd907, %fd207;
	sub.f64 	%fd908, %fd207, %fd907;
	setp.geu.f64 	%p165, %fd908, 0d3FE0000000000000;
	cvt.rmi.f64.f64 	%fd909, %fd209;
	sub.f64 	%fd910, %fd209, %fd909;
	setp.geu.f64 	%p166, %fd910, 0d3FE0000000000000;
	xor.pred  	%p167, %p165, %p166;
	selp.u32 	%r115, 1, 0, %p167;
	cvt.rn.f64.u32 	%fd911, %r115;
	fma.rn.f64 	%fd2354, %fd906, %fd911, %fd220;
	mov.f64 	%fd2355, %fd2354;
	mov.f64 	%fd2356, %fd2354;
	bra.uni 	$L__BB0_113;
$L__BB0_103:
	and.b32  	%r24, %r40, 2146435072;
	setp.eq.s32 	%p86, %r24, 1074790400;
	fma.rn.f64 	%fd612, %fd191, %fd206, %fd203;
	fma.rn.f64 	%fd613, %fd192, %fd206, %fd204;
	fma.rn.f64 	%fd614, %fd193, %fd206, %fd205;
	mov.f64 	%fd615, 0d4024000000000000;
	sub.f64 	%fd616, %fd615, %fd612;
	sub.f64 	%fd617, %fd615, %fd613;
	mov.f64 	%fd618, 0dC024000000000000;
	sub.f64 	%fd619, %fd618, %fd614;
	mul.f64 	%fd620, %fd617, %fd617;
	fma.rn.f64 	%fd621, %fd616, %fd616, %fd620;
	fma.rn.f64 	%fd622, %fd619, %fd619, %fd621;
	sqrt.rn.f64 	%fd623, %fd622;
	rcp.rn.f64 	%fd624, %fd623;
	mul.f64 	%fd625, %fd616, %fd624;
	mul.f64 	%fd626, %fd617, %fd624;
	mul.f64 	%fd627, %fd619, %fd624;
	add.f64 	%fd628, %fd613, 0dBFF0000000000000;
	mul.f64 	%fd629, %fd628, %fd628;
	fma.rn.f64 	%fd630, %fd612, %fd612, %fd629;
	fma.rn.f64 	%fd631, %fd614, %fd614, %fd630;
	sqrt.rn.f64 	%fd632, %fd631;
	rcp.rn.f64 	%fd633, %fd632;
	mul.f64 	%fd634, %fd612, %fd633;
	mul.f64 	%fd635, %fd628, %fd633;
	mul.f64 	%fd636, %fd614, %fd633;
	neg.f64 	%fd637, %fd191;
	neg.f64 	%fd638, %fd192;
	neg.f64 	%fd639, %fd193;
	mul.f64 	%fd640, %fd192, %fd192;
	fma.rn.f64 	%fd641, %fd191, %fd191, %fd640;
	fma.rn.f64 	%fd642, %fd193, %fd193, %fd641;
	sqrt.rn.f64 	%fd643, %fd642;
	rcp.rn.f64 	%fd644, %fd643;
	mul.f64 	%fd645, %fd644, %fd637;
	mul.f64 	%fd646, %fd644, %fd638;
	mul.f64 	%fd647, %fd644, %fd639;
	mul.f64 	%fd648, %fd646, %fd635;
	fma.rn.f64 	%fd649, %fd645, %fd634, %fd648;
	fma.rn.f64 	%fd650, %fd647, %fd636, %fd649;
	add.f64 	%fd651, %fd650, %fd650;
	mul.f64 	%fd652, %fd634, %fd651;
	mul.f64 	%fd653, %fd635, %fd651;
	mul.f64 	%fd654, %fd636, %fd651;
	sub.f64 	%fd655, %fd652, %fd645;
	sub.f64 	%fd656, %fd653, %fd646;
	sub.f64 	%fd657, %fd654, %fd647;
	mul.f64 	%fd658, %fd626, %fd635;
	fma.rn.f64 	%fd659, %fd625, %fd634, %fd658;
	fma.rn.f64 	%fd243, %fd627, %fd636, %fd659;
	mul.f64 	%fd660, %fd626, %fd656;
	fma.rn.f64 	%fd661, %fd625, %fd655, %fd660;
	fma.rn.f64 	%fd662, %fd627, %fd657, %fd661;
	max.f64 	%fd244, %fd662, 0d0000000000000000;
	{
	.reg .b32 %temp; 
	mov.b64 	{%temp, %r25}, %fd244;
	}
	{ // callseq 1, 0
	.param .b64 param0;
	st.param.f64 	[param0], %fd244;
	.param .b64 retval0;
	call.uni (retval0), 
	__internal_accurate_pow, 
	(
	param0
	);
	ld.param.f64 	%fd663, [retval0];
	} // callseq 1
	setp.lt.s32 	%p87, %r25, 0;
	neg.f64 	%fd665, %fd663;
	selp.f64 	%fd666, %fd665, %fd663, %p86;
	selp.f64 	%fd2351, %fd666, %fd663, %p87;
	setp.neu.f64 	%p88, %fd244, 0d0000000000000000;
	@%p88 bra 	$L__BB0_105;
	selp.b32 	%r59, %r25, 0, %p86;
	setp.lt.s32 	%p90, %r40, 0;
	or.b32  	%r60, %r59, 2146435072;
	selp.b32 	%r61, %r60, %r59, %p90;
	mov.b32 	%r62, 0;
	mov.b64 	%fd2351, {%r62, %r61};
$L__BB0_105:
	add.f64 	%fd667, %fd244, 0d4024000000000000;
	{
	.reg .b32 %temp; 
	mov.b64 	{%temp, %r63}, %fd667;
	}
	and.b32  	%r64, %r63, 2146435072;
	setp.ne.s32 	%p91, %r64, 2146435072;
	setp.neu.f64 	%p92, %fd244, 0d7FF0000000000000;
	or.pred  	%p93, %p92, %p91;
	@%p93 bra 	$L__BB0_107;
	setp.lt.s32 	%p96, %r40, 0;
	selp.b32 	%r66, 0, 2146435072, %p96;
	and.b32  	%r67, %r40, 2147483647;
	setp.ne.s32 	%p97, %r67, 1071644672;
	or.b32  	%r68, %r66, -2147483648;
	selp.b32 	%r69, %r68, %r66, %p97;
	selp.b32 	%r70, %r69, %r66, %p86;
	selp.b32 	%r71, %r70, %r66, %p87;
	mov.b32 	%r72, 0;
	mov.b64 	%fd2351, {%r72, %r71};
$L__BB0_107:
	max.f64 	%fd668, %fd243, 0d0000000000000000;
	setp.eq.f64 	%p98, %fd244, 0d3FF0000000000000;
	selp.f64 	%fd669, 0d3FF0000000000000, %fd2351, %p98;
	fma.rn.f64 	%fd2354, %fd668, 0d0000000000000000, %fd669;
	fma.rn.f64 	%fd2355, %fd668, 0d3FE0000000000000, %fd669;
	not.pred 	%p99, %p10;
	mov.f64 	%fd2356, %fd2354;
	@%p99 bra 	$L__BB0_113;
$L__BB0_108:
	and.b32  	%r26, %r40, 2146435072;
	setp.eq.s32 	%p100, %r26, 1074790400;
	fma.rn.f64 	%fd670, %fd191, %fd206, %fd203;
	fma.rn.f64 	%fd671, %fd192, %fd206, %fd204;
	fma.rn.f64 	%fd672, %fd193, %fd206, %fd205;
	mov.f64 	%fd673, 0d4024000000000000;
	sub.f64 	%fd674, %fd673, %fd670;
	sub.f64 	%fd675, %fd673, %fd671;
	mov.f64 	%fd676, 0dC024000000000000;
	sub.f64 	%fd677, %fd676, %fd672;
	mul.f64 	%fd678, %fd675, %fd675;
	fma.rn.f64 	%fd679, %fd674, %fd674, %fd678;
	fma.rn.f64 	%fd680, %fd677, %fd677, %fd679;
	sqrt.rn.f64 	%fd681, %fd680;
	rcp.rn.f64 	%fd682, %fd681;
	mul.f64 	%fd683, %fd674, %fd682;
	mul.f64 	%fd684, %fd675, %fd682;
	mul.f64 	%fd685, %fd677, %fd682;
	add.f64 	%fd686, %fd670, 0dC000000000000000;
	add.f64 	%fd687, %fd671, 0dBFF0000000000000;
	mul.f64 	%fd688, %fd687, %fd687;
	fma.rn.f64 	%fd689, %fd686, %fd686, %fd688;
	fma.rn.f64 	%fd690, %fd672, %fd672, %fd689;
	sqrt.rn.f64 	%fd691, %fd690;
	rcp.rn.f64 	%fd692, %fd691;
	mul.f64 	%fd693, %fd686, %fd692;
	mul.f64 	%fd694, %fd687, %fd692;
	mul.f64 	%fd695, %fd672, %fd692;
	neg.f64 	%fd696, %fd191;
	neg.f64 	%fd697, %fd192;
	neg.f64 	%fd698, %fd193;
	mul.f64 	%fd699, %fd192, %fd192;
	fma.rn.f64 	%fd700, %fd191, %fd191, %fd699;
	fma.rn.f64 	%fd701, %fd193, %fd193, %fd700;
	sqrt.rn.f64 	%fd702, %fd701;
	rcp.rn.f64 	%fd703, %fd702;
	mul.f64 	%fd704, %fd703, %fd696;
	mul.f64 	%fd705, %fd703, %fd697;
	mul.f64 	%fd706, %fd703, %fd698;
	mul.f64 	%fd707, %fd705, %fd694;
	fma.rn.f64 	%fd708, %fd704, %fd693, %fd707;
	fma.rn.f64 	%fd709, %fd706, %fd695, %fd708;
	add.f64 	%fd710, %fd709, %fd709;
	mul.f64 	%fd711, %fd693, %fd710;
	mul.f64 	%fd712, %fd694, %fd710;
	mul.f64 	%fd713, %fd695, %fd710;
	sub.f64 	%fd714, %fd711, %fd704;
	sub.f64 	%fd715, %fd712, %fd705;
	sub.f64 	%fd716, %fd713, %fd706;
	mul.f64 	%fd717, %fd684, %fd694;
	fma.rn.f64 	%fd718, %fd683, %fd693, %fd717;
	fma.rn.f64 	%fd252, %fd685, %fd695, %fd718;
	mul.f64 	%fd719, %fd684, %fd715;
	fma.rn.f64 	%fd720, %fd683, %fd714, %fd719;
	fma.rn.f64 	%fd721, %fd685, %fd716, %fd720;
	max.f64 	%fd253, %fd721, 0d0000000000000000;
	{
	.reg .b32 %temp; 
	mov.b64 	{%temp, %r27}, %fd253;
	}
	{ // callseq 2, 0
	.param .b64 param0;
	st.param.f64 	[param0], %fd253;
	.param .b64 retval0;
	call.uni (retval0), 
	__internal_accurate_pow, 
	(
	param0
	);
	ld.param.f64 	%fd722, [retval0];
	} // callseq 2
	setp.lt.s32 	%p101, %r27, 0;
	neg.f64 	%fd724, %fd722;
	selp.f64 	%fd725, %fd724, %fd722, %p100;
	selp.f64 	%fd2353, %fd725, %fd722, %p101;
	setp.neu.f64 	%p102, %fd253, 0d0000000000000000;
	@%p102 bra 	$L__BB0_110;
	setp.eq.s32 	%p103, %r26, 1074790400;
	selp.b32 	%r73, %r27, 0, %p103;
	setp.lt.s32 	%p104, %r40, 0;
	or.b32  	%r74, %r73, 2146435072;
	selp.b32 	%r75, %r74, %r73, %p104;
	mov.b32 	%r76, 0;
	mov.b64 	%fd2353, {%r76, %r75};
$L__BB0_110:
	add.f64 	%fd726, %fd253, 0d4024000000000000;
	{
	.reg .b32 %temp; 
	mov.b64 	{%temp, %r77}, %fd726;
	}
	and.b32  	%r78, %r77, 2146435072;
	setp.ne.s32 	%p105, %r78, 2146435072;
	setp.neu.f64 	%p106, %fd253, 0d7FF0000000000000;
	or.pred  	%p107, %p106, %p105;
	@%p107 bra 	$L__BB0_112;
	setp.lt.s32 	%p108, %r27, 0;
	setp.eq.s32 	%p109, %r26, 1074790400;
	setp.lt.s32 	%p110, %r40, 0;
	selp.b32 	%r80, 0, 2146435072, %p110;
	and.b32  	%r81, %r40, 2147483647;
	setp.ne.s32 	%p111, %r81, 1071644672;
	or.b32  	%r82, %r80, -2147483648;
	selp.b32 	%r83, %r82, %r80, %p111;
	selp.b32 	%r84, %r83, %r80, %p109;
	selp.b32 	%r85, %r84, %r80, %p108;
	mov.b32 	%r86, 0;
	mov.b64 	%fd2353, {%r86, %r85};
$L__BB0_112:
	max.f64 	%fd727, %fd252, 0d0000000000000000;
	setp.eq.f64 	%p112, %fd253, 0d3FF0000000000000;
	selp.f64 	%fd728, 0d3FF0000000000000, %fd2353, %p112;
	fma.rn.f64 	%fd2354, %fd727, 0d0000000000000000, %fd728;
	add.f64 	%fd2356, %fd727, %fd728;
	mov.f64 	%fd2355, %fd2354;
$L__BB0_113:
	fma.rn.f64 	%fd2373, %fd2354, 0d3FE0000000000000, %fd2375;
	fma.rn.f64 	%fd2374, %fd2355, 0d3FE0000000000000, %fd2374;
	fma.rn.f64 	%fd2375, %fd2356, 0d3FE0000000000000, %fd2375;
$L__BB0_114:
	not.pred 	%p168, %p1;
	@%p168 bra 	$L__BB0_150;
$L__BB0_115:
	fma.rn.f64 	%fd270, %fd7, %fd4, %fd1;
	fma.rn.f64 	%fd271, %fd7, %fd5, %fd2;
	fma.rn.f64 	%fd272, %fd7, %fd6, %fd3;
	mov.f64 	%fd912, 0d4024000000000000;
	sub.f64 	%fd913, %fd912, %fd270;
	sub.f64 	%fd914, %fd912, %fd271;
	mov.f64 	%fd915, 0dC024000000000000;
	sub.f64 	%fd916, %fd915, %fd272;
	mul.f64 	%fd917, %fd914, %fd914;
	fma.rn.f64 	%fd918, %fd913, %fd913, %fd917;
	fma.rn.f64 	%fd919, %fd916, %fd916, %fd918;
	sqrt.rn.f64 	%fd920, %fd919;
	rcp.rn.f64 	%fd921, %fd920;
	mul.f64 	%fd922, %fd913, %fd921;
	mul.f64 	%fd923, %fd914, %fd921;
	mul.f64 	%fd924, %fd916, %fd921;
	add.f64 	%fd925, %fd270, 0dC000000000000000;
	add.f64 	%fd926, %fd271, 0dBFF0000000000000;
	mul.f64 	%fd927, %fd926, %fd926;
	fma.rn.f64 	%fd928, %fd925, %fd925, %fd927;
	fma.rn.f64 	%fd929, %fd272, %fd272, %fd928;
	sqrt.rn.f64 	%fd930, %fd929;
	rcp.rn.f64 	%fd931, %fd930;
	mul.f64 	%fd273, %fd925, %fd931;
	mul.f64 	%fd274, %fd926, %fd931;
	mul.f64 	%fd275, %fd272, %fd931;
	neg.f64 	%fd932, %fd4;
	neg.f64 	%fd933, %fd5;
	neg.f64 	%fd934, %fd6;
	mul.f64 	%fd935, %fd5, %fd5;
	fma.rn.f64 	%fd936, %fd4, %fd4, %fd935;
	fma.rn.f64 	%fd937, %fd6, %fd6, %fd936;
	sqrt.rn.f64 	%fd938, %fd937;
	rcp.rn.f64 	%fd939, %fd938;
	mul.f64 	%fd940, %fd939, %fd932;
	mul.f64 	%fd941, %fd939, %fd933;
	mul.f64 	%fd942, %fd939, %fd934;
	mul.f64 	%fd943, %fd274, %fd941;
	fma.rn.f64 	%fd944, %fd273, %fd940, %fd943;
	fma.rn.f64 	%fd945, %fd275, %fd942, %fd944;
	add.f64 	%fd946, %fd945, %fd945;
	mul.f64 	%fd947, %fd273, %fd946;
	mul.f64 	%fd948, %fd274, %fd946;
	mul.f64 	%fd949, %fd275, %fd946;
	sub.f64 	%fd276, %fd947, %fd940;
	sub.f64 	%fd277, %fd948, %fd941;
	sub.f64 	%fd278, %fd949, %fd942;
	mul.f64 	%fd950, %fd923, %fd274;
	fma.rn.f64 	%fd951, %fd922, %fd273, %fd950;
	fma.rn.f64 	%fd279, %fd924, %fd275, %fd951;
	mul.f64 	%fd952, %fd923, %fd277;
	fma.rn.f64 	%fd953, %fd922, %fd276, %fd952;
	fma.rn.f64 	%fd954, %fd924, %fd278, %fd953;
	max.f64 	%fd280, %fd954, 0d0000000000000000;
	{
	.reg .b32 %temp; 
	mov.b64 	{%temp, %r28}, %fd280;
	}
	{
	.reg .b32 %temp; 
	mov.b64 	{%temp, %r116}, %fd912;
	}
	and.b32  	%r30, %r116, 2146435072;
	setp.eq.s32 	%p169, %r30, 1074790400;
	{ // callseq 5, 0
	.param .b64 param0;
	st.param.f64 	[param0], %fd280;
	.param .b64 retval0;
	call.uni (retval0), 
	__internal_accurate_pow, 
	(
	param0
	);
	ld.param.f64 	%fd955, [retval0];
	} // callseq 5
	setp.lt.s32 	%p170, %r28, 0;
	neg.f64 	%fd957, %fd955;
	selp.f64 	%fd958, %fd957, %fd955, %p169;
	selp.f64 	%fd2361, %fd958, %fd955, %p170;
	setp.neu.f64 	%p171, %fd280, 0d0000000000000000;
	@%p171 bra 	$L__BB0_117;
	setp.eq.s32 	%p172, %r30, 1074790400;
	selp.b32 	%r117, %r28, 0, %p172;
	setp.lt.s32 	%p173, %r116, 0;
	or.b32  	%r118, %r117, 2146435072;
	selp.b32 	%r119, %r118, %r117, %p173;
	mov.b32 	%r120, 0;
	mov.b64 	%fd2361, {%r120, %r119};
$L__BB0_117:
	add.f64 	%fd959, %fd280, 0d4024000000000000;
	{
	.reg .b32 %temp; 
	mov.b64 	{%temp, %r121}, %fd959;
	}
	and.b32  	%r122, %r121, 2146435072;
	setp.ne.s32 	%p174, %r122, 2146435072;
	setp.neu.f64 	%p175, %fd280, 0d7FF0000000000000;
	or.pred  	%p176, %p175, %p174;
	@%p176 bra 	$L__BB0_119;
	setp.lt.s32 	%p177, %r28, 0;
	setp.eq.s32 	%p178, %r30, 1074790400;
	setp.lt.s32 	%p179, %r116, 0;
	selp.b32 	%r124, 0, 2146435072, %p179;
	and.b32  	%r125, %r116, 2147483647;
	setp.ne.s32 	%p180, %r125, 1071644672;
	or.b32  	%r126, %r124, -2147483648;
	selp.b32 	%r127, %r126, %r124, %p180;
	selp.b32 	%r128, %r127, %r124, %p178;
	selp.b32 	%r129, %r128, %r124, %p177;
	mov.b32 	%r130, 0;
	mov.b64 	%fd2361, {%r130, %r129};
$L__BB0_119:
	ld.param.u32 	%r356, [_Z8RayColorRK7Point3DRK8Vector3Di_param_2];
	max.f64 	%fd960, %fd279, 0d0000000000000000;
	setp.eq.f64 	%p181, %fd280, 0d3FF0000000000000;
	selp.f64 	%fd961, 0d3FF0000000000000, %fd2361, %p181;
	fma.rn.f64 	%fd2374, %fd960, 0d0000000000000000, %fd961;
	add.f64 	%fd2375, %fd960, %fd961;
	setp.eq.s32 	%p182, %r356, 0;
	mov.f64 	%fd2373, %fd2374;
	@%p182 bra 	$L__BB0_150;
	fma.rn.f64 	%fd288, %fd273, 0d3F1A36E2EB1C432D, %fd270;
	fma.rn.f64 	%fd289, %fd274, 0d3F1A36E2EB1C432D, %fd271;
	fma.rn.f64 	%fd290, %fd275, 0d3F1A36E2EB1C432D, %fd272;
	fma.rn.f64 	%fd963, %fd288, 0d0000000000000000, %fd289;
	fma.rn.f64 	%fd964, %fd290, 0d0000000000000000, %fd963;
	mov.f64 	%fd2370, 0d0000000000000000;
	sub.f64 	%fd965, %fd2370, %fd964;
	fma.rn.f64 	%fd966, %fd276, 0d0000000000000000, %fd277;
	fma.rn.f64 	%fd967, %fd278, 0d0000000000000000, %fd966;
	div.rn.f64 	%fd968, %fd965, %fd967;
	setp.ge.f64 	%p183, %fd968, 0d0000000000000000;
	setp.lt.f64 	%p184, %fd968, 0d412E848000000000;
	and.pred  	%p185, %p183, %p184;
	selp.u32 	%r132, 1, 0, %p185;
	selp.f64 	%fd969, %fd968, 0d412E848000000000, %p185;
	mul.f64 	%fd971, %fd289, 0d0000000000000000;
	add.f64 	%fd972, %fd288, %fd971;
	fma.rn.f64 	%fd973, %fd290, 0d0000000000000000, %fd972;
	add.f64 	%fd974, %fd973, 0d4000000000000000;
	add.f64 	%fd975, %fd964, 0dBFF0000000000000;
	fma.rn.f64 	%fd976, %fd288, 0d0000000000000000, %fd971;
	add.f64 	%fd977, %fd290, %fd976;
	add.f64 	%fd978, %fd977, 0d0000000000000000;
	mul.f64 	%fd979, %fd277, 0d0000000000000000;
	add.f64 	%fd980, %fd276, %fd979;
	fma.rn.f64 	%fd981, %fd278, 0d0000000000000000, %fd980;
	fma.rn.f64 	%fd982, %fd276, 0d0000000000000000, %fd979;
	add.f64 	%fd983, %fd278, %fd982;
	mul.f64 	%fd984, %fd967, %fd967;
	fma.rn.f64 	%fd985, %fd981, %fd981, %fd984;
	fma.rn.f64 	%fd986, %fd983, %fd983, %fd985;
	mul.f64 	%fd987, %fd975, %fd967;
	fma.rn.f64 	%fd988, %fd974, %fd981, %fd987;
	fma.rn.f64 	%fd989, %fd978, %fd983, %fd988;
	add.f64 	%fd990, %fd989, %fd989;
	mul.f64 	%fd991, %fd975, %fd975;
	fma.rn.f64 	%fd992, %fd974, %fd974, %fd991;
	fma.rn.f64 	%fd993, %fd978, %fd978, %fd992;
	add.f64 	%fd994, %fd993, 0dBFF0000000000000;
	mul.f64 	%fd995, %fd990, %fd990;
	mul.f64 	%fd996, %fd986, 0d4010000000000000;
	mul.f64 	%fd997, %fd994, %fd996;
	sub.f64 	%fd998, %fd995, %fd997;
	sqrt.rn.f64 	%fd999, %fd998;
	add.f64 	%fd1000, %fd986, %fd986;
	neg.f64 	%fd1001, %fd990;
	sub.f64 	%fd1002, %fd1001, %fd999;
	div.rn.f64 	%fd1003, %fd1002, %fd1000;
	sub.f64 	%fd1004, %fd999, %fd990;
	div.rn.f64 	%fd1005, %fd1004, %fd1000;
	setp.ge.f64 	%p186, %fd1003, 0d0000000000000000;
	setp.lt.f64 	%p187, %fd1003, 0d412E848000000000;
	selp.f64 	%fd1007, %fd1003, 0d412E848000000000, %p187;
	selp.f64 	%fd1008, %fd1007, 0d412E848000000000, %p186;
	setp.ge.f64 	%p188, %fd1005, 0d0000000000000000;
	setp.lt.f64 	%p189, %fd1005, %fd1008;
	selp.f64 	%fd1010, %fd1005, %fd1008, %p189;
	selp.f64 	%fd1011, %fd1010, %fd1008, %p188;
	setp.ge.f64 	%p190, %fd1011, 0d0000000000000000;
	setp.lt.f64 	%p191, %fd1011, %fd969;
	and.pred  	%p192, %p190, %p191;
	selp.b32 	%r133, 2, %r132, %p192;
	selp.f64 	%fd1013, %fd1011, %fd969, %p192;
	add.f64 	%fd1015, %fd973, 0d0000000000000000;
	fma.rn.f64 	%fd1016, %fd1015, %fd981, %fd987;
	fma.rn.f64 	%fd1017, %fd978, %fd983, %fd1016;
	add.f64 	%fd1018, %fd1017, %fd1017;
	fma.rn.f64 	%fd1019, %fd1015, %fd1015, %fd991;
	fma.rn.f64 	%fd1020, %fd978, %fd978, %fd1019;
	add.f64 	%fd1021, %fd1020, 0dBFF0000000000000;
	mul.f64 	%fd1022, %fd1018, %fd1018;
	mul.f64 	%fd1023, %fd1021, %fd996;
	sub.f64 	%fd1024, %fd1022, %fd1023;
	sqrt.rn.f64 	%fd1025, %fd1024;
	neg.f64 	%fd1026, %fd1018;
	sub.f64 	%fd1027, %fd1026, %fd1025;
	div.rn.f64 	%fd1028, %fd1027, %fd1000;
	sub.f64 	%fd1029, %fd1025, %fd1018;
	div.rn.f64 	%fd1030, %fd1029, %fd1000;
	setp.ge.f64 	%p193, %fd1028, 0d0000000000000000;
	setp.lt.f64 	%p194, %fd1028, 0d412E848000000000;
	selp.f64 	%fd1032, %fd1028, 0d412E848000000000, %p194;
	selp.f64 	%fd1033, %fd1032, 0d412E848000000000, %p193;
	setp.ge.f64 	%p195, %fd1030, 0d0000000000000000;
	setp.lt.f64 	%p196, %fd1030, %fd1033;
	selp.f64 	%fd1035, %fd1030, %fd1033, %p196;
	selp.f64 	%fd1036, %fd1035, %fd1033, %p195;
	setp.ge.f64 	%p197, %fd1036, 0d0000000000000000;
	setp.lt.f64 	%p198, %fd1036, %fd1013;
	and.pred  	%p199, %p197, %p198;
	selp.b32 	%r134, 3, %r133, %p199;
	selp.f64 	%fd1038, %fd1036, %fd1013, %p199;
	add.f64 	%fd1040, %fd973, 0dC000000000000000;
	fma.rn.f64 	%fd1041, %fd1040, %fd981, %fd987;
	fma.rn.f64 	%fd1042, %fd978, %fd983, %fd1041;
	add.f64 	%fd1043, %fd1042, %fd1042;
	fma.rn.f64 	%fd1044, %fd1040, %fd1040, %fd991;
	fma.rn.f64 	%fd1045, %fd978, %fd978, %fd1044;
	add.f64 	%fd1046, %fd1045, 0dBFF0000000000000;
	mul.f64 	%fd1047, %fd1043, %fd1043;
	mul.f64 	%fd1048, %fd1046, %fd996;
	sub.f64 	%fd1049, %fd1047, %fd1048;
	sqrt.rn.f64 	%fd1050, %fd1049;
	neg.f64 	%fd1051, %fd1043;
	sub.f64 	%fd1052, %fd1051, %fd1050;
	div.rn.f64 	%fd1053, %fd1052, %fd1000;
	sub.f64 	%fd1054, %fd1050, %fd1043;
	div.rn.f64 	%fd1055, %fd1054, %fd1000;
	setp.ge.f64 	%p200, %fd1053, 0d0000000000000000;
	setp.lt.f64 	%p201, %fd1053, 0d412E848000000000;
	selp.f64 	%fd1056, %fd1053, 0d412E848000000000, %p201;
	selp.f64 	%fd1057, %fd1056, 0d412E848000000000, %p200;
	setp.ge.f64 	%p202, %fd1055, 0d0000000000000000;
	setp.lt.f64 	%p203, %fd1055, %fd1057;
	selp.f64 	%fd1058, %fd1055, %fd1057, %p203;
	selp.f64 	%fd1059, %fd1058, %fd1057, %p202;
	setp.ge.f64 	%p204, %fd1059, 0d0000000000000000;
	setp.lt.f64 	%p205, %fd1059, %fd1038;
	and.pred  	%p13, %p204, %p205;
	selp.b32 	%r131, 4, %r134, %p13;
	selp.f64 	%fd291, %fd1059, %fd1038, %p13;
	setp.gt.s32 	%p206, %r131, 2;
	@%p206 bra 	$L__BB0_128;
	setp.eq.s32 	%p209, %r131, 1;
	@%p209 bra 	$L__BB0_130;
	setp.eq.s32 	%p210, %r131, 2;
	mov.f64 	%fd2371, %fd2370;
	mov.f64 	%fd2372, %fd2370;
	@%p210 bra 	$L__BB0_123;
	bra.uni 	$L__BB0_149;
$L__BB0_123:
	setp.eq.s32 	%p238, %r30, 1074790400;
	fma.rn.f64 	%fd1178, %fd276, %fd291, %fd288;
	fma.rn.f64 	%fd1179, %fd277, %fd291, %fd289;
	fma.rn.f64 	%fd1180, %fd278, %fd291, %fd290;
	mov.f64 	%fd1181, 0d4024000000000000;
	sub.f64 	%fd1182, %fd1181, %fd1178;
	sub.f64 	%fd1183, %fd1181, %fd1179;
	mov.f64 	%fd1184, 0dC024000000000000;
	sub.f64 	%fd1185, %fd1184, %fd1180;
	mul.f64 	%fd1186, %fd1183, %fd1183;
	fma.rn.f64 	%fd1187, %fd1182, %fd1182, %fd1186;
	fma.rn.f64 	%fd1188, %fd1185, %fd1185, %fd1187;
	sqrt.rn.f64 	%fd1189, %fd1188;
	rcp.rn.f64 	%fd1190, %fd1189;
	mul.f64 	%fd1191, %fd1182, %fd1190;
	mul.f64 	%fd1192, %fd1183, %fd1190;
	mul.f64 	%fd1193, %fd1185, %fd1190;
	add.f64 	%fd1194, %fd1178, 0d4000000000000000;
	add.f64 	%fd1195, %fd1179, 0dBFF0000000000000;
	mul.f64 	%fd1196, %fd1195, %fd1195;
	fma.rn.f64 	%fd1197, %fd1194, %fd1194, %fd1196;
	fma.rn.f64 	%fd1198, %fd1180, %fd1180, %fd1197;
	sqrt.rn.f64 	%fd1199, %fd1198;
	rcp.rn.f64 	%fd1200, %fd1199;
	mul.f64 	%fd1201, %fd1194, %fd1200;
	mul.f64 	%fd1202, %fd1195, %fd1200;
	mul.f64 	%fd1203, %fd1180, %fd1200;
	neg.f64 	%fd1204, %fd276;
	neg.f64 	%fd1205, %fd277;
	neg.f64 	%fd1206, %fd278;
	mul.f64 	%fd1207, %fd277, %fd277;
	fma.rn.f64 	%fd1208, %fd276, %fd276, %fd1207;
	fma.rn.f64 	%fd1209, %fd278, %fd278, %fd1208;
	sqrt.rn.f64 	%fd1210, %fd1209;
	rcp.rn.f64 	%fd1211, %fd1210;
	mul.f64 	%fd1212, %fd1211, %fd1204;
	mul.f64 	%fd1213, %fd1211, %fd1205;
	mul.f64 	%fd1214, %fd1211, %fd1206;
	mul.f64 	%fd1215, %fd1213, %fd1202;
	fma.rn.f64 	%fd1216, %fd1212, %fd1201, %fd1215;
	fma.rn.f64 	%fd1217, %fd1214, %fd1203, %fd1216;
	add.f64 	%fd1218, %fd1217, %fd1217;
	mul.f64 	%fd1219, %fd1201, %fd1218;
	mul.f64 	%fd1220, %fd1202, %fd1218;
	mul.f64 	%fd1221, %fd1203, %fd1218;
	sub.f64 	%fd1222, %fd1219, %fd1212;
	sub.f64 	%fd1223, %fd1220, %fd1213;
	sub.f64 	%fd1224, %fd1221, %fd1214;
	mul.f64 	%fd1225, %fd1192, %fd1202;
	fma.rn.f64 	%fd1226, %fd1191, %fd1201, %fd1225;
	fma.rn.f64 	%fd323, %fd1193, %fd1203, %fd1226;
	mul.f64 	%fd1227, %fd1192, %fd1223;
	fma.rn.f64 	%fd1228, %fd1191, %fd1222, %fd1227;
	fma.rn.f64 	%fd1229, %fd1193, %fd1224, %fd1228;
	max.f64 	%fd324, %fd1229, 0d0000000000000000;
	{
	.reg .b32 %temp; 
	mov.b64 	{%temp, %r32}, %fd324;
	}
	{ // callseq 8, 0
	.param .b64 param0;
	st.param.f64 	[param0], %fd324;
	.param .b64 retval0;
	call.uni (retval0), 
	__internal_accurate_pow, 
	(
	param0
	);
	ld.param.f64 	%fd1230, [retval0];
	} // callseq 8
	setp.lt.s32 	%p239, %r32, 0;
	neg.f64 	%fd1232, %fd1230;
	selp.f64 	%fd1233, %fd1232, %fd1230, %p238;
	selp.f64 	%fd2365, %fd1233, %fd1230, %p239;
	setp.neu.f64 	%p240, %fd324, 0d0000000000000000;
	@%p240 bra 	$L__BB0_125;
	setp.eq.s32 	%p241, %r30, 1074790400;
	selp.b32 	%r166, %r32, 0, %p241;
	setp.lt.s32 	%p242, %r116, 0;
	or.b32  	%r167, %r166, 2146435072;
	selp.b32 	%r168, %r167, %r166, %p242;
	mov.b32 	%r169, 0;
	mov.b64 	%fd2365, {%r169, %r168};
$L__BB0_125:
	add.f64 	%fd1234, %fd324, 0d4024000000000000;
	{
	.reg .b32 %temp; 
	mov.b64 	{%temp, %r170}, %fd1234;
	}
	and.b32  	%r171, %r170, 2146435072;
	setp.ne.s32 	%p243, %r171, 2146435072;
	setp.neu.f64 	%p244, %fd324, 0d7FF0000000000000;
	or.pred  	%p245, %p244, %p243;
	@%p245 bra 	$L__BB0_127;
	setp.lt.s32 	%p246, %r32, 0;
	setp.eq.s32 	%p247, %r30, 1074790400;
	setp.lt.s32 	%p248, %r116, 0;
	selp.b32 	%r173, 0, 2146435072, %p248;
	and.b32  	%r174, %r116, 2147483647;
	setp.ne.s32 	%p249, %r174, 1071644672;
	or.b32  	%r175, %r173, -2147483648;
	selp.b32 	%r176, %r175, %r173, %p249;
	selp.b32 	%r177, %r176, %r173, %p247;
	selp.b32 	%r178, %r177, %r173, %p246;
	mov.b32 	%r179, 0;
	mov.b64 	%fd2365, {%r179, %r178};
$L__BB0_127:
	max.f64 	%fd1235, %fd323, 0d0000000000000000;
	setp.eq.f64 	%p250, %fd324, 0d3FF0000000000000;
	selp.f64 	%fd1236, 0d3FF0000000000000, %fd2365, %p250;
	add.f64 	%fd2370, %fd1235, %fd1236;
	fma.rn.f64 	%fd2371, %fd1235, 0d0000000000000000, %fd1236;
	mov.f64 	%fd2372, %fd2371;
	bra.uni 	$L__BB0_149;
$L__BB0_128:
	setp.eq.s32 	%p207, %r131, 3;
	@%p207 bra 	$L__BB0_139;
	setp.eq.s32 	%p208, %r131, 4;
	mov.f64 	%fd2371, %fd2370;
	mov.f64 	%fd2372, %fd2370;
	@%p208 bra 	$L__BB0_144;
	bra.uni 	$L__BB0_149;
$L__BB0_130:
	setp.eq.s32 	%p251, %r30, 1074790400;
	fma.rn.f64 	%fd292, %fd276, %fd291, %fd288;
	fma.rn.f64 	%fd293, %fd277, %fd291, %fd289;
	fma.rn.f64 	%fd294, %fd278, %fd291, %fd290;
	mov.f64 	%fd1237, 0d4024000000000000;
	sub.f64 	%fd1238, %fd1237, %fd292;
	sub.f64 	%fd1239, %fd1237, %fd293;
	mov.f64 	%fd1240, 0dC024000000000000;
	sub.f64 	%fd1241, %fd1240, %fd294;
	mul.f64 	%fd1242, %fd1239, %fd1239;
	fma.rn.f64 	%fd1243, %fd1238, %fd1238, %fd1242;
	fma.rn.f64 	%fd1244, %fd1241, %fd1241, %fd1243;
	sqrt.rn.f64 	%fd1245, %fd1244;
	rcp.rn.f64 	%fd1246, %fd1245;
	mul.f64 	%fd295, %fd1238, %fd1246;
	mul.f64 	%fd296, %fd1239, %fd1246;
	mul.f64 	%fd297, %fd1241, %fd1246;
	neg.f64 	%fd1247, %fd276;
	neg.f64 	%fd1248, %fd277;
	neg.f64 	%fd1249, %fd278;
	mul.f64 	%fd1250, %fd277, %fd277;
	fma.rn.f64 	%fd1251, %fd276, %fd276, %fd1250;
	fma.rn.f64 	%fd1252, %fd278, %fd278, %fd1251;
	sqrt.rn.f64 	%fd1253, %fd1252;
	rcp.rn.f64 	%fd1254, %fd1253;
	mul.f64 	%fd1255, %fd1254, %fd1247;
	mul.f64 	%fd1256, %fd1254, %fd1248;
	mul.f64 	%fd1257, %fd1254, %fd1249;
	fma.rn.f64 	%fd1258, %fd1255, 0d0000000000000000, %fd1256;
	fma.rn.f64 	%fd1259, %fd1257, 0d0000000000000000, %fd1258;
	add.f64 	%fd1260, %fd1259, %fd1259;
	mul.f64 	%fd1261, %fd1260, 0d0000000000000000;
	sub.f64 	%fd1262, %fd1261, %fd1255;
	sub.f64 	%fd1263, %fd1260, %fd1256;
	sub.f64 	%fd1264, %fd1261, %fd1257;
	mul.f64 	%fd298, %fd295, 0d0000000000000000;
	add.f64 	%fd1265, %fd296, %fd298;
	mul.f64 	%fd299, %fd297, 0d0000000000000000;
	add.f64 	%fd300, %fd299, %fd1265;
	mul.f64 	%fd1266, %fd1263, %fd296;
	fma.rn.f64 	%fd1267, %fd1262, %fd295, %fd1266;
	fma.rn.f64 	%fd1268, %fd1264, %fd297, %fd1267;
	max.f64 	%fd301, %fd1268, 0d0000000000000000;
	{
	.reg .b32 %temp; 
	mov.b64 	{%temp, %r31}, %fd301;
	}
	{ // callseq 9, 0
	.param .b64 param0;
	st.param.f64 	[param0], %fd301;
	.param .b64 retval0;
	call.uni (retval0), 
	__internal_accurate_pow, 
	(
	param0
	);
	ld.param.f64 	%fd1269, [retval0];
	} // callseq 9
	setp.lt.s32 	%p252, %r31, 0;
	neg.f64 	%fd1271, %fd1269;
	selp.f64 	%fd1272, %fd1271, %fd1269, %p251;
	selp.f64 	%fd2363, %fd1272, %fd1269, %p252;
	setp.neu.f64 	%p253, %fd301, 0d0000000000000000;
	@%p253 bra 	$L__BB0_132;
	setp.eq.s32 	%p254, %r30, 1074790400;
	selp.b32 	%r181, %r31, 0, %p254;
	setp.lt.s32 	%p255, %r116, 0;
	or.b32  	%r182, %r181, 2146435072;
	selp.b32 	%r183, %r182, %r181, %p255;
	mov.b32 	%r184, 0;
	mov.b64 	%fd2363, {%r184, %r183};
$L__BB0_132:
	add.f64 	%fd1273, %fd301, 0d4024000000000000;
	{
	.reg .b32 %temp; 
	mov.b64 	{%temp, %r185}, %fd1273;
	}
	and.b32  	%r186, %r185, 2146435072;
	setp.ne.s32 	%p256, %r186, 2146435072;
	setp.neu.f64 	%p257, %fd301, 0d7FF0000000000000;
	or.pred  	%p258, %p257, %p256;
	@%p258 bra 	$L__BB0_134;
	setp.lt.s32 	%p259, %r31, 0;
	setp.eq.s32 	%p260, %r30, 1074790400;
	setp.lt.s32 	%p261, %r116, 0;
	selp.b32 	%r188, 0, 2146435072, %p261;
	and.b32  	%r189, %r116, 2147483647;
	setp.ne.s32 	%p262, %r189, 1071644672;
	or.b32  	%r190, %r188, -2147483648;
	selp.b32 	%r191, %r190, %r188, %p262;
	selp.b32 	%r192, %r191, %r188, %p260;
	selp.b32 	%r193, %r192, %r188, %p259;
	mov.b32 	%r194, 0;
	mov.b64 	%fd2363, {%r194, %r193};
$L__BB0_134:
	setp.eq.f64 	%p264, %fd301, 0d3FF0000000000000;
	selp.f64 	%fd307, 0d3FF0000000000000, %fd2363, %p264;
	add.f64 	%fd308, %fd292, 0d0000000000000000;
	add.f64 	%fd309, %fd293, 0d3F1A36E2EB1C432D;
	add.f64 	%fd310, %fd294, 0d0000000000000000;
	mul.f64 	%fd311, %fd308, 0d0000000000000000;
	add.f64 	%fd1274, %fd309, %fd311;
	mul.f64 	%fd312, %fd310, 0d0000000000000000;
	add.f64 	%fd313, %fd312, %fd1274;
	mov.f64 	%fd1275, 0d0000000000000000;
	sub.f64 	%fd1276, %fd1275, %fd313;
	div.rn.f64 	%fd1277, %fd1276, %fd300;
	setp.ge.f64 	%p265, %fd1277, 0d0000000000000000;
	setp.lt.f64 	%p266, %fd1277, 0d412E848000000000;
	and.pred  	%p267, %p265, %p266;
	mov.pred 	%p574, 0;
	@%p267 bra 	$L__BB0_138;
	fma.rn.f64 	%fd1278, %fd309, 0d0000000000000000, %fd308;
	add.f64 	%fd314, %fd312, %fd1278;
	add.f64 	%fd1279, %fd314, 0d4000000000000000;
	add.f64 	%fd1280, %fd313, 0dBFF0000000000000;
	fma.rn.f64 	%fd1281, %fd309, 0d0000000000000000, %fd311;
	add.f64 	%fd1282, %fd310, %fd1281;
	fma.rn.f64 	%fd1283, %fd296, 0d0000000000000000, %fd295;
	add.f64 	%fd315, %fd299, %fd1283;
	fma.rn.f64 	%fd1284, %fd296, 0d0000000000000000, %fd298;
	add.f64 	%fd1285, %fd297, %fd1284;
	mul.f64 	%fd1286, %fd300, %fd300;
	fma.rn.f64 	%fd1287, %fd315, %fd315, %fd1286;
	fma.rn.f64 	%fd1288, %fd1285, %fd1285, %fd1287;
	mul.f64 	%fd316, %fd1280, %fd300;
	fma.rn.f64 	%fd1289, %fd1279, %fd315, %fd316;
	mul.f64 	%fd317, %fd1282, %fd1285;
	add.f64 	%fd1290, %fd317, %fd1289;
	add.f64 	%fd1291, %fd1290, %fd1290;
	mul.f64 	%fd318, %fd1280, %fd1280;
	fma.rn.f64 	%fd1292, %fd1279, %fd1279, %fd318;
	mul.f64 	%fd319, %fd1282, %fd1282;
	add.f64 	%fd1293, %fd319, %fd1292;
	add.f64 	%fd1294, %fd1293, 0dBFF0000000000000;
	mul.f64 	%fd1295, %fd1291, %fd1291;
	mul.f64 	%fd320, %fd1288, 0d4010000000000000;
	mul.f64 	%fd1296, %fd1294, %fd320;
	sub.f64 	%fd1297, %fd1295, %fd1296;
	sqrt.rn.f64 	%fd1298, %fd1297;
	add.f64 	%fd321, %fd1288, %fd1288;
	neg.f64 	%fd1299, %fd1291;
	sub.f64 	%fd1300, %fd1299, %fd1298;
	div.rn.f64 	%fd1301, %fd1300, %fd321;
	sub.f64 	%fd1302, %fd1298, %fd1291;
	div.rn.f64 	%fd1303, %fd1302, %fd321;
	setp.ge.f64 	%p269, %fd1301, 0d0000000000000000;
	setp.lt.f64 	%p270, %fd1301, 0d412E848000000000;
	selp.f64 	%fd1304, %fd1301, 0d412E848000000000, %p270;
	selp.f64 	%fd1305, %fd1304, 0d412E848000000000, %p269;
	setp.ge.f64 	%p271, %fd1303, 0d0000000000000000;
	setp.lt.f64 	%p272, %fd1303, %fd1305;
	selp.f64 	%fd1306, %fd1303, %fd1305, %p272;
	selp.f64 	%fd1307, %fd1306, %fd1305, %p271;
	setp.ge.f64 	%p273, %fd1307, 0d0000000000000000;
	setp.lt.f64 	%p274, %fd1307, 0d412E848000000000;
	and.pred  	%p275, %p273, %p274;
	@%p275 bra 	$L__BB0_138;
	fma.rn.f64 	%fd1308, %fd314, %fd315, %fd316;
	add.f64 	%fd1309, %fd317, %fd1308;
	add.f64 	%fd1310, %fd1309, %fd1309;
	fma.rn.f64 	%fd1311, %fd314, %fd314, %fd318;
	add.f64 	%fd1312, %fd319, %fd1311;
	add.f64 	%fd1313, %fd1312, 0dBFF0000000000000;
	mul.f64 	%fd1314, %fd1310, %fd1310;
	mul.f64 	%fd1315, %fd1313, %fd320;
	sub.f64 	%fd1316, %fd1314, %fd1315;
	sqrt.rn.f64 	%fd1317, %fd1316;
	neg.f64 	%fd1318, %fd1310;
	sub.f64 	%fd1319, %fd1318, %fd1317;
	div.rn.f64 	%fd1320, %fd1319, %fd321;
	sub.f64 	%fd1321, %fd1317, %fd1310;
	div.rn.f64 	%fd1322, %fd1321, %fd321;
	setp.ge.f64 	%p277, %fd1320, 0d0000000000000000;
	setp.lt.f64 	%p278, %fd1320, 0d412E848000000000;
	selp.f64 	%fd1323, %fd1320, 0d412E848000000000, %p278;
	selp.f64 	%fd1324, %fd1323, 0d412E848000000000, %p277;
	setp.ge.f64 	%p279, %fd1322, 0d0000000000000000;
	setp.lt.f64 	%p280, %fd1322, %fd1324;
	selp.f64 	%fd1325, %fd1322, %fd1324, %p280;
	selp.f64 	%fd1326, %fd1325, %fd1324, %p279;
	setp.ge.f64 	%p281, %fd1326, 0d0000000000000000;
	setp.lt.f64 	%p282, %fd1326, 0d412E848000000000;
	and.pred  	%p283, %p281, %p282;
	@%p283 bra 	$L__BB0_138;
	add.f64 	%fd1327, %fd314, 0dC000000000000000;
	fma.rn.f64 	%fd1328, %fd1327, %fd315, %fd316;
	add.f64 	%fd1329, %fd317, %fd1328;
	add.f64 	%fd1330, %fd1329, %fd1329;
	fma.rn.f64 	%fd1331, %fd1327, %fd1327, %fd318;
	add.f64 	%fd1332, %fd319, %fd1331;
	add.f64 	%fd1333, %fd1332, 0dBFF0000000000000;
	mul.f64 	%fd1334, %fd1330, %fd1330;
	mul.f64 	%fd1335, %fd1333, %fd320;
	sub.f64 	%fd1336, %fd1334, %fd1335;
	sqrt.rn.f64 	%fd1337, %fd1336;
	neg.f64 	%fd1338, %fd1330;
	sub.f64 	%fd1339, %fd1338, %fd1337;
	div.rn.f64 	%fd1340, %fd1339, %fd321;
	sub.f64 	%fd1341, %fd1337, %fd1330;
	div.rn.f64 	%fd1342, %fd1341, %fd321;
	setp.ge.f64 	%p284, %fd1340, 0d0000000000000000;
	setp.lt.f64 	%p285, %fd1340, 0d412E848000000000;
	selp.f64 	%fd1344, %fd1340, 0d412E848000000000, %p285;
	selp.f64 	%fd1345, %fd1344, 0d412E848000000000, %p284;
	setp.ge.f64 	%p286, %fd1342, 0d0000000000000000;
	setp.lt.f64 	%p287, %fd1342, %fd1345;
	selp.f64 	%fd1347, %fd1342, %fd1345, %p287;
	selp.f64 	%fd1348, %fd1347, %fd1345, %p286;
	setp.ltu.f64 	%p288, %fd1348, 0d0000000000000000;
	setp.geu.f64 	%p289, %fd1348, 0d412E848000000000;
	or.pred  	%p574, %p288, %p289;
$L__BB0_138:
	max.f64 	%fd1349, %fd300, 0d0000000000000000;
	mul.f64 	%fd1350, %fd1349, 0d3FE0000000000000;
	selp.f64 	%fd1351, %fd1349, %fd1350, %p574;
	cvt.rmi.f64.f64 	%fd1352, %fd292;
	sub.f64 	%fd1353, %fd292, %fd1352;
	setp.geu.f64 	%p290, %fd1353, 0d3FE0000000000000;
	cvt.rmi.f64.f64 	%fd1354, %fd294;
	sub.f64 	%fd1355, %fd294, %fd1354;
	setp.geu.f64 	%p291, %fd1355, 0d3FE0000000000000;
	xor.pred  	%p292, %p290, %p291;
	selp.u32 	%r195, 1, 0, %p292;
	cvt.rn.f64.u32 	%fd1356, %r195;
	fma.rn.f64 	%fd2370, %fd1351, %fd1356, %fd307;
	mov.f64 	%fd2371, %fd2370;
	mov.f64 	%fd2372, %fd2370;
	bra.uni 	$L__BB0_149;
$L__BB0_139:
	setp.eq.s32 	%p211, %r30, 1074790400;
	fma.rn.f64 	%fd1061, %fd276, %fd291, %fd288;
	fma.rn.f64 	%fd1062, %fd277, %fd291, %fd289;
	fma.rn.f64 	%fd1063, %fd278, %fd291, %fd290;
	mov.f64 	%fd1064, 0d4024000000000000;
	sub.f64 	%fd1065, %fd1064, %fd1061;
	sub.f64 	%fd1066, %fd1064, %fd1062;
	mov.f64 	%fd1067, 0dC024000000000000;
	sub.f64 	%fd1068, %fd1067, %fd1063;
	mul.f64 	%fd1069, %fd1066, %fd1066;
	fma.rn.f64 	%fd1070, %fd1065, %fd1065, %fd1069;
	fma.rn.f64 	%fd1071, %fd1068, %fd1068, %fd1070;
	sqrt.rn.f64 	%fd1072, %fd1071;
	rcp.rn.f64 	%fd1073, %fd1072;
	mul.f64 	%fd1074, %fd1065, %fd1073;
	mul.f64 	%fd1075, %fd1066, %fd1073;
	mul.f64 	%fd1076, %fd1068, %fd1073;
	add.f64 	%fd1077, %fd1062, 0dBFF0000000000000;
	mul.f64 	%fd1078, %fd1077, %fd1077;
	fma.rn.f64 	%fd1079, %fd1061, %fd1061, %fd1078;
	fma.rn.f64 	%fd1080, %fd1063, %fd1063, %fd1079;
	sqrt.rn.f64 	%fd1081, %fd1080;
	rcp.rn.f64 	%fd1082, %fd1081;
	mul.f64 	%fd1083, %fd1061, %fd1082;
	mul.f64 	%fd1084, %fd1077, %fd1082;
	mul.f64 	%fd1085, %fd1063, %fd1082;
	neg.f64 	%fd1086, %fd276;
	neg.f64 	%fd1087, %fd277;
	neg.f64 	%fd1088, %fd278;
	mul.f64 	%fd1089, %fd277, %fd277;
	fma.rn.f64 	%fd1090, %fd276, %fd276, %fd1089;
	fma.rn.f64 	%fd1091, %fd278, %fd278, %fd1090;
	sqrt.rn.f64 	%fd1092, %fd1091;
	rcp.rn.f64 	%fd1093, %fd1092;
	mul.f64 	%fd1094, %fd1093, %fd1086;
	mul.f64 	%fd1095, %fd1093, %fd1087;
	mul.f64 	%fd1096, %fd1093, %fd1088;
	mul.f64 	%fd1097, %fd1095, %fd1084;
	fma.rn.f64 	%fd1098, %fd1094, %fd1083, %fd1097;
	fma.rn.f64 	%fd1099, %fd1096, %fd1085, %fd1098;
	add.f64 	%fd1100, %fd1099, %fd1099;
	mul.f64 	%fd1101, %fd1083, %fd1100;
	mul.f64 	%fd1102, %fd1084, %fd1100;
	mul.f64 	%fd1103, %fd1085, %fd1100;
	sub.f64 	%fd1104, %fd1101, %fd1094;
	sub.f64 	%fd1105, %fd1102, %fd1095;
	sub.f64 	%fd1106, %fd1103, %fd1096;
	mul.f64 	%fd1107, %fd1075, %fd1084;
	fma.rn.f64 	%fd1108, %fd1074, %fd1083, %fd1107;
	fma.rn.f64 	%fd332, %fd1076, %fd1085, %fd1108;
	mul.f64 	%fd1109, %fd1075, %fd1105;
	fma.rn.f64 	%fd1110, %fd1074, %fd1104, %fd1109;
	fma.rn.f64 	%fd1111, %fd1076, %fd1106, %fd1110;
	max.f64 	%fd333, %fd1111, 0d0000000000000000;
	{
	.reg .b32 %temp; 
	mov.b64 	{%temp, %r33}, %fd333;
	}
	{ // callseq 6, 0
	.param .b64 param0;
	st.param.f64 	[param0], %fd333;
	.param .b64 retval0;
	call.uni (retval0), 
	__internal_accurate_pow, 
	(
	param0
	);
	ld.param.f64 	%fd1112, [retval0];
	} // callseq 6
	setp.lt.s32 	%p212, %r33, 0;
	neg.f64 	%fd1114, %fd1112;
	selp.f64 	%fd1115, %fd1114, %fd1112, %p211;
	selp.f64 	%fd2367, %fd1115, %fd1112, %p212;
	setp.neu.f64 	%p213, %fd333, 0d0000000000000000;
	@%p213 bra 	$L__BB0_141;
	setp.eq.s32 	%p214, %r30, 1074790400;
	selp.b32 	%r136, %r33, 0, %p214;
	setp.lt.s32 	%p215, %r116, 0;
	or.b32  	%r137, %r136, 2146435072;
	selp.b32 	%r138, %r137, %r136, %p215;
	mov.b32 	%r139, 0;
	mov.b64 	%fd2367, {%r139, %r138};
$L__BB0_141:
	add.f64 	%fd1116, %fd333, 0d4024000000000000;
	{
	.reg .b32 %temp; 
	mov.b64 	{%temp, %r140}, %fd1116;
	}
	and.b32  	%r141, %r140, 2146435072;
	setp.ne.s32 	%p216, %r141, 2146435072;
	setp.neu.f64 	%p217, %fd333, 0d7FF0000000000000;
	or.pred  	%p218, %p217, %p216;
	@%p218 bra 	$L__BB0_143;
	setp.lt.s32 	%p219, %r33, 0;
	setp.eq.s32 	%p220, %r30, 1074790400;
	setp.lt.s32 	%p221, %r116, 0;
	selp.b32 	%r143, 0, 2146435072, %p221;
	and.b32  	%r144, %r116, 2147483647;
	setp.ne.s32 	%p222, %r144, 1071644672;
	or.b32  	%r145, %r143, -2147483648;
	selp.b32 	%r146, %r145, %r143, %p222;
	selp.b32 	%r147, %r146, %r143, %p220;
	selp.b32 	%r148, %r147, %r143, %p219;
	mov.b32 	%r149, 0;
	mov.b64 	%fd2367, {%r149, %r148};
$L__BB0_143:
	max.f64 	%fd1117, %fd332, 0d0000000000000000;
	setp.eq.f64 	%p223, %fd333, 0d3FF0000000000000;
	selp.f64 	%fd1118, 0d3FF0000000000000, %fd2367, %p223;
	fma.rn.f64 	%fd2370, %fd1117, 0d0000000000000000, %fd1118;
	fma.rn.f64 	%fd2371, %fd1117, 0d3FE0000000000000, %fd1118;
	not.pred 	%p224, %p13;
	mov.f64 	%fd2372, %fd2370;
	@%p224 bra 	$L__BB0_149;
$L__BB0_144:
	setp.eq.s32 	%p225, %r30, 1074790400;
	fma.rn.f64 	%fd1119, %fd276, %fd291, %fd288;
	fma.rn.f64 	%fd1120, %fd277, %fd291, %fd289;
	fma.rn.f64 	%fd1121, %fd278, %fd291, %fd290;
	mov.f64 	%fd1122, 0d4024000000000000;
	sub.f64 	%fd1123, %fd1122, %fd1119;
	sub.f64 	%fd1124, %fd1122, %fd1120;
	mov.f64 	%fd1125, 0dC024000000000000;
	sub.f64 	%fd1126, %fd1125, %fd1121;
	mul.f64 	%fd1127, %fd1124, %fd1124;
	fma.rn.f64 	%fd1128, %fd1123, %fd1123, %fd1127;
	fma.rn.f64 	%fd1129, %fd1126, %fd1126, %fd1128;
	sqrt.rn.f64 	%fd1130, %fd1129;
	rcp.rn.f64 	%fd1131, %fd1130;
	mul.f64 	%fd1132, %fd1123, %fd1131;
	mul.f64 	%fd1133, %fd1124, %fd1131;
	mul.f64 	%fd1134, %fd1126, %fd1131;
	add.f64 	%fd1135, %fd1119, 0dC000000000000000;
	add.f64 	%fd1136, %fd1120, 0dBFF0000000000000;
	mul.f64 	%fd1137, %fd1136, %fd1136;
	fma.rn.f64 	%fd1138, %fd1135, %fd1135, %fd1137;
	fma.rn.f64 	%fd1139, %fd1121, %fd1121, %fd1138;
	sqrt.rn.f64 	%fd1140, %fd1139;
	rcp.rn.f64 	%fd1141, %fd1140;
	mul.f64 	%fd1142, %fd1135, %fd1141;
	mul.f64 	%fd1143, %fd1136, %fd1141;
	mul.f64 	%fd1144, %fd1121, %fd1141;
	neg.f64 	%fd1145, %fd276;
	neg.f64 	%fd1146, %fd277;
	neg.f64 	%fd1147, %fd278;
	mul.f64 	%fd1148, %fd277, %fd277;
	fma.rn.f64 	%fd1149, %fd276, %fd276, %fd1148;
	fma.rn.f64 	%fd1150, %fd278, %fd278, %fd1149;
	sqrt.rn.f64 	%fd1151, %fd1150;
	rcp.rn.f64 	%fd1152, %fd1151;
	mul.f64 	%fd1153, %fd1152, %fd1145;
	mul.f64 	%fd1154, %fd1152, %fd1146;
	mul.f64 	%fd1155, %fd1152, %fd1147;
	mul.f64 	%fd1156, %fd1154, %fd1143;
	fma.rn.f64 	%fd1157, %fd1153, %fd1142, %fd1156;
	fma.rn.f64 	%fd1158, %fd1155, %fd1144, %fd1157;
	add.f64 	%fd1159, %fd1158, %fd1158;
	mul.f64 	%fd1160, %fd1142, %fd1159;
	mul.f64 	%fd1161, %fd1143, %fd1159;
	mul.f64 	%fd1162, %fd1144, %fd1159;
	sub.f64 	%fd1163, %fd1160, %fd1153;
	sub.f64 	%fd1164, %fd1161, %fd1154;
	sub.f64 	%fd1165, %fd1162, %fd1155;
	mul.f64 	%fd1166, %fd1133, %fd1143;
	fma.rn.f64 	%fd1167, %fd1132, %fd1142, %fd1166;
	fma.rn.f64 	%fd341, %fd1134, %fd1144, %fd1167;
	mul.f64 	%fd1168, %fd1133, %fd1164;
	fma.rn.f64 	%fd1169, %fd1132, %fd1163, %fd1168;
	fma.rn.f64 	%fd1170, %fd1134, %fd1165, %fd1169;
	max.f64 	%fd342, %fd1170, 0d0000000000000000;
	{
	.reg .b32 %temp; 
	mov.b64 	{%temp, %r34}, %fd342;
	}
	{ // callseq 7, 0
	.param .b64 param0;
	st.param.f64 	[param0], %fd342;
	.param .b64 retval0;
	call.uni (retval0), 
	__internal_accurate_pow, 
	(
	param0
	);
	ld.param.f64 	%fd1171, [retval0];
	} // callseq 7
	setp.lt.s32 	%p226, %r34, 0;
	neg.f64 	%fd1173, %fd1171;
	selp.f64 	%fd1174, %fd1173, %fd1171, %p225;
	selp.f64 	%fd2369, %fd1174, %fd1171, %p226;
	setp.neu.f64 	%p227, %fd342, 0d0000000000000000;
	@%p227 bra 	$L__BB0_146;
	setp.eq.s32 	%p228, %r30, 1074790400;
	selp.b32 	%r151, %r34, 0, %p228;
	setp.lt.s32 	%p229, %r116, 0;
	or.b32  	%r152, %r151, 2146435072;
	selp.b32 	%r153, %r152, %r151, %p229;
	mov.b32 	%r154, 0;
	mov.b64 	%fd2369, {%r154, %r153};
$L__BB0_146:
	add.f64 	%fd1175, %fd342, 0d4024000000000000;
	{
	.reg .b32 %temp; 
	mov.b64 	{%temp, %r155}, %fd1175;
	}
	and.b32  	%r156, %r155, 2146435072;
	setp.ne.s32 	%p230, %r156, 2146435072;
	setp.neu.f64 	%p231, %fd342, 0d7FF0000000000000;
	or.pred  	%p232, %p231, %p230;
	@%p232 bra 	$L__BB0_148;
	setp.lt.s32 	%p233, %r34, 0;
	setp.eq.s32 	%p234, %r30, 1074790400;
	setp.lt.s32 	%p235, %r116, 0;
	selp.b32 	%r158, 0, 2146435072, %p235;
	and.b32  	%r159, %r116, 2147483647;
	setp.ne.s32 	%p236, %r159, 1071644672;
	or.b32  	%r160, %r158, -2147483648;
	selp.b32 	%r161, %r160, %r158, %p236;
	selp.b32 	%r162, %r161, %r158, %p234;
	selp.b32 	%r163, %r162, %r158, %p233;
	mov.b32 	%r164, 0;
	mov.b64 	%fd2369, {%r164, %r163};
$L__BB0_148:
	max.f64 	%fd1176, %fd341, 0d0000000000000000;
	setp.eq.f64 	%p237, %fd342, 0d3FF0000000000000;
	selp.f64 	%fd1177, 0d3FF0000000000000, %fd2369, %p237;
	fma.rn.f64 	%fd2370, %fd1176, 0d0000000000000000, %fd1177;
	add.f64 	%fd2372, %fd1176, %fd1177;
	mov.f64 	%fd2371, %fd2370;
$L__BB0_149:
	fma.rn.f64 	%fd2373, %fd2370, 0d3FE0000000000000, %fd2374;
	fma.rn.f64 	%fd2374, %fd2371, 0d3FE0000000000000, %fd2374;
	fma.rn.f64 	%fd2375, %fd2372, 0d3FE0000000000000, %fd2375;
$L__BB0_150:
	st.param.v2.f64 	[func_retval0], {%fd2373, %fd2374};
	st.param.f64 	[func_retval0+16], %fd2375;
	ret;

}
	// .globl	_Z18cudaRaytraceKernel8Matrix4DPviii
.visible .entry _Z18cudaRaytraceKernel8Matrix4DPviii(
	.param .align 8 .b8 _Z18cudaRaytraceKernel8Matrix4DPviii_param_0[128],
	.param .u64 .ptr .align 1 _Z18cudaRaytraceKernel8Matrix4DPviii_param_1,
	.param .u32 _Z18cudaRaytraceKernel8Matrix4DPviii_param_2,
	.param .u32 _Z18cudaRaytraceKernel8Matrix4DPviii_param_3,
	.param .u32 _Z18cudaRaytraceKernel8Matrix4DPviii_param_4
)
{
	.local .align 8 .b8 	__local_depot1[192];
	.reg .b64 	%SP;
	.reg .b64 	%SPL;
	.reg .pred 	%p<112>;
	.reg .b32 	%r<85>;
	.reg .b64 	%rd<31>;
	.reg .b64 	%fd<631>;

	mov.u64 	%SPL, __local_depot1;
	cvta.local.u64 	%SP, %SPL;
	ld.param.f64 	%fd92, [_Z18cudaRaytraceKernel8Matrix4DPviii_param_0+120];
	ld.param.f64 	%fd91, [_Z18cudaRaytraceKernel8Matrix4DPviii_param_0+112];
	ld.param.f64 	%fd90, [_Z18cudaRaytraceKernel8Matrix4DPviii_param_0+104];
	ld.param.f64 	%fd89, [_Z18cudaRaytraceKernel8Matrix4DPviii_param_0+96];
	ld.param.f64 	%fd84, [_Z18cudaRaytraceKernel8Matrix4DPviii_param_0+56];
	ld.param.f64 	%fd83, [_Z18cudaRaytraceKernel8Matrix4DPviii_param_0+48];
	ld.param.f64 	%fd82, [_Z18cudaRaytraceKernel8Matrix4DPviii_param_0+40];
	ld.param.f64 	%fd81, [_Z18cudaRaytraceKernel8Matrix4DPviii_param_0+32];
	ld.param.f64 	%fd80, [_Z18cudaRaytraceKernel8Matrix4DPviii_param_0+24];
	ld.param.f64 	%fd79, [_Z18cudaRaytraceKernel8Matrix4DPviii_param_0+16];
	ld.param.f64 	%fd78, [_Z18cudaRaytraceKernel8Matrix4DPviii_param_0+8];
	ld.param.f64 	%fd77, [_Z18cudaRaytraceKernel8Matrix4DPviii_param_0];
	ld.param.f64 	%fd88, [_Z18cudaRaytraceKernel8Matrix4DPviii_param_0+88];
	ld.param.f64 	%fd87, [_Z18cudaRaytraceKernel8Matrix4DPviii_param_0+80];
	ld.param.f64 	%fd86, [_Z18cudaRaytraceKernel8Matrix4DPviii_param_0+72];
	ld.param.f64 	%fd85, [_Z18cudaRaytraceKernel8Matrix4DPviii_param_0+64];
	ld.param.u64 	%rd9, [_Z18cudaRaytraceKernel8Matrix4DPviii_param_1];
	ld.param.u32 	%r8, [_Z18cudaRaytraceKernel8Matrix4DPviii_param_2];
	ld.param.u32 	%r9, [_Z18cudaRaytraceKernel8Matrix4DPviii_param_3];
	ld.param.u32 	%r7, [_Z18cudaRaytraceKernel8Matrix4DPviii_param_4];
	add.u64 	%rd1, %SPL, 0;
	add.u64 	%rd2, %SPL, 24;
	add.u64 	%rd3, %SPL, 48;
	add.u64 	%rd4, %SPL, 72;
	add.u64 	%rd5, %SPL, 96;
	add.u64 	%rd6, %SPL, 120;
	add.u64 	%rd7, %SPL, 144;
	add.u64 	%rd8, %SPL, 168;
	mov.u32 	%r10, %ntid.x;
	mov.u32 	%r11, %ctaid.x;
	mov.u32 	%r12, %tid.x;
	mad.lo.s32 	%r1, %r10, %r11, %r12;
	mov.u32 	%r13, %ntid.y;
	mov.u32 	%r14, %ctaid.y;
	mov.u32 	%r15, %tid.y;
	mad.lo.s32 	%r2, %r13, %r14, %r15;
	cvt.rn.f64.s32 	%fd95, %r1;
	add.f64 	%fd5, %fd95, %fd95;
	cvt.rn.f64.s32 	%fd6, %r8;
	shl.b32 	%r16, %r2, 1;
	cvt.rn.f64.u32 	%fd7, %r16;
	cvt.rn.f64.s32 	%fd8, %r9;
	mul.f64 	%fd9, %fd85, 0d0000000000000000;
	mul.f64 	%fd10, %fd86, 0d0000000000000000;
	mul.f64 	%fd11, %fd87, 0d0000000000000000;
	mul.f64 	%fd12, %fd88, 0d0000000000000000;
	mov.f64 	%fd96, 0d4024000000000000;
	{
	.reg .b32 %temp; 
	mov.b64 	{%temp, %r3}, %fd96;
	}
	and.b32  	%r4, %r3, 2146435072;
	setp.lt.s32 	%p7, %r3, 0;
	selp.b32 	%r5, 0, 2146435072, %p7;
	or.b32  	%r6, %r5, -2147483648;
	mov.f64 	%fd623, 0d0000000000000000;
	mov.f64 	%fd617, 0d3FD0000000000000;
	mov.pred 	%p109, -1;
	mov.f64 	%fd624, %fd623;
	mov.f64 	%fd625, %fd623;
	mov.f64 	%fd626, %fd623;
$L__BB1_1:
	mov.pred 	%p1, %p109;
	add.f64 	%fd98, %fd617, %fd7;
	div.rn.f64 	%fd99, %fd98, %fd8;
	mov.f64 	%fd100, 0d3FF0000000000000;
	sub.f64 	%fd101, %fd100, %fd99;
	mul.f64 	%fd18, %fd81, %fd101;
	mul.f64 	%fd19, %fd82, %fd101;
	mul.f64 	%fd20, %fd83, %fd101;
	mul.f64 	%fd21, %fd84, %fd101;
	mov.f64 	%fd622, 0d3FD0000000000000;
	mov.pred 	%p110, -1;
$L__BB1_2:
	mov.pred 	%p2, %p110;
	add.f64 	%fd103, %fd5, %fd622;
	div.rn.f64 	%fd104, %fd103, %fd6;
	add.f64 	%fd105, %fd104, 0dBFF0000000000000;
	fma.rn.f64 	%fd106, %fd77, %fd105, %fd18;
	add.f64 	%fd107, %fd9, %fd106;
	add.f64 	%fd108, %fd89, %fd107;
	fma.rn.f64 	%fd109, %fd78, %fd105, %fd19;
	add.f64 	%fd110, %fd10, %fd109;
	add.f64 	%fd111, %fd90, %fd110;
	fma.rn.f64 	%fd112, %fd79, %fd105, %fd20;
	add.f64 	%fd113, %fd11, %fd112;
	add.f64 	%fd114, %fd91, %fd113;
	fma.rn.f64 	%fd115, %fd80, %fd105, %fd21;
	add.f64 	%fd116, %fd12, %fd115;
	add.f64 	%fd117, %fd92, %fd116;
	add.f64 	%fd118, %fd85, %fd106;
	add.f64 	%fd119, %fd89, %fd118;
	add.f64 	%fd120, %fd86, %fd109;
	add.f64 	%fd121, %fd90, %fd120;
	add.f64 	%fd122, %fd87, %fd112;
	add.f64 	%fd123, %fd91, %fd122;
	add.f64 	%fd124, %fd88, %fd115;
	add.f64 	%fd125, %fd92, %fd124;
	div.rn.f64 	%fd27, %fd108, %fd117;
	div.rn.f64 	%fd28, %fd111, %fd117;
	div.rn.f64 	%fd29, %fd114, %fd117;
	div.rn.f64 	%fd126, %fd119, %fd125;
	div.rn.f64 	%fd127, %fd121, %fd125;
	div.rn.f64 	%fd128, %fd123, %fd125;
	sub.f64 	%fd30, %fd126, %fd27;
	sub.f64 	%fd31, %fd127, %fd28;
	sub.f64 	%fd32, %fd128, %fd29;
	fma.rn.f64 	%fd129, %fd27, 0d0000000000000000, %fd28;
	fma.rn.f64 	%fd130, %fd29, 0d0000000000000000, %fd129;
	mov.f64 	%fd627, 0d0000000000000000;
	sub.f64 	%fd131, %fd627, %fd130;
	fma.rn.f64 	%fd132, %fd30, 0d0000000000000000, %fd31;
	fma.rn.f64 	%fd133, %fd32, 0d0000000000000000, %fd132;
	div.rn.f64 	%fd134, %fd131, %fd133;
	setp.ge.f64 	%p9, %fd134, 0d0000000000000000;
	setp.lt.f64 	%p10, %fd134, 0d412E848000000000;
	and.pred  	%p11, %p9, %p10;
	selp.u32 	%r18, 1, 0, %p11;
	selp.f64 	%fd135, %fd134, 0d412E848000000000, %p11;
	mul.f64 	%fd137, %fd28, 0d0000000000000000;
	add.f64 	%fd138, %fd27, %fd137;
	fma.rn.f64 	%fd139, %fd29, 0d0000000000000000, %fd138;
	add.f64 	%fd140, %fd139, 0d4000000000000000;
	add.f64 	%fd141, %fd130, 0dBFF0000000000000;
	fma.rn.f64 	%fd142, %fd27, 0d0000000000000000, %fd137;
	add.f64 	%fd143, %fd29, %fd142;
	add.f64 	%fd144, %fd143, 0d0000000000000000;
	mul.f64 	%fd145, %fd31, 0d0000000000000000;
	add.f64 	%fd146, %fd30, %fd145;
	fma.rn.f64 	%fd147, %fd32, 0d0000000000000000, %fd146;
	fma.rn.f64 	%fd148, %fd30, 0d0000000000000000, %fd145;
	add.f64 	%fd149, %fd32, %fd148;
	mul.f64 	%fd150, %fd133, %fd133;
	fma.rn.f64 	%fd151, %fd147, %fd147, %fd150;
	fma.rn.f64 	%fd152, %fd149, %fd149, %fd151;
	mul.f64 	%fd153, %fd141, %fd133;
	fma.rn.f64 	%fd154, %fd140, %fd147, %fd153;
	fma.rn.f64 	%fd155, %fd144, %fd149, %fd154;
	add.f64 	%fd156, %fd155, %fd155;
	mul.f64 	%fd157, %fd141, %fd141;
	fma.rn.f64 	%fd158, %fd140, %fd140, %fd157;
	fma.rn.f64 	%fd159, %fd144, %fd144, %fd158;
	add.f64 	%fd160, %fd159, 0dBFF0000000000000;
	mul.f64 	%fd161, %fd156, %fd156;
	mul.f64 	%fd162, %fd152, 0d4010000000000000;
	mul.f64 	%fd163, %fd162, %fd160;
	sub.f64 	%fd164, %fd161, %fd163;
	sqrt.rn.f64 	%fd165, %fd164;
	add.f64 	%fd166, %fd152, %fd152;
	neg.f64 	%fd167, %fd156;
	sub.f64 	%fd168, %fd167, %fd165;
	div.rn.f64 	%fd169, %fd168, %fd166;
	sub.f64 	%fd170, %fd165, %fd156;
	div.rn.f64 	%fd171, %fd170, %fd166;
	setp.ge.f64 	%p12, %fd169, 0d0000000000000000;
	setp.lt.f64 	%p13, %fd169, 0d412E848000000000;
	selp.f64 	%fd173, %fd169, 0d412E848000000000, %p13;
	selp.f64 	%fd174, %fd173, 0d412E848000000000, %p12;
	setp.ge.f64 	%p14, %fd171, 0d0000000000000000;
	setp.lt.f64 	%p15, %fd171, %fd174;
	selp.f64 	%fd176, %fd171, %fd174, %p15;
	selp.f64 	%fd177, %fd176, %fd174, %p14;
	setp.ge.f64 	%p16, %fd177, 0d0000000000000000;
	setp.lt.f64 	%p17, %fd177, %fd135;
	and.pred  	%p18, %p16, %p17;
	selp.b32 	%r19, 2, %r18, %p18;
	selp.f64 	%fd179, %fd177, %fd135, %p18;
	add.f64 	%fd181, %fd139, 0d0000000000000000;
	fma.rn.f64 	%fd182, %fd181, %fd147, %fd153;
	fma.rn.f64 	%fd183, %fd144, %fd149, %fd182;
	add.f64 	%fd184, %fd183, %fd183;
	fma.rn.f64 	%fd185, %fd181, %fd181, %fd157;
	fma.rn.f64 	%fd186, %fd144, %fd144, %fd185;
	add.f64 	%fd187, %fd186, 0dBFF0000000000000;
	mul.f64 	%fd188, %fd184, %fd184;
	mul.f64 	%fd189, %fd162, %fd187;
	sub.f64 	%fd190, %fd188, %fd189;
	sqrt.rn.f64 	%fd191, %fd190;
	neg.f64 	%fd192, %fd184;
	sub.f64 	%fd193, %fd192, %fd191;
	div.rn.f64 	%fd194, %fd193, %fd166;
	sub.f64 	%fd195, %fd191, %fd184;
	div.rn.f64 	%fd196, %fd195, %fd166;
	setp.ge.f64 	%p19, %fd194, 0d0000000000000000;
	setp.lt.f64 	%p20, %fd194, 0d412E848000000000;
	selp.f64 	%fd198, %fd194, 0d412E848000000000, %p20;
	selp.f64 	%fd199, %fd198, 0d412E848000000000, %p19;
	setp.ge.f64 	%p21, %fd196, 0d0000000000000000;
	setp.lt.f64 	%p22, %fd196, %fd199;
	selp.f64 	%fd201, %fd196, %fd199, %p22;
	selp.f64 	%fd202, %fd201, %fd199, %p21;
	setp.ge.f64 	%p23, %fd202, 0d0000000000000000;
	setp.lt.f64 	%p24, %fd202, %fd179;
	and.pred  	%p25, %p23, %p24;
	selp.b32 	%r20, 3, %r19, %p25;
	selp.f64 	%fd204, %fd202, %fd179, %p25;
	add.f64 	%fd206, %fd139, 0dC000000000000000;
	fma.rn.f64 	%fd207, %fd206, %fd147, %fd153;
	fma.rn.f64 	%fd208, %fd144, %fd149, %fd207;
	add.f64 	%fd209, %fd208, %fd208;
	fma.rn.f64 	%fd210, %fd206, %fd206, %fd157;
	fma.rn.f64 	%fd211, %fd144, %fd144, %fd210;
	add.f64 	%fd212, %fd211, 0dBFF0000000000000;
	mul.f64 	%fd213, %fd209, %fd209;
	mul.f64 	%fd214, %fd162, %fd212;
	sub.f64 	%fd215, %fd213, %fd214;
	sqrt.rn.f64 	%fd216, %fd215;
	neg.f64 	%fd217, %fd209;
	sub.f64 	%fd218, %fd217, %fd216;
	div.rn.f64 	%fd219, %fd218, %fd166;
	sub.f64 	%fd220, %fd216, %fd209;
	div.rn.f64 	%fd221, %fd220, %fd166;
	setp.ge.f64 	%p26, %fd219, 0d0000000000000000;
	setp.lt.f64 	%p27, %fd219, 0d412E848000000000;
	selp.f64 	%fd222, %fd219, 0d412E848000000000, %p27;
	selp.f64 	%fd223, %fd222, 0d412E848000000000, %p26;
	setp.ge.f64 	%p28, %fd221, 0d0000000000000000;
	setp.lt.f64 	%p29, %fd221, %fd223;
	selp.f64 	%fd224, %fd221, %fd223, %p29;
	selp.f64 	%fd225, %fd224, %fd223, %p28;
	setp.ge.f64 	%p30, %fd225, 0d0000000000000000;
	setp.lt.f64 	%p31, %fd225, %fd204;
	and.pred  	%p3, %p30, %p31;
	selp.b32 	%r17, 4, %r20, %p3;
	selp.f64 	%fd33, %fd225, %fd204, %p3;
	setp.gt.s32 	%p32, %r17, 2;
	@%p32 bra 	$L__BB1_6;
	setp.eq.s32 	%p35, %r17, 1;
	@%p35 bra 	$L__BB1_8;
	setp.eq.s32 	%p36, %r17, 2;
	mov.f64 	%fd628, %fd627;
	mov.f64 	%fd629, %fd627;
	mov.f64 	%fd630, %fd627;
	@%p36 bra 	$L__BB1_5;
	bra.uni 	$L__BB1_15;
$L__BB1_5:
	setp.lt.s32 	%p54, %r3, 0;
	setp.eq.s32 	%p55, %r4, 1074790400;
	fma.rn.f64 	%fd385, %fd30, %fd33, %fd27;
	fma.rn.f64 	%fd386, %fd31, %fd33, %fd28;
	fma.rn.f64 	%fd387, %fd32, %fd33, %fd29;
	mov.f64 	%fd388, 0d4024000000000000;
	sub.f64 	%fd389, %fd388, %fd385;
	sub.f64 	%fd390, %fd388, %fd386;
	mov.f64 	%fd391, 0dC024000000000000;
	sub.f64 	%fd392, %fd391, %fd387;
	mul.f64 	%fd393, %fd390, %fd390;
	fma.rn.f64 	%fd394, %fd389, %fd389, %fd393;
	fma.rn.f64 	%fd395, %fd392, %fd392, %fd394;
	sqrt.rn.f64 	%fd396, %fd395;
	rcp.rn.f64 	%fd397, %fd396;
	mul.f64 	%fd398, %fd389, %fd397;
	mul.f64 	%fd399, %fd390, %fd397;
	mul.f64 	%fd400, %fd392, %fd397;
	add.f64 	%fd401, %fd385, 0d4000000000000000;
	add.f64 	%fd402, %fd386, 0dBFF0000000000000;
	mul.f64 	%fd403, %fd402, %fd402;
	fma.rn.f64 	%fd404, %fd401, %fd401, %fd403;
	fma.rn.f64 	%fd405, %fd387, %fd387, %fd404;
	sqrt.rn.f64 	%fd406, %fd405;
	rcp.rn.f64 	%fd407, %fd406;
	mul.f64 	%fd408, %fd401, %fd407;
	mul.f64 	%fd409, %fd402, %fd407;
	mul.f64 	%fd410, %fd387, %fd407;
	neg.f64 	%fd411, %fd30;
	neg.f64 	%fd412, %fd31;
	neg.f64 	%fd413, %fd32;
	mul.f64 	%fd414, %fd31, %fd31;
	fma.rn.f64 	%fd415, %fd30, %fd30, %fd414;
	fma.rn.f64 	%fd416, %fd32, %fd32, %fd415;
	sqrt.rn.f64 	%fd417, %fd416;
	rcp.rn.f64 	%fd418, %fd417;
	mul.f64 	%fd419, %fd418, %fd411;
	mul.f64 	%fd420, %fd418, %fd412;
	mul.f64 	%fd421, %fd418, %fd413;
	mul.f64 	%fd422, %fd420, %fd409;
	fma.rn.f64 	%fd423, %fd419, %fd408, %fd422;
	fma.rn.f64 	%fd424, %fd421, %fd410, %fd423;
	add.f64 	%fd425, %fd424, %fd424;
	mul.f64 	%fd426, %fd408, %fd425;
	mul.f64 	%fd427, %fd409, %fd425;
	mul.f64 	%fd428, %fd410, %fd425;
	sub.f64 	%fd429, %fd426, %fd419;
	sub.f64 	%fd430, %fd427, %fd420;
	sub.f64 	%fd431, %fd428, %fd421;
	st.local.f64 	[%rd3], %fd429;
	st.local.f64 	[%rd3+8], %fd430;
	st.local.f64 	[%rd3+16], %fd431;
	mul.f64 	%fd432, %fd399, %fd409;
	fma.rn.f64 	%fd433, %fd398, %fd408, %fd432;
	fma.rn.f64 	%fd434, %fd400, %fd410, %fd433;
	max.f64 	%fd435, %fd434, 0d0000000000000000;
	mul.f64 	%fd436, %fd399, %fd430;
	fma.rn.f64 	%fd437, %fd398, %fd429, %fd436;
	fma.rn.f64 	%fd438, %fd400, %fd431, %fd437;
	max.f64 	%fd439, %fd438, 0d0000000000000000;
	{
	.reg .b32 %temp; 
	mov.b64 	{%temp, %r46}, %fd439;
	}
	{ // callseq 24, 0
	.param .b64 param0;
	st.param.f64 	[param0], %fd439;
	.param .b64 retval0;
	call.uni (retval0), 
	__internal_accurate_pow, 
	(
	param0
	);
	ld.param.f64 	%fd440, [retval0];
	} // callseq 24
	setp.lt.s32 	%p56, %r46, 0;
	neg.f64 	%fd442, %fd440;
	selp.f64 	%fd443, %fd442, %fd440, %p55;
	selp.f64 	%fd444, %fd443, %fd440, %p56;
	setp.eq.f64 	%p57, %fd439, 0d0000000000000000;
	selp.b32 	%r47, %r46, 0, %p55;
	or.b32  	%r48, %r47, 2146435072;
	selp.b32 	%r49, %r48, %r47, %p54;
	mov.b32 	%r50, 0;
	mov.b64 	%fd445, {%r50, %r49};
	selp.f64 	%fd446, %fd445, %fd444, %p57;
	add.f64 	%fd447, %fd439, 0d4024000000000000;
	{
	.reg .b32 %temp; 
	mov.b64 	{%temp, %r51}, %fd447;
	}
	and.b32  	%r52, %r51, 2146435072;
	setp.eq.s32 	%p58, %r52, 2146435072;
	setp.eq.f64 	%p59, %fd439, 0d7FF0000000000000;
	and.b32  	%r53, %r3, 2147483647;
	setp.ne.s32 	%p60, %r53, 1071644672;
	selp.b32 	%r54, %r6, %r5, %p60;
	selp.b32 	%r55, %r54, %r5, %p55;
	selp.b32 	%r56, %r55, %r5, %p56;
	mov.b64 	%fd448, {%r50, %r56};
	selp.f64 	%fd449, %fd448, %fd446, %p58;
	selp.f64 	%fd450, %fd449, %fd446, %p59;
	setp.eq.f64 	%p61, %fd439, 0d3FF0000000000000;
	selp.f64 	%fd451, 0d3FF0000000000000, %fd450, %p61;
	add.f64 	%fd452, %fd435, %fd451;
	fma.rn.f64 	%fd453, %fd435, 0d0000000000000000, %fd451;
	fma.rn.f64 	%fd454, %fd408, 0d3F1A36E2EB1C432D, %fd385;
	fma.rn.f64 	%fd455, %fd409, 0d3F1A36E2EB1C432D, %fd386;
	fma.rn.f64 	%fd456, %fd410, 0d3F1A36E2EB1C432D, %fd387;
	st.local.f64 	[%rd4], %fd454;
	st.local.f64 	[%rd4+8], %fd455;
	st.local.f64 	[%rd4+16], %fd456;
	add.u64 	%rd22, %SP, 72;
	add.u64 	%rd23, %SP, 48;
	{ // callseq 25, 0
	.param .b64 param0;
	st.param.b64 	[param0], %rd22;
	.param .b64 param1;
	st.param.b64 	[param1], %rd23;
	.param .b32 param2;
	st.param.b32 	[param2], 1;
	.param .align 16 .b8 retval0[24];
	call.uni (retval0), 
	_Z8RayColorRK7Point3DRK8Vector3Di, 
	(
	param0, 
	param1, 
	param2
	);
	ld.param.v2.f64 	{%fd457, %fd458}, [retval0];
	ld.param.f64 	%fd459, [retval0+16];
	} // callseq 25
	fma.rn.f64 	%fd627, %fd457, 0d3FE0000000000000, %fd452;
	fma.rn.f64 	%fd628, %fd458, 0d3FE0000000000000, %fd453;
	fma.rn.f64 	%fd629, %fd459, 0d3FE0000000000000, %fd453;
	mov.f64 	%fd630, 0d3FF0000000000000;
	bra.uni 	$L__BB1_15;
$L__BB1_6:
	setp.eq.s32 	%p33, %r17, 3;
	@%p33 bra 	$L__BB1_13;
	setp.eq.s32 	%p34, %r17, 4;
	mov.f64 	%fd628, %fd627;
	mov.f64 	%fd629, %fd627;
	mov.f64 	%fd630, %fd627;
	@%p34 bra 	$L__BB1_14;
	bra.uni 	$L__BB1_15;
$L__BB1_8:
	fma.rn.f64 	%fd34, %fd30, %fd33, %fd27;
	fma.rn.f64 	%fd463, %fd31, %fd33, %fd28;
	fma.rn.f64 	%fd35, %fd32, %fd33, %fd29;
	mov.f64 	%fd464, 0d4024000000000000;
	sub.f64 	%fd465, %fd464, %fd34;
	sub.f64 	%fd466, %fd464, %fd463;
	mov.f64 	%fd467, 0dC024000000000000;
	sub.f64 	%fd468, %fd467, %fd35;
	mul.f64 	%fd469, %fd466, %fd466;
	fma.rn.f64 	%fd470, %fd465, %fd465, %fd469;
	fma.rn.f64 	%fd471, %fd468, %fd468, %fd470;
	sqrt.rn.f64 	%fd472, %fd471;
	rcp.rn.f64 	%fd473, %fd472;
	mul.f64 	%fd36, %fd465, %fd473;
	mul.f64 	%fd37, %fd466, %fd473;
	mul.f64 	%fd38, %fd468, %fd473;
	neg.f64 	%fd474, %fd30;
	neg.f64 	%fd475, %fd31;
	neg.f64 	%fd476, %fd32;
	mul.f64 	%fd477, %fd31, %fd31;
	fma.rn.f64 	%fd478, %fd30, %fd30, %fd477;
	fma.rn.f64 	%fd479, %fd32, %fd32, %fd478;
	sqrt.rn.f64 	%fd480, %fd479;
	rcp.rn.f64 	%fd481, %fd480;
	mul.f64 	%fd482, %fd481, %fd474;
	mul.f64 	%fd483, %fd481, %fd475;
	mul.f64 	%fd484, %fd481, %fd476;
	fma.rn.f64 	%fd485, %fd482, 0d0000000000000000, %fd483;
	fma.rn.f64 	%fd486, %fd484, 0d0000000000000000, %fd485;
	add.f64 	%fd487, %fd486, %fd486;
	mul.f64 	%fd488, %fd487, 0d0000000000000000;
	sub.f64 	%fd489, %fd488, %fd482;
	sub.f64 	%fd490, %fd487, %fd483;
	sub.f64 	%fd491, %fd488, %fd484;
	st.local.f64 	[%rd1], %fd489;
	st.local.f64 	[%rd1+8], %fd490;
	st.local.f64 	[%rd1+16], %fd491;
	mul.f64 	%fd39, %fd36, 0d0000000000000000;
	add.f64 	%fd492, %fd37, %fd39;
	mul.f64 	%fd40, %fd38, 0d0000000000000000;
	add.f64 	%fd41, %fd40, %fd492;
	mul.f64 	%fd493, %fd37, %fd490;
	fma.rn.f64 	%fd494, %fd36, %fd489, %fd493;
	fma.rn.f64 	%fd42, %fd38, %fd491, %fd494;
	add.f64 	%fd43, %fd34, 0d0000000000000000;
	add.f64 	%fd44, %fd463, 0d3F1A36E2EB1C432D;
	add.f64 	%fd45, %fd35, 0d0000000000000000;
	mul.f64 	%fd46, %fd43, 0d0000000000000000;
	add.f64 	%fd495, %fd44, %fd46;
	mul.f64 	%fd47, %fd45, 0d0000000000000000;
	add.f64 	%fd48, %fd47, %fd495;
	mov.f64 	%fd496, 0d0000000000000000;
	sub.f64 	%fd497, %fd496, %fd48;
	div.rn.f64 	%fd498, %fd497, %fd41;
	setp.ge.f64 	%p63, %fd498, 0d0000000000000000;
	setp.lt.f64 	%p64, %fd498, 0d412E848000000000;
	and.pred  	%p65, %p63, %p64;
	mov.pred 	%p111, 0;
	@%p65 bra 	$L__BB1_12;
	fma.rn.f64 	%fd499, %fd44, 0d0000000000000000, %fd43;
	add.f64 	%fd49, %fd47, %fd499;
	add.f64 	%fd500, %fd49, 0d4000000000000000;
	add.f64 	%fd501, %fd48, 0dBFF0000000000000;
	fma.rn.f64 	%fd502, %fd44, 0d0000000000000000, %fd46;
	add.f64 	%fd503, %fd45, %fd502;
	fma.rn.f64 	%fd504, %fd37, 0d0000000000000000, %fd36;
	add.f64 	%fd50, %fd40, %fd504;
	fma.rn.f64 	%fd505, %fd37, 0d0000000000000000, %fd39;
	add.f64 	%fd506, %fd38, %fd505;
	mul.f64 	%fd507, %fd41, %fd41;
	fma.rn.f64 	%fd508, %fd50, %fd50, %fd507;
	fma.rn.f64 	%fd509, %fd506, %fd506, %fd508;
	mul.f64 	%fd51, %fd501, %fd41;
	fma.rn.f64 	%fd510, %fd500, %fd50, %fd51;
	mul.f64 	%fd52, %fd503, %fd506;
	add.f64 	%fd511, %fd52, %fd510;
	add.f64 	%fd512, %fd511, %fd511;
	mul.f64 	%fd53, %fd501, %fd501;
	fma.rn.f64 	%fd513, %fd500, %fd500, %fd53;
	mul.f64 	%fd54, %fd503, %fd503;
	add.f64 	%fd514, %fd54, %fd513;
	add.f64 	%fd515, %fd514, 0dBFF0000000000000;
	mul.f64 	%fd516, %fd512, %fd512;
	mul.f64 	%fd55, %fd509, 0d4010000000000000;
	mul.f64 	%fd517, %fd515, %fd55;
	sub.f64 	%fd518, %fd516, %fd517;
	sqrt.rn.f64 	%fd519, %fd518;
	add.f64 	%fd56, %fd509, %fd509;
	neg.f64 	%fd520, %fd512;
	sub.f64 	%fd521, %fd520, %fd519;
	div.rn.f64 	%fd522, %fd521, %fd56;
	sub.f64 	%fd523, %fd519, %fd512;
	div.rn.f64 	%fd524, %fd523, %fd56;
	setp.ge.f64 	%p67, %fd522, 0d0000000000000000;
	setp.lt.f64 	%p68, %fd522, 0d412E848000000000;
	selp.f64 	%fd525, %fd522, 0d412E848000000000, %p68;
	selp.f64 	%fd526, %fd525, 0d412E848000000000, %p67;
	setp.ge.f64 	%p69, %fd524, 0d0000000000000000;
	setp.lt.f64 	%p70, %fd524, %fd526;
	selp.f64 	%fd527, %fd524, %fd526, %p70;
	selp.f64 	%fd528, %fd527, %fd526, %p69;
	setp.ge.f64 	%p71, %fd528, 0d0000000000000000;
	setp.lt.f64 	%p72, %fd528, 0d412E848000000000;
	and.pred  	%p73, %p71, %p72;
	@%p73 bra 	$L__BB1_12;
	fma.rn.f64 	%fd529, %fd49, %fd50, %fd51;
	add.f64 	%fd530, %fd52, %fd529;
	add.f64 	%fd531, %fd530, %fd530;
	fma.rn.f64 	%fd532, %fd49, %fd49, %fd53;
	add.f64 	%fd533, %fd54, %fd532;
	add.f64 	%fd534, %fd533, 0dBFF0000000000000;
	mul.f64 	%fd535, %fd531, %fd531;
	mul.f64 	%fd536, %fd534, %fd55;
	sub.f64 	%fd537, %fd535, %fd536;
	sqrt.rn.f64 	%fd538, %fd537;
	neg.f64 	%fd539, %fd531;
	sub.f64 	%fd540, %fd539, %fd538;
	div.rn.f64 	%fd541, %fd540, %fd56;
	sub.f64 	%fd542, %fd538, %fd531;
	div.rn.f64 	%fd543, %fd542, %fd56;
	setp.ge.f64 	%p75, %fd541, 0d0000000000000000;
	setp.lt.f64 	%p76, %fd541, 0d412E848000000000;
	selp.f64 	%fd544, %fd541, 0d412E848000000000, %p76;
	selp.f64 	%fd545, %fd544, 0d412E848000000000, %p75;
	setp.ge.f64 	%p77, %fd543, 0d0000000000000000;
	setp.lt.f64 	%p78, %fd543, %fd545;
	selp.f64 	%fd546, %fd543, %fd545, %p78;
	selp.f64 	%fd547, %fd546, %fd545, %p77;
	setp.ge.f64 	%p79, %fd547, 0d0000000000000000;
	setp.lt.f64 	%p80, %fd547, 0d412E848000000000;
	and.pred  	%p81, %p79, %p80;
	@%p81 bra 	$L__BB1_12;
	add.f64 	%fd548, %fd49, 0dC000000000000000;
	fma.rn.f64 	%fd549, %fd548, %fd50, %fd51;
	add.f64 	%fd550, %fd52, %fd549;
	add.f64 	%fd551, %fd550, %fd550;
	fma.rn.f64 	%fd552, %fd548, %fd548, %fd53;
	add.f64 	%fd553, %fd54, %fd552;
	add.f64 	%fd554, %fd553, 0dBFF0000000000000;
	mul.f64 	%fd555, %fd551, %fd551;
	mul.f64 	%fd556, %fd554, %fd55;
	sub.f64 	%fd557, %fd555, %fd556;
	sqrt.rn.f64 	%fd558, %fd557;
	neg.f64 	%fd559, %fd551;
	sub.f64 	%fd560, %fd559, %fd558;
	div.rn.f64 	%fd561, %fd560, %fd56;
	sub.f64 	%fd562, %fd558, %fd551;
	div.rn.f64 	%fd563, %fd562, %fd56;
	setp.ge.f64 	%p82, %fd561, 0d0000000000000000;
	setp.lt.f64 	%p83, %fd561, 0d412E848000000000;
	selp.f64 	%fd565, %fd561, 0d412E848000000000, %p83;
	selp.f64 	%fd566, %fd565, 0d412E848000000000, %p82;
	setp.ge.f64 	%p84, %fd563, 0d0000000000000000;
	setp.lt.f64 	%p85, %fd563, %fd566;
	selp.f64 	%fd568, %fd563, %fd566, %p85;
	selp.f64 	%fd569, %fd568, %fd566, %p84;
	setp.ltu.f64 	%p86, %fd569, 0d0000000000000000;
	setp.geu.f64 	%p87, %fd569, 0d412E848000000000;
	or.pred  	%p111, %p86, %p87;
$L__BB1_12:
	setp.eq.s32 	%p88, %r4, 1074790400;
	max.f64 	%fd571, %fd41, 0d0000000000000000;
	max.f64 	%fd572, %fd42, 0d0000000000000000;
	{
	.reg .b32 %temp; 
	mov.b64 	{%temp, %r58}, %fd572;
	}
	{ // callseq 26, 0
	.param .b64 param0;
	st.param.f64 	[param0], %fd572;
	.param .b64 retval0;
	call.uni (retval0), 
	__internal_accurate_pow, 
	(
	param0
	);
	ld.param.f64 	%fd573, [retval0];
	} // callseq 26
	setp.lt.s32 	%p89, %r58, 0;
	selp.b32 	%r59, %r58, 0, %p88;
	mul.f64 	%fd575, %fd571, 0d3FE0000000000000;
	selp.f64 	%fd576, %fd571, %fd575, %p111;
	cvt.rmi.f64.f64 	%fd577, %fd34;
	sub.f64 	%fd578, %fd34, %fd577;
	setp.geu.f64 	%p90, %fd578, 0d3FE0000000000000;
	cvt.rmi.f64.f64 	%fd579, %fd35;
	sub.f64 	%fd580, %fd35, %fd579;
	setp.geu.f64 	%p91, %fd580, 0d3FE0000000000000;
	xor.pred  	%p92, %p90, %p91;
	selp.u32 	%r60, 1, 0, %p92;
	cvt.rn.f64.u32 	%fd581, %r60;
	setp.eq.f64 	%p93, %fd572, 0d3FF0000000000000;
	and.b32  	%r61, %r3, 2147483647;
	setp.ne.s32 	%p94, %r61, 1071644672;
	selp.b32 	%r62, %r6, %r5, %p94;
	selp.b32 	%r63, %r62, %r5, %p88;
	selp.b32 	%r64, %r63, %r5, %p89;
	mov.b32 	%r65, 0;
	mov.b64 	%fd582, {%r65, %r64};
	setp.eq.f64 	%p95, %fd572, 0d7FF0000000000000;
	add.f64 	%fd583, %fd572, 0d4024000000000000;
	{
	.reg .b32 %temp; 
	mov.b64 	{%temp, %r66}, %fd583;
	}
	and.b32  	%r67, %r66, 2146435072;
	setp.eq.s32 	%p96, %r67, 2146435072;
	or.b32  	%r68, %r59, 2146435072;
	setp.lt.s32 	%p97, %r3, 0;
	selp.b32 	%r69, %r68, %r59, %p97;
	mov.b64 	%fd584, {%r65, %r69};
	setp.eq.f64 	%p98, %fd572, 0d0000000000000000;
	neg.f64 	%fd585, %fd573;
	selp.f64 	%fd586, %fd585, %fd573, %p88;
	selp.f64 	%fd587, %fd586, %fd573, %p89;
	selp.f64 	%fd588, %fd584, %fd587, %p98;
	selp.f64 	%fd589, %fd582, %fd588, %p96;
	selp.f64 	%fd590, %fd589, %fd588, %p95;
	selp.f64 	%fd591, 0d3FF0000000000000, %fd590, %p93;
	fma.rn.f64 	%fd592, %fd576, %fd581, %fd591;
	st.local.f64 	[%rd2], %fd43;
	st.local.f64 	[%rd2+8], %fd44;
	st.local.f64 	[%rd2+16], %fd45;
	add.u64 	%rd24, %SP, 24;
	add.u64 	%rd25, %SP, 0;
	{ // callseq 27, 0
	.param .b64 param0;
	st.param.b64 	[param0], %rd24;
	.param .b64 param1;
	st.param.b64 	[param1], %rd25;
	.param .b32 param2;
	st.param.b32 	[param2], 1;
	.param .align 16 .b8 retval0[24];
	call.uni (retval0), 
	_Z8RayColorRK7Point3DRK8Vector3Di, 
	(
	param0, 
	param1, 
	param2
	);
	ld.param.v2.f64 	{%fd593, %fd594}, [retval0];
	ld.param.f64 	%fd595, [retval0+16];
	} // callseq 27
	fma.rn.f64 	%fd627, %fd593, 0d3FE0000000000000, %fd592;
	fma.rn.f64 	%fd628, %fd594, 0d3FE0000000000000, %fd592;
	fma.rn.f64 	%fd629, %fd595, 0d3FE0000000000000, %fd592;
	mov.f64 	%fd630, 0d3FF0000000000000;
	bra.uni 	$L__BB1_15;
$L__BB1_13:
	setp.lt.s32 	%p37, %r3, 0;
	setp.eq.s32 	%p38, %r4, 1074790400;
	fma.rn.f64 	%fd228, %fd30, %fd33, %fd27;
	fma.rn.f64 	%fd229, %fd31, %fd33, %fd28;
	fma.rn.f64 	%fd230, %fd32, %fd33, %fd29;
	mov.f64 	%fd231, 0d4024000000000000;
	sub.f64 	%fd232, %fd231, %fd228;
	sub.f64 	%fd233, %fd231, %fd229;
	mov.f64 	%fd234, 0dC024000000000000;
	sub.f64 	%fd235, %fd234, %fd230;
	mul.f64 	%fd236, %fd233, %fd233;
	fma.rn.f64 	%fd237, %fd232, %fd232, %fd236;
	fma.rn.f64 	%fd238, %fd235, %fd235, %fd237;
	sqrt.rn.f64 	%fd239, %fd238;
	rcp.rn.f64 	%fd240, %fd239;
	mul.f64 	%fd241, %fd232, %fd240;
	mul.f64 	%fd242, %fd233, %fd240;
	mul.f64 	%fd243, %fd235, %fd240;
	add.f64 	%fd244, %fd229, 0dBFF0000000000000;
	mul.f64 	%fd245, %fd244, %fd244;
	fma.rn.f64 	%fd246, %fd228, %fd228, %fd245;
	fma.rn.f64 	%fd247, %fd230, %fd230, %fd246;
	sqrt.rn.f64 	%fd248, %fd247;
	rcp.rn.f64 	%fd249, %fd248;
	mul.f64 	%fd250, %fd228, %fd249;
	mul.f64 	%fd251, %fd244, %fd249;
	mul.f64 	%fd252, %fd230, %fd249;
	neg.f64 	%fd253, %fd30;
	neg.f64 	%fd254, %fd31;
	neg.f64 	%fd255, %fd32;
	mul.f64 	%fd256, %fd31, %fd31;
	fma.rn.f64 	%fd257, %fd30, %fd30, %fd256;
	fma.rn.f64 	%fd258, %fd32, %fd32, %fd257;
	sqrt.rn.f64 	%fd259, %fd258;
	rcp.rn.f64 	%fd260, %fd259;
	mul.f64 	%fd261, %fd260, %fd253;
	mul.f64 	%fd262, %fd260, %fd254;
	mul.f64 	%fd263, %fd260, %fd255;
	mul.f64 	%fd264, %fd262, %fd251;
	fma.rn.f64 	%fd265, %fd261, %fd250, %fd264;
	fma.rn.f64 	%fd266, %fd263, %fd252, %fd265;
	add.f64 	%fd267, %fd266, %fd266;
	mul.f64 	%fd268, %fd250, %fd267;
	mul.f64 	%fd269, %fd251, %fd267;
	mul.f64 	%fd270, %fd252, %fd267;
	sub.f64 	%fd271, %fd268, %fd261;
	sub.f64 	%fd272, %fd269, %fd262;
	sub.f64 	%fd273, %fd270, %fd263;
	st.local.f64 	[%rd5], %fd271;
	st.local.f64 	[%rd5+8], %fd272;
	st.local.f64 	[%rd5+16], %fd273;
	mul.f64 	%fd274, %fd242, %fd251;
	fma.rn.f64 	%fd275, %fd241, %fd250, %fd274;
	fma.rn.f64 	%fd276, %fd243, %fd252, %fd275;
	max.f64 	%fd277, %fd276, 0d0000000000000000;
	mul.f64 	%fd278, %fd242, %fd272;
	fma.rn.f64 	%fd279, %fd241, %fd271, %fd278;
	fma.rn.f64 	%fd280, %fd243, %fd273, %fd279;
	max.f64 	%fd281, %fd280, 0d0000000000000000;
	{
	.reg .b32 %temp; 
	mov.b64 	{%temp, %r22}, %fd281;
	}
	{ // callseq 20, 0
	.param .b64 param0;
	st.param.f64 	[param0], %fd281;
	.param .b64 retval0;
	call.uni (retval0), 
	__internal_accurate_pow, 
	(
	param0
	);
	ld.param.f64 	%fd282, [retval0];
	} // callseq 20
	setp.lt.s32 	%p39, %r22, 0;
	neg.f64 	%fd284, %fd282;
	selp.f64 	%fd285, %fd284, %fd282, %p38;
	selp.f64 	%fd286, %fd285, %fd282, %p39;
	setp.eq.f64 	%p40, %fd281, 0d0000000000000000;
	selp.b32 	%r23, %r22, 0, %p38;
	or.b32  	%r24, %r23, 2146435072;
	selp.b32 	%r25, %r24, %r23, %p37;
	mov.b32 	%r26, 0;
	mov.b64 	%fd287, {%r26, %r25};
	selp.f64 	%fd288, %fd287, %fd286, %p40;
	add.f64 	%fd289, %fd281, 0d4024000000000000;
	{
	.reg .b32 %temp; 
	mov.b64 	{%temp, %r27}, %fd289;
	}
	and.b32  	%r28, %r27, 2146435072;
	setp.eq.s32 	%p41, %r28, 2146435072;
	setp.eq.f64 	%p42, %fd281, 0d7FF0000000000000;
	and.b32  	%r29, %r3, 2147483647;
	setp.ne.s32 	%p43, %r29, 1071644672;
	selp.b32 	%r30, %r6, %r5, %p43;
	selp.b32 	%r31, %r30, %r5, %p38;
	selp.b32 	%r32, %r31, %r5, %p39;
	mov.b64 	%fd290, {%r26, %r32};
	selp.f64 	%fd291, %fd290, %fd288, %p41;
	selp.f64 	%fd292, %fd291, %fd288, %p42;
	setp.eq.f64 	%p44, %fd281, 0d3FF0000000000000;
	selp.f64 	%fd293, 0d3FF0000000000000, %fd292, %p44;
	fma.rn.f64 	%fd294, %fd277, 0d0000000000000000, %fd293;
	fma.rn.f64 	%fd295, %fd277, 0d3FE0000000000000, %fd293;
	fma.rn.f64 	%fd296, %fd250, 0d3F1A36E2EB1C432D, %fd228;
	fma.rn.f64 	%fd297, %fd251, 0d3F1A36E2EB1C432D, %fd229;
	fma.rn.f64 	%fd298, %fd252, 0d3F1A36E2EB1C432D, %fd230;
	st.local.f64 	[%rd6], %fd296;
	st.local.f64 	[%rd6+8], %fd297;
	st.local.f64 	[%rd6+16], %fd298;
	add.u64 	%rd18, %SP, 120;
	add.u64 	%rd19, %SP, 96;
	{ // callseq 21, 0
	.param .b64 param0;
	st.param.b64 	[param0], %rd18;
	.param .b64 param1;
	st.param.b64 	[param1], %rd19;
	.param .b32 param2;
	st.param.b32 	[param2], 1;
	.param .align 16 .b8 retval0[24];
	call.uni (retval0), 
	_Z8RayColorRK7Point3DRK8Vector3Di, 
	(
	param0, 
	param1, 
	param2
	);
	ld.param.v2.f64 	{%fd299, %fd300}, [retval0];
	ld.param.f64 	%fd301, [retval0+16];
	} // callseq 21
	fma.rn.f64 	%fd627, %fd299, 0d3FE0000000000000, %fd294;
	fma.rn.f64 	%fd628, %fd300, 0d3FE0000000000000, %fd295;
	fma.rn.f64 	%fd629, %fd301, 0d3FE0000000000000, %fd294;
	mov.f64 	%fd630, 0d3FF0000000000000;
	not.pred 	%p45, %p3;
	@%p45 bra 	$L__BB1_15;
$L__BB1_14:
	setp.lt.s32 	%p46, %r3, 0;
	setp.eq.s32 	%p47, %r4, 1074790400;
	fma.rn.f64 	%fd306, %fd30, %fd33, %fd27;
	fma.rn.f64 	%fd307, %fd31, %fd33, %fd28;
	fma.rn.f64 	%fd308, %fd32, %fd33, %fd29;
	mov.f64 	%fd309, 0d4024000000000000;
	sub.f64 	%fd310, %fd309, %fd306;
	sub.f64 	%fd311, %fd309, %fd307;
	mov.f64 	%fd312, 0dC024000000000000;
	sub.f64 	%fd313, %fd312, %fd308;
	mul.f64 	%fd314, %fd311, %fd311;
	fma.rn.f64 	%fd315, %fd310, %fd310, %fd314;
	fma.rn.f64 	%fd316, %fd313, %fd313, %fd315;
	sqrt.rn.f64 	%fd317, %fd316;
	rcp.rn.f64 	%fd318, %fd317;
	mul.f64 	%fd319, %fd310, %fd318;
	mul.f64 	%fd320, %fd311, %fd318;
	mul.f64 	%fd321, %fd313, %fd318;
	add.f64 	%fd322, %fd306, 0dC000000000000000;
	add.f64 	%fd323, %fd307, 0dBFF0000000000000;
	mul.f64 	%fd324, %fd323, %fd323;
	fma.rn.f64 	%fd325, %fd322, %fd322, %fd324;
	fma.rn.f64 	%fd326, %fd308, %fd308, %fd325;
	sqrt.rn.f64 	%fd327, %fd326;
	rcp.rn.f64 	%fd328, %fd327;
	mul.f64 	%fd329, %fd322, %fd328;
	mul.f64 	%fd330, %fd323, %fd328;
	mul.f64 	%fd331, %fd308, %fd328;
	neg.f64 	%fd332, %fd30;
	neg.f64 	%fd333, %fd31;
	neg.f64 	%fd334, %fd32;
	mul.f64 	%fd335, %fd31, %fd31;
	fma.rn.f64 	%fd336, %fd30, %fd30, %fd335;
	fma.rn.f64 	%fd337, %fd32, %fd32, %fd336;
	sqrt.rn.f64 	%fd338, %fd337;
	rcp.rn.f64 	%fd339, %fd338;
	mul.f64 	%fd340, %fd339, %fd332;
	mul.f64 	%fd341, %fd339, %fd333;
	mul.f64 	%fd342, %fd339, %fd334;
	mul.f64 	%fd343, %fd341, %fd330;
	fma.rn.f64 	%fd344, %fd340, %fd329, %fd343;
	fma.rn.f64 	%fd345, %fd342, %fd331, %fd344;
	add.f64 	%fd346, %fd345, %fd345;
	mul.f64 	%fd347, %fd329, %fd346;
	mul.f64 	%fd348, %fd330, %fd346;
	mul.f64 	%fd349, %fd331, %fd346;
	sub.f64 	%fd350, %fd347, %fd340;
	sub.f64 	%fd351, %fd348, %fd341;
	sub.f64 	%fd352, %fd349, %fd342;
	st.local.f64 	[%rd7], %fd350;
	st.local.f64 	[%rd7+8], %fd351;
	st.local.f64 	[%rd7+16], %fd352;
	mul.f64 	%fd353, %fd320, %fd330;
	fma.rn.f64 	%fd354, %fd319, %fd329, %fd353;
	fma.rn.f64 	%fd355, %fd321, %fd331, %fd354;
	max.f64 	%fd356, %fd355, 0d0000000000000000;
	mul.f64 	%fd357, %fd320, %fd351;
	fma.rn.f64 	%fd358, %fd319, %fd350, %fd357;
	fma.rn.f64 	%fd359, %fd321, %fd352, %fd358;
	max.f64 	%fd360, %fd359, 0d0000000000000000;
	{
	.reg .b32 %temp; 
	mov.b64 	{%temp, %r34}, %fd360;
	}
	{ // callseq 22, 0
	.param .b64 param0;
	st.param.f64 	[param0], %fd360;
	.param .b64 retval0;
	call.uni (retval0), 
	__internal_accurate_pow, 
	(
	param0
	);
	ld.param.f64 	%fd361, [retval0];
	} // callseq 22
	setp.lt.s32 	%p48, %r34, 0;
	neg.f64 	%fd363, %fd361;
	selp.f64 	%fd364, %fd363, %fd361, %p47;
	selp.f64 	%fd365, %fd364, %fd361, %p48;
	setp.eq.f64 	%p49, %fd360, 0d0000000000000000;
	selp.b32 	%r35, %r34, 0, %p47;
	or.b32  	%r36, %r35, 2146435072;
	selp.b32 	%r37, %r36, %r35, %p46;
	mov.b32 	%r38, 0;
	mov.b64 	%fd366, {%r38, %r37};
	selp.f64 	%fd367, %fd366, %fd365, %p49;
	add.f64 	%fd368, %fd360, 0d4024000000000000;
	{
	.reg .b32 %temp; 
	mov.b64 	{%temp, %r39}, %fd368;
	}
	and.b32  	%r40, %r39, 2146435072;
	setp.eq.s32 	%p50, %r40, 2146435072;
	setp.eq.f64 	%p51, %fd360, 0d7FF0000000000000;
	and.b32  	%r41, %r3, 2147483647;
	setp.ne.s32 	%p52, %r41, 1071644672;
	selp.b32 	%r42, %r6, %r5, %p52;
	selp.b32 	%r43, %r42, %r5, %p47;
	selp.b32 	%r44, %r43, %r5, %p48;
	mov.b64 	%fd369, {%r38, %r44};
	selp.f64 	%fd370, %fd369, %fd367, %p50;
	selp.f64 	%fd371, %fd370, %fd367, %p51;
	setp.eq.f64 	%p53, %fd360, 0d3FF0000000000000;
	selp.f64 	%fd372, 0d3FF0000000000000, %fd371, %p53;
	fma.rn.f64 	%fd373, %fd356, 0d0000000000000000, %fd372;
	add.f64 	%fd374, %fd356, %fd372;
	fma.rn.f64 	%fd375, %fd329, 0d3F1A36E2EB1C432D, %fd306;
	fma.rn.f64 	%fd376, %fd330, 0d3F1A36E2EB1C432D, %fd307;
	fma.rn.f64 	%fd377, %fd331, 0d3F1A36E2EB1C432D, %fd308;
	st.local.f64 	[%rd8], %fd375;
	st.local.f64 	[%rd8+8], %fd376;
	st.local.f64 	[%rd8+16], %fd377;
	add.u64 	%rd20, %SP, 168;
	add.u64 	%rd21, %SP, 144;
	{ // callseq 23, 0
	.param .b64 param0;
	st.param.b64 	[param0], %rd20;
	.param .b64 param1;
	st.param.b64 	[param1], %rd21;
	.param .b32 param2;
	st.param.b32 	[param2], 1;
	.param .align 16 .b8 retval0[24];
	call.uni (retval0), 
	_Z8RayColorRK7Point3DRK8Vector3Di, 
	(
	param0, 
	param1, 
	param2
	);
	ld.param.v2.f64 	{%fd378, %fd379}, [retval0];
	ld.param.f64 	%fd380, [retval0+16];
	} // callseq 23
	fma.rn.f64 	%fd627, %fd378, 0d3FE0000000000000, %fd373;
	fma.rn.f64 	%fd628, %fd379, 0d3FE0000000000000, %fd373;
	fma.rn.f64 	%fd629, %fd380, 0d3FE0000000000000, %fd374;
	mov.f64 	%fd630, 0d3FF0000000000000;
$L__BB1_15:
	add.f64 	%fd623, %fd623, %fd627;
	add.f64 	%fd624, %fd624, %fd628;
	add.f64 	%fd625, %fd625, %fd629;
	add.f64 	%fd626, %fd626, %fd630;
	mov.f64 	%fd622, 0d3FE8000000000000;
	mov.pred 	%p110, 0;
	@%p2 bra 	$L__BB1_2;
	mov.f64 	%fd617, 0d3FE8000000000000;
	mov.pred 	%p109, 0;
	@%p1 bra 	$L__BB1_1;
	cvta.to.global.u64 	%rd26, %rd9;
	mul.f64 	%fd601, %fd623, 0d3FD0000000000000;
	mul.f64 	%fd602, %fd624, 0d3FD0000000000000;
	mul.f64 	%fd603, %fd625, 0d3FD0000000000000;
	mul.f64 	%fd604, %fd626, 0d3FD0000000000000;
	mul.lo.s32 	%r70, %r7, %r2;
	cvt.s64.s32 	%rd27, %r70;
	shl.b32 	%r71, %r1, 2;
	cvt.s64.s32 	%rd28, %r71;
	add.s64 	%rd29, %rd27, %rd28;
	add.s64 	%rd30, %rd26, %rd29;
	setp.lt.f64 	%p101, %fd601, 0d0000000000000000;
	setp.gt.f64 	%p102, %fd601, 0d3FF0000000000000;
	mul.f64 	%fd605, %fd601, 0d406FE00000000000;
	selp.f64 	%fd606, 0d406FE00000000000, %fd605, %p102;
	selp.f64 	%fd607, 0d0000000000000000, %fd606, %p101;
	setp.lt.f64 	%p103, %fd602, 0d0000000000000000;
	setp.gt.f64 	%p104, %fd602, 0d3FF0000000000000;
	mul.f64 	%fd608, %fd602, 0d406FE00000000000;
	selp.f64 	%fd609, 0d406FE00000000000, %fd608, %p104;
	selp.f64 	%fd610, 0d0000000000000000, %fd609, %p103;
	setp.lt.f64 	%p105, %fd603, 0d0000000000000000;
	setp.gt.f64 	%p106, %fd603, 0d3FF0000000000000;
	mul.f64 	%fd611, %fd603, 0d406FE00000000000;
	selp.f64 	%fd612, 0d406FE00000000000, %fd611, %p106;
	selp.f64 	%fd613, 0d0000000000000000, %fd612, %p105;
	setp.lt.f64 	%p107, %fd604, 0d0000000000000000;
	setp.gt.f64 	%p108, %fd604, 0d3FF0000000000000;
	mul.f64 	%fd614, %fd604, 0d406FE00000000000;
	selp.f64 	%fd615, 0d406FE00000000000, %fd614, %p108;
	selp.f64 	%fd616, 0d0000000000000000, %fd615, %p107;
	cvt.rzi.u32.f64 	%r72, %fd613;
	cvt.rzi.u32.f64 	%r73, %fd610;
	cvt.rzi.u32.f64 	%r74, %fd607;
	cvt.rzi.u32.f64 	%r75, %fd616;
	shl.b32 	%r76, %r75, 24;
	shl.b32 	%r77, %r74, 16;
	and.b32  	%r78, %r77, 16711680;
	or.b32  	%r79, %r78, %r76;
	shl.b32 	%r80, %r73, 8;
	and.b32  	%r81, %r80, 65280;
	or.b32  	%r82, %r79, %r81;
	and.b32  	%r83, %r72, 255;
	or.b32  	%r84, %r82, %r83;
	st.global.u32 	[%rd30], %r84;
	ret;

}
.func  (.param .b64 func_retval0) __internal_accurate_pow(
	.param .b64 __internal_accurate_pow_param_0
)
{
	.reg .pred 	%p<8>;
	.reg .b32 	%r<49>;
	.reg .b32 	%f<3>;
	.reg .b64 	%fd<109>;

	ld.param.f64 	%fd10, [__internal_accurate_pow_param_0];
	{
	.reg .b32 %temp; 
	mov.b64 	{%temp, %r46}, %fd10;
	}
	{
	.reg .b32 %temp; 
	mov.b64 	{%r45, %temp}, %fd10;
	}
	shr.u32 	%r47, %r46, 20;
	setp.gt.u32 	%p1, %r46, 1048575;
	@%p1 bra 	$L__BB2_2;
	mul.f64 	%fd11, %fd10, 0d4350000000000000;
	{
	.reg .b32 %temp; 
	mov.b64 	{%temp, %r46}, %fd11;
	}
	{
	.reg .b32 %temp; 
	mov.b64 	{%r45, %temp}, %fd11;
	}
	shr.u32 	%r16, %r46, 20;
	add.s32 	%r47, %r16, -54;
$L__BB2_2:
	add.s32 	%r48, %r47, -1023;
	and.b32  	%r17, %r46, -2146435073;
	or.b32  	%r18, %r17, 1072693248;
	mov.b64 	%fd107, {%r45, %r18};
	setp.lt.u32 	%p2, %r18, 1073127583;
	@%p2 bra 	$L__BB2_4;
	{
	.reg .b32 %temp; 
	mov.b64 	{%r19, %temp}, %fd107;
	}
	{
	.reg .b32 %temp; 
	mov.b64 	{%temp, %r20}, %fd107;
	}
	add.s32 	%r21, %r20, -1048576;
	mov.b64 	%fd107, {%r19, %r21};
	add.s32 	%r48, %r47, -1022;
$L__BB2_4:
	add.f64 	%fd12, %fd107, 0dBFF0000000000000;
	add.f64 	%fd13, %fd107, 0d3FF0000000000000;
	rcp.approx.ftz.f64 	%fd14, %fd13;
	neg.f64 	%fd15, %fd13;
	fma.rn.f64 	%fd16, %fd15, %fd14, 0d3FF0000000000000;
	fma.rn.f64 	%fd17, %fd16, %fd16, %fd16;
	fma.rn.f64 	%fd18, %fd17, %fd14, %fd14;
	mul.f64 	%fd19, %fd12, %fd18;
	fma.rn.f64 	%fd20, %fd12, %fd18, %fd19;
	mul.f64 	%fd21, %fd20, %fd20;
	fma.rn.f64 	%fd22, %fd21, 0d3EB0F5FF7D2CAFE2, 0d3ED0F5D241AD3B5A;
	fma.rn.f64 	%fd23, %fd22, %fd21, 0d3EF3B20A75488A3F;
	fma.rn.f64 	%fd24, %fd23, %fd21, 0d3F1745CDE4FAECD5;
	fma.rn.f64 	%fd25, %fd24, %fd21, 0d3F3C71C7258A578B;
	fma.rn.f64 	%fd26, %fd25, %fd21, 0d3F6249249242B910;
	fma.rn.f64 	%fd27, %fd26, %fd21, 0d3F89999999999DFB;
	sub.f64 	%fd28, %fd12, %fd20;
	add.f64 	%fd29, %fd28, %fd28;
	neg.f64 	%fd30, %fd20;
	fma.rn.f64 	%fd31, %fd30, %fd12, %fd29;
	mul.f64 	%fd32, %fd18, %fd31;
	fma.rn.f64 	%fd33, %fd21, %fd27, 0d3FB5555555555555;
	mov.f64 	%fd34, 0d3FB5555555555555;
	sub.f64 	%fd35, %fd34, %fd33;
	fma.rn.f64 	%fd36, %fd21, %fd27, %fd35;
	add.f64 	%fd37, %fd36, 0dBC46A4CB00B9E7B0;
	add.f64 	%fd38, %fd33, %fd37;
	sub.f64 	%fd39, %fd33, %fd38;
	add.f64 	%fd40, %fd37, %fd39;
	mul.rn.f64 	%fd41, %fd20, %fd20;
	neg.f64 	%fd42, %fd41;
	fma.rn.f64 	%fd43, %fd20, %fd20, %fd42;
	{
	.reg .b32 %temp; 
	mov.b64 	{%r22, %temp}, %fd32;
	}
	{
	.reg .b32 %temp; 
	mov.b64 	{%temp, %r23}, %fd32;
	}
	add.s32 	%r24, %r23, 1048576;
	mov.b64 	%fd44, {%r22, %r24};
	fma.rn.f64 	%fd45, %fd20, %fd44, %fd43;
	mul.rn.f64 	%fd46, %fd41, %fd20;
	neg.f64 	%fd47, %fd46;
	fma.rn.f64 	%fd48, %fd41, %fd20, %fd47;
	fma.rn.f64 	%fd49, %fd41, %fd32, %fd48;
	fma.rn.f64 	%fd50, %fd45, %fd20, %fd49;
	mul.rn.f64 	%fd51, %fd38, %fd46;
	neg.f64 	%fd52, %fd51;
	fma.rn.f64 	%fd53, %fd38, %fd46, %fd52;
	fma.rn.f64 	%fd54, %fd38, %fd50, %fd53;
	fma.rn.f64 	%fd55, %fd40, %fd46, %fd54;
	add.f64 	%fd56, %fd51, %fd55;
	sub.f64 	%fd57, %fd51, %fd56;
	add.f64 	%fd58, %fd55, %fd57;
	add.f64 	%fd59, %fd20, %fd56;
	sub.f64 	%fd60, %fd20, %fd59;
	add.f64 	%fd61, %fd56, %fd60;
	add.f64 	%fd62, %fd58, %fd61;
	add.f64 	%fd63, %fd32, %fd62;
	add.f64 	%fd64, %fd59, %fd63;
	sub.f64 	%fd65, %fd59, %fd64;
	add.f64 	%fd66, %fd63, %fd65;
	xor.b32  	%r25, %r48, -2147483648;
	mov.b32 	%r26, 1127219200;
	mov.b64 	%fd67, {%r25, %r26};
	mov.b32 	%r27, -2147483648;
	mov.b64 	%fd68, {%r27, %r26};
	sub.f64 	%fd69, %fd67, %fd68;
	fma.rn.f64 	%fd70, %fd69, 0d3FE62E42FEFA39EF, %fd64;
	fma.rn.f64 	%fd71, %fd69, 0dBFE62E42FEFA39EF, %fd70;
	sub.f64 	%fd72, %fd71, %fd64;
	sub.f64 	%fd73, %fd66, %fd72;
	fma.rn.f64 	%fd74, %fd69, 0d3C7ABC9E3B39803F, %fd73;
	add.f64 	%fd75, %fd70, %fd74;
	sub.f64 	%fd76, %fd70, %fd75;
	add.f64 	%fd77, %fd74, %fd76;
	mov.f64 	%fd78, 0d4024000000000000;
	{
	.reg .b32 %temp; 
	mov.b64 	{%temp, %r28}, %fd78;
	}
	{
	.reg .b32 %temp; 
	mov.b64 	{%r29, %temp}, %fd78;
	}
	shl.b32 	%r30, %r28, 1;
	setp.gt.u32 	%p3, %r30, -33554433;
	and.b32  	%r31, %r28, -15728641;
	selp.b32 	%r32, %r31, %r28, %p3;
	mov.b64 	%fd79, {%r29, %r32};
	mul.rn.f64 	%fd80, %fd75, %fd79;
	neg.f64 	%fd81, %fd80;
	fma.rn.f64 	%fd82, %fd75, %fd79, %fd81;
	fma.rn.f64 	%fd83, %fd77, %fd79, %fd82;
	add.f64 	%fd4, %fd80, %fd83;
	sub.f64 	%fd84, %fd80, %fd4;
	add.f64 	%fd5, %fd83, %fd84;
	fma.rn.f64 	%fd85, %fd4, 0d3FF71547652B82FE, 0d4338000000000000;
	{
	.reg .b32 %temp; 
	mov.b64 	{%r13, %temp}, %fd85;
	}
	mov.f64 	%fd86, 0dC338000000000000;
	add.rn.f64 	%fd87, %fd85, %fd86;
	fma.rn.f64 	%fd88, %fd87, 0dBFE62E42FEFA39EF, %fd4;
	fma.rn.f64 	%fd89, %fd87, 0dBC7ABC9E3B39803F, %fd88;
	fma.rn.f64 	%fd90, %fd89, 0d3E5ADE1569CE2BDF, 0d3E928AF3FCA213EA;
	fma.rn.f64 	%fd91, %fd90, %fd89, 0d3EC71DEE62401315;
	fma.rn.f64 	%fd92, %fd91, %fd89, 0d3EFA01997C89EB71;
	fma.rn.f64 	%fd93, %fd92, %fd89, 0d3F2A01A014761F65;
	fma.rn.f64 	%fd94, %fd93, %fd89, 0d3F56C16C1852B7AF;
	fma.rn.f64 	%fd95, %fd94, %fd89, 0d3F81111111122322;
	fma.rn.f64 	%fd96, %fd95, %fd89, 0d3FA55555555502A1;
	fma.rn.f64 	%fd97, %fd96, %fd89, 0d3FC5555555555511;
	fma.rn.f64 	%fd98, %fd97, %fd89, 0d3FE000000000000B;
	fma.rn.f64 	%fd99, %fd98, %fd89, 0d3FF0000000000000;
	fma.rn.f64 	%fd100, %fd99, %fd89, 0d3FF0000000000000;
	{
	.reg .b32 %temp; 
	mov.b64 	{%r14, %temp}, %fd100;
	}
	{
	.reg .b32 %temp; 
	mov.b64 	{%temp, %r15}, %fd100;
	}
	shl.b32 	%r33, %r13, 20;
	add.s32 	%r34, %r33, %r15;
	mov.b64 	%fd108, {%r14, %r34};
	{
	.reg .b32 %temp; 
	mov.b64 	{%temp, %r35}, %fd4;
	}
	mov.b32 	%f2, %r35;
	abs.f32 	%f1, %f2;
	setp.lt.f32 	%p4, %f1, 0f4086232B;
	@%p4 bra 	$L__BB2_7;
	setp.lt.f64 	%p5, %fd4, 0d0000000000000000;
	add.f64 	%fd101, %fd4, 0d7FF0000000000000;
	selp.f64 	%fd108, 0d0000000000000000, %fd101, %p5;
	setp.geu.f32 	%p6, %f1, 0f40874800;
	@%p6 bra 	$L__BB2_7;
	shr.u32 	%r36, %r13, 31;
	add.s32 	%r37, %r13, %r36;
	shr.s32 	%r38, %r37, 1;
	shl.b32 	%r39, %r38, 20;
	add.s32 	%r40, %r15, %r39;
	mov.b64 	%fd102, {%r14, %r40};
	sub.s32 	%r41, %r13, %r38;
	shl.b32 	%r42, %r41, 20;
	add.s32 	%r43, %r42, 1072693248;
	mov.b32 	%r44, 0;
	mov.b64 	%fd103, {%r44, %r43};
	mul.f64 	%fd108, %fd103, %fd102;
$L__BB2_7:
	abs.f64 	%fd104, %fd108;
	setp.eq.f64 	%p7, %fd104, 0d7FF0000000000000;
	fma.rn.f64 	%fd105, %fd108, %fd5, %fd108;
	selp.f64 	%fd106, %fd108, %fd105, %p7;
	st.param.f64 	[func_retval0], %fd106;
	ret;

}


// ===== COMPILED SASS (sm_100) =====

	.target	sm_100

	.elftype	@"ET_EXEC"


//--------------------- .note.nv.tkinfo           --------------------------
	.section	.note.nv.tkinfo,"",@"SHT_NOTE"
	.sectionflags	@"SHF_NOTE_NV_TKINFO"
	.tkinfo
        /*0018*/ 	.word	0x00000002
        /*0030*/ 	.string	""
        /*0030*/ 	.string	"ptxas"
        /*0030*/ 	.string	"Cuda compilation tools, release 13.0, V13.0.88"
        /*0030*/ 	.string	"Build cuda_13.0.r13.0/compiler.36424714_0"
        /*0030*/ 	.string	"-arch sm_100 -m 64 "



//--------------------- .note.nv.cuinfo           --------------------------
	.section	.note.nv.cuinfo,"",@"SHT_NOTE"
	.sectionflags	@"SHF_NOTE_NV_CUINFO"
        /*0018*/ 	.short	0x0002
        /*001a*/ 	.short	0x0064
        /*001c*/ 	.short	0x0082
	.zero		2


//--------------------- .nv.info                  --------------------------
	.section	.nv.info,"",@"SHT_CUDA_INFO"
	.align	4


	//----- nvinfo : EIATTR_REGCOUNT
	.align		4
        /*0000*/ 	.byte	0x04, 0x2f
        /*0002*/ 	.short	(.L_1 - .L_0)
	.align		4
.L_0:
        /*0004*/ 	.word	index@(_Z18cudaRaytraceKernel8Matrix4DPviii)
        /*0008*/ 	.word	0x0000007a


	//----- nvinfo : EIATTR_FRAME_SIZE
	.align		4
.L_1:
        /*000c*/ 	.byte	0x04, 0x11
        /*000e*/ 	.short	(.L_3 - .L_2)
	.align		4
.L_2:
        /*0010*/ 	.word	index@($_Z18cudaRaytraceKernel8Matrix4DPviii$__internal_accurate_pow)
        /*0014*/ 	.word	0x000000c0


	//----- nvinfo : EIATTR_FRAME_SIZE
	.align		4
.L_3:
        /*0018*/ 	.byte	0x04, 0x11
        /*001a*/ 	.short	(.L_5 - .L_4)
	.align		4
.L_4:
        /*001c*/ 	.word	index@($__internal_2_$__cuda_sm20_dsqrt_rn_f64_mediumpath_v1)
        /*0020*/ 	.word	0x000000c0


	//----- nvinfo : EIATTR_FRAME_SIZE
	.align		4
.L_5:
        /*0024*/ 	.byte	0x04, 0x11
        /*0026*/ 	.short	(.L_7 - .L_6)
	.align		4
.L_6:
        /*0028*/ 	.word	index@($__internal_1_$__cuda_sm20_div_rn_f64_full)
        /*002c*/ 	.word	0x000000c0


	//----- nvinfo : EIATTR_FRAME_SIZE
	.align		4
.L_7:
        /*0030*/ 	.byte	0x04, 0x11
        /*0032*/ 	.short	(.L_9 - .L_8)
	.align		4
.L_8:
        /*0034*/ 	.word	index@($__internal_0_$__cuda_sm20_dblrcp_rn_slowpath_v3)
        /*0038*/ 	.word	0x000000c0


	//----- nvinfo : EIATTR_FRAME_SIZE
	.align		4
.L_9:
        /*003c*/ 	.byte	0x04, 0x11
        /*003e*/ 	.short	(.L_11 - .L_10)
	.align		4
.L_10:
        /*0040*/ 	.word	index@($_Z18cudaRaytraceKernel8Matrix4DPviii$_Z8RayColorRK7Point3DRK8Vector3Di)
        /*0044*/ 	.word	0x000000c0


	//----- nvinfo : EIATTR_FRAME_SIZE
	.align		4
.L_11:
        /*0048*/ 	.byte	0x04, 0x11
        /*004a*/ 	.short	(.L_13 - .L_12)
	.align		4
.L_12:
        /*004c*/ 	.word	index@(_Z18cudaRaytraceKernel8Matrix4DPviii)
        /*0050*/ 	.word	0x000000c0


	//----- nvinfo : EIATTR_MIN_STACK_SIZE
	.align		4
.L_13:
        /*0054*/ 	.byte	0x04, 0x12
        /*0056*/ 	.short	(.L_15 - .L_14)
	.align		4
.L_14:
        /*0058*/ 	.word	index@(_Z18cudaRaytraceKernel8Matrix4DPviii)
        /*005c*/ 	.word	0x000000c0
.L_15:


//--------------------- .nv.compat                --------------------------
	.section	.nv.compat,"",@"SHT_CUDA_COMPAT_INFO"
	.align	4
        /*0000*/ 	.byte	0x02, 0x09, 0x00, 0x00, 0x02, 0x02, 0x01, 0x00, 0x02, 0x05, 0x05, 0x00, 0x03, 0x07, 0x01, 0x01
        /*0010*/ 	.byte	0x02, 0x03, 0x00, 0x00, 0x02, 0x06, 0x01, 0x00, 0x04, 0x0b, 0x08, 0x00, 0x01, 0x00, 0x00, 0x00
        /*0020*/ 	.byte	0x00, 0x00, 0x00, 0x00


//--------------------- .nv.info._Z18cudaRaytraceKernel8Matrix4DPviii --------------------------
	.section	.nv.info._Z18cudaRaytraceKernel8Matrix4DPviii,"",@"SHT_CUDA_INFO"
	.sectionflags	@""
	.align	4


	//----- nvinfo : EIATTR_CUDA_API_VERSION
	.align		4
        /*0000*/ 	.byte	0x04, 0x37
        /*0002*/ 	.short	(.L_17 - .L_16)
.L_16:
        /*0004*/ 	.word	0x00000082


	//----- nvinfo : EIATTR_KPARAM_INFO
	.align		4
.L_17:
        /*0008*/ 	.byte	0x04, 0x17
        /*000a*/ 	.short	(.L_19 - .L_18)
.L_18:
        /*000c*/ 	.word	0x00000000
        /*0010*/ 	.short	0x0004
        /*0012*/ 	.short	0x0090
        /*0014*/ 	.byte	0x00, 0xf0, 0x11, 0x00


	//----- nvinfo : EIATTR_KPARAM_INFO
	.align		4
.L_19:
        /*0018*/ 	.byte	0x04, 0x17
        /*001a*/ 	.short	(.L_21 - .L_20)
.L_20:
        /*001c*/ 	.word	0x00000000
        /*0020*/ 	.short	0x0003
        /*0022*/ 	.short	0x008c
        /*0024*/ 	.byte	0x00, 0xf0, 0x11, 0x00


	//----- nvinfo : EIATTR_KPARAM_INFO
	.align		4
.L_21:
        /*0028*/ 	.byte	0x04, 0x17
        /*002a*/ 	.short	(.L_23 - .L_22)
.L_22:
        /*002c*/ 	.word	0x00000000
        /*0030*/ 	.short	0x0002
        /*0032*/ 	.short	0x0088
        /*0034*/ 	.byte	0x00, 0xf0, 0x11, 0x00


	//----- nvinfo : EIATTR_KPARAM_INFO
	.align		4
.L_23:
        /*0038*/ 	.byte	0x04, 0x17
        /*003a*/ 	.short	(.L_25 - .L_24)
.L_24:
        /*003c*/ 	.word	0x00000000
        /*0040*/ 	.short	0x0001
        /*0042*/ 	.short	0x0080
        /*0044*/ 	.byte	0x00, 0xf5, 0x21, 0x00


	//----- nvinfo : EIATTR_KPARAM_INFO
	.align		4
.L_25:
        /*0048*/ 	.byte	0x04, 0x17
        /*004a*/ 	.short	(.L_27 - .L_26)
.L_26:
        /*004c*/ 	.word	0x00000000
        /*0050*/ 	.short	0x0000
        /*0052*/ 	.short	0x0000
        /*0054*/ 	.byte	0x00, 0xf0, 0x01, 0x02


	//----- nvinfo : EIATTR_SPARSE_MMA_MASK
	.align		4
.L_27:
        /*0058*/ 	.byte	0x03, 0x50
        /*005a*/ 	.short	0x0000


	//----- nvinfo : EIATTR_MAXREG_COUNT
	.align		4
        /*005c*/ 	.byte	0x03, 0x1b
        /*005e*/ 	.short	0x00ff


	//----- nvinfo : EIATTR_MERCURY_ISA_VERSION
	.align		4
        /*0060*/ 	.byte	0x03, 0x5f
        /*0062*/ 	.short	0x0101


	//----- nvinfo : EIATTR_VRC_CTA_INIT_COUNT
	.align		4
        /*0064*/ 	.byte	0x02, 0x4a
	.zero		1
	.zero		1


	//----- nvinfo : EIATTR_EXIT_INSTR_OFFSETS
	.align		4
        /*0068*/ 	.byte	0x04, 0x1c
        /*006a*/ 	.short	(.L_29 - .L_28)


	//   ....[0]....
.L_28:
        /*006c*/ 	.word	0x00007ad0


	//----- nvinfo : EIATTR_CRS_STACK_SIZE
	.align		4
.L_29:
        /*0070*/ 	.byte	0x04, 0x1e
        /*0072*/ 	.short	(.L_31 - .L_30)
.L_30:
        /*0074*/ 	.word	0x00000000


	//----- nvinfo : EIATTR_CBANK_PARAM_SIZE
	.align		4
.L_31:
        /*0078*/ 	.byte	0x03, 0x19
        /*007a*/ 	.short	0x0094


	//----- nvinfo : EIATTR_PARAM_CBANK
	.align		4
        /*007c*/ 	.byte	0x04, 0x0a
        /*007e*/ 	.short	(.L_33 - .L_32)
	.align		4
.L_32:
        /*0080*/ 	.word	index@(.nv.constant0._Z18cudaRaytraceKernel8Matrix4DPviii)
        /*0084*/ 	.short	0x0380
        /*0086*/ 	.short	0x0094


	//----- nvinfo : EIATTR_SW_WAR
	.align		4
.L_33:
        /*0088*/ 	.byte	0x04, 0x36
        /*008a*/ 	.short	(.L_35 - .L_34)
.L_34:
        /*008c*/ 	.word	0x00000008
.L_35:


//--------------------- .nv.callgraph             --------------------------
	.section	.nv.callgraph,"",@"SHT_CUDA_CALLGRAPH"
	.align	4
	.sectionentsize	8
	.align		4
        /*0000*/ 	.word	0x00000000
	.align		4
        /*0004*/ 	.word	0xffffffff
	.align		4
        /*0008*/ 	.word	0x00000000
	.align		4
        /*000c*/ 	.word	0xfffffffe
	.align		4
        /*0010*/ 	.word	0x00000000
	.align		4
        /*0014*/ 	.word	0xfffffffd
	.align		4
        /*0018*/ 	.word	0x00000000
	.align		4
        /*001c*/ 	.word	0xfffffffc


//--------------------- .text._Z18cudaRaytraceKernel8Matrix4DPviii --------------------------
	.section	.text._Z18cudaRaytraceKernel8Matrix4DPviii,"ax",@progbits
	.align	128
        .global         _Z18cudaRaytraceKernel8Matrix4DPviii
        .type           _Z18cudaRaytraceKernel8Matrix4DPviii,@function
        .size           _Z18cudaRaytraceKernel8Matrix4DPviii,(.L_x_620 - _Z18cudaRaytraceKernel8Matrix4DPviii)
        .other          _Z18cudaRaytraceKernel8Matrix4DPviii,@"STO_CUDA_ENTRY STV_DEFAULT"
_Z18cudaRaytraceKernel8Matrix4DPviii:
.text._Z18cudaRaytraceKernel8Matrix4DPviii:
[----:B------:R-:W0:Y:S01]  /*0000*/  LDC R1, c[0x0][0x37c] ;  /* 0x0000df00ff017b82 */ /* 0x000e220000000800 */
[----:B------:R-:W1:Y:S01]  /*0010*/  S2R R0, SR_CTAID.Y ;  /* 0x0000000000007919 */ /* 0x000e620000002600 */
[----:B------:R-:W2:Y:S01]  /*0020*/  LDCU.64 UR8, c[0x0][0x408] ;  /* 0x00008100ff0877ac */ /* 0x000ea20008000a00 */
[----:B0-----:R-:W-:Y:S01]  /*0030*/  VIADD R1, R1, 0xffffff40 ;  /* 0xffffff4001017836 */ /* 0x001fe20000000000 */
[----:B------:R-:W-:Y:S01]  /*0040*/  CS2R R42, SRZ ;  /* 0x00000000002a7805 */ /* 0x000fe2000001ff00 */
[----:B------:R-:W1:Y:S01]  /*0050*/  S2R R5, SR_TID.Y ;  /* 0x0000000000057919 */ /* 0x000e620000002200 */
[----:B------:R-:W0:Y:S01]  /*0060*/  LDCU UR4, c[0x0][0x360] ;  /* 0x00006c00ff0477ac */ /* 0x000e220008000800 */
[----:B------:R-:W-:Y:S02]  /*0070*/  CS2R R40, SRZ ;  /* 0x0000000000287805 */ /* 0x000fe4000001ff00 */
[----:B------:R-:W-:Y:S01]  /*0080*/  R2UR UR5, R1 ;  /* 0x00000000010572ca */ /* 0x000fe200000e0000 */
[----:B------:R-:W0:Y:S01]  /*0090*/  S2R R12, SR_CTAID.X ;  /* 0x00000000000c7919 */ /* 0x000e220000002500 */
[----:B------:R-:W1:Y:S01]  /*00a0*/  LDCU UR6, c[0x0][0x364] ;  /* 0x00006c80ff0677ac */ /* 0x000e620008000800 */
[----:B------:R-:W-:-:S02]  /*00b0*/  CS2R R38, SRZ ;  /* 0x0000000000267805 */ /* 0x000fc4000001ff00 */
[----:B------:R-:W-:Y:S01]  /*00c0*/  CS2R R36, SRZ ;  /* 0x0000000000247805 */ /* 0x000fe2000001ff00 */
[----:B------:R-:W0:Y:S01]  /*00d0*/  S2R R3, SR_TID.X ;  /* 0x0000000000037919 */ /* 0x000e220000002100 */
[----:B------:R-:W-:Y:S01]  /*00e0*/  UPLOP3.LUT UP0, UPT, UPT, UPT, UPT, 0x80, 0x8 ;  /* 0x000000000008789c */ /* 0x000fe20003f0f070 */
[----:B--2---:R-:W2:Y:S01]  /*00f0*/  I2F.F64 R6, UR8 ;  /* 0x0000000800067d12 */ /* 0x004ea20008201c00 */
[----:B------:R-:W-:-:S07]  /*0100*/  UMOV UR8, 0x0 ;  /* 0x0000000000087882 */ /* 0x000fce0000000000 */
[----:B------:R-:W3:Y:S01]  /*0110*/  I2F.F64 R8, UR9 ;  /* 0x0000000900087d12 */ /* 0x000ee20008201c00 */
[----:B------:R-:W-:Y:S01]  /*0120*/  UMOV UR9, 0x3fd00000 ;  /* 0x3fd0000000097882 */ /* 0x000fe20000000000 */
[----:B--2---:R-:W-:Y:S01]  /*0130*/  R2UR UR32, R6 ;  /* 0x00000000062072ca */ /* 0x004fe200000e0000 */
[----:B-1----:R-:W-:Y:S01]  /*0140*/  IMAD R0, R0, UR6, R5 ;  /* 0x0000000600007c24 */ /* 0x002fe2000f8e0205 */
[----:B------:R-:W-:Y:S01]  /*0150*/  R2UR UR33, R7 ;  /* 0x00000000072172ca */ /* 0x000fe200000e0000 */
[----:B------:R-:W1:Y:S02]  /*0160*/  LDCU.64 UR6, c[0x0][0x358] ;  /* 0x00006b00ff0677ac */ /* 0x000e640008000a00 */
[----:B------:R-:W-:Y:S01]  /*0170*/  IMAD.SHL.U32 R46, R0, 0x2, RZ ;  /* 0x00000002002e7824 */ /* 0x000fe200078e00ff */
[----:B---3--:R-:W-:Y:S01]  /*0180*/  R2UR UR34, R8 ;  /* 0x00000000082272ca */ /* 0x008fe200000e0000 */
[----:B0-----:R-:W-:Y:S01]  /*0190*/  IMAD R12, R12, UR4, R3 ;  /* 0x000000040c0c7c24 */ /* 0x001fe2000f8e0203 */
[----:B------:R-:W0:Y:S03]  /*01a0*/  LDCU UR4, c[0x0][0x2f8] ;  /* 0x00005f00ff0477ac */ /* 0x000e260008000800 */
[----:B------:R-:W-:Y:S01]  /*01b0*/  I2F.F64.U32 R46, R46 ;  /* 0x0000002e002e7312 */ /* 0x000fe20000201800 */
[----:B------:R-:W-:-:S07]  /*01c0*/  R2UR UR35, R9 ;  /* 0x00000000092372ca */ /* 0x000fce00000e0000 */
[----:B------:R-:W2:Y:S01]  /*01d0*/  I2F.F64 R44, R12 ;  /* 0x0000000c002c7312 */ /* 0x000ea20000201c00 */
[----:B0-----:R-:W-:Y:S01]  /*01e0*/  UIADD3 UR4, UPT, UPT, UR5, UR4, URZ ;  /* 0x0000000405047290 */ /* 0x001fe2000fffe0ff */
[----:B-12---:R-:W-:-:S11]  /*01f0*/  DADD R44, R44, R44 ;  /* 0x000000002c2c7229 */ /* 0x006fd6000000002c */
.L_x_114:
[----:B------:R-:W0:Y:S01]  /*0200*/  MUFU.RCP64H R3, UR35 ;  /* 0x0000002300037d08 */ /* 0x000e220008001800 */
[----:B------:R-:W-:Y:S01]  /*0210*/  IMAD.U32 R4, RZ, RZ, UR34 ;  /* 0x00000022ff047e24 */ /* 0x000fe2000f8e00ff */
[----:B------:R-:W-:Y:S01]  /*0220*/  MOV R5, UR35 ;  /* 0x0000002300057c02 */ /* 0x000fe20008000f00 */
[----:B------:R-:W-:Y:S01]  /*0230*/  IMAD.MOV.U32 R2, RZ, RZ, 0x1 ;  /* 0x00000001ff027424 */ /* 0x000fe200078e00ff */
[----:B------:R-:W-:Y:S01]  /*0240*/  DADD R14, R46, UR8 ;  /* 0x000000082e0e7e29 */ /* 0x000fe20008000000 */
[----:B------:R-:W-:Y:S01]  /*0250*/  UPLOP3.LUT UP1, UPT, UPT, UPT, UP0, 0x80, 0x8 ;  /* 0x000000000008789c */ /* 0x000fe20003f2f000 */
[----:B------:R-:W-:Y:S08]  /*0260*/  BSSY.RECONVERGENT B0, `(.L_x_0) ;  /* 0x0000018000007945 */ /* 0x000ff00003800200 */
[----:B------:R-:W-:Y:S01]  /*0270*/  FSETP.GEU.AND P1, PT, |R15|, 6.5827683646048100446e-37, PT ;  /* 0x036000000f00780b */ /* 0x000fe20003f2e200 */
[----:B0-----:R-:W-:-:S08]  /*0280*/  DFMA R4, R2, -R4, 1 ;  /* 0x3ff000000204742b */ /* 0x001fd00000000804 */
[----:B------:R-:W-:-:S08]  /*0290*/  DFMA R4, R4, R4, R4 ;  /* 0x000000040404722b */ /* 0x000fd00000000004 */
[----:B------:R-:W-:Y:S01]  /*02a0*/  DFMA R4, R2, R4, R2 ;  /* 0x000000040204722b */ /* 0x000fe20000000002 */
[----:B------:R-:W-:Y:S02]  /*02b0*/  IMAD.U32 R2, RZ, RZ, UR34 ;  /* 0x00000022ff027e24 */ /* 0x000fe4000f8e00ff */
[----:B------:R-:W-:-:S06]  /*02c0*/  IMAD.U32 R3, RZ, RZ, UR35 ;  /* 0x00000023ff037e24 */ /* 0x000fcc000f8e00ff */
[----:B------:R-:W-:-:S08]  /*02d0*/  DFMA R2, R4, -R2, 1 ;  /* 0x3ff000000402742b */ /* 0x000fd00000000802 */
[----:B------:R-:W-:-:S08]  /*02e0*/  DFMA R2, R4, R2, R4 ;  /* 0x000000020402722b */ /* 0x000fd00000000004 */
[----:B------:R-:W-:-:S08]  /*02f0*/  DMUL R18, R14, R2 ;  /* 0x000000020e127228 */ /* 0x000fd00000000000 */
[----:B------:R-:W-:-:S08]  /*0300*/  DFMA R4, R18, -UR34, R14 ;  /* 0x8000002212047c2b */ /* 0x000fd0000800000e */
[----:B------:R-:W-:-:S10]  /*0310*/  DFMA R18, R2, R4, R18 ;  /* 0x000000040212722b */ /* 0x000fd40000000012 */
[----:B------:R-:W-:-:S05]  /*0320*/  FFMA R2, RZ, UR35, R19 ;  /* 0x00000023ff027c23 */ /* 0x000fca0008000013 */
[----:B------:R-:W-:-:S13]  /*0330*/  FSETP.GT.AND P0, PT, |R2|, 1.469367938527859385e-39, PT ;  /* 0x001000000200780b */ /* 0x000fda0003f04200 */
[----:B------:R-:W-:Y:S05]  /*0340*/  @P0 BRA P1, `(.L_x_1) ;  /* 0x0000000000240947 */ /* 0x000fea0000800000 */
[----:B------:R-:W-:Y:S01]  /*0350*/  IMAD.U32 R3, RZ, RZ, UR35 ;  /* 0x00000023ff037e24 */ /* 0x000fe2000f8e00ff */
[----:B------:R-:W-:Y:S01]  /*0360*/  MOV R18, UR34 ;  /* 0x0000002200127c02 */ /* 0x000fe20008000f00 */
[----:B------:R-:W-:Y:S01]  /*0370*/  IMAD.U32 R19, RZ, RZ, UR35 ;  /* 0x00000023ff137e24 */ /* 0x000fe2000f8e00ff */
[----:B------:R-:W-:Y:S01]  /*0380*/  MOV R20, R14 ;  /* 0x0000000e00147202 */ /* 0x000fe20000000f00 */
[----:B------:R-:W-:Y:S01]  /*0390*/  IMAD.U32 R2, RZ, RZ, UR34 ;  /* 0x00000022ff027e24 */ /* 0x000fe2000f8e00ff */
[----:B------:R-:W-:Y:S01]  /*03a0*/  MOV R16, 0x3d0 ;  /* 0x000003d000107802 */ /* 0x000fe20000000f00 */
[----:B------:R-:W-:-:S07]  /*03b0*/  IMAD.MOV.U32 R13, RZ, RZ, R3 ;  /* 0x000000ffff0d7224 */ /* 0x000fce00078e0003 */
[----:B------:R-:W-:Y:S05]  /*03c0*/  CALL.REL.NOINC `($__internal_1_$__cuda_sm20_div_rn_f64_full) ;  /* 0x00000260008c7944 */ /* 0x000fea0003c00000 */
[----:B------:R-:W-:-:S07]  /*03d0*/  IMAD.MOV.U32 R19, RZ, RZ, R13 ;  /* 0x000000ffff137224 */ /* 0x000fce00078e000d */
.L_x_1:
[----:B------:R-:W-:Y:S05]  /*03e0*/  BSYNC.RECONVERGENT B0 ;  /* 0x0000000000007941 */ /* 0x000fea0003800200 */
.L_x_0:
[----:B------:R-:W0:Y:S01]  /*03f0*/  LDCU.128 UR36, c[0x0][0x3a0] ;  /* 0x00007400ff2477ac */ /* 0x000e220008000c00 */
[----:B------:R-:W-:Y:S01]  /*0400*/  DADD R18, -R18, 1 ;  /* 0x3ff0000012127429 */ /* 0x000fe20000000100 */
[----:B------:R-:W1:Y:S01]  /*0410*/  LDCU.128 UR40, c[0x0][0x3b0] ;  /* 0x00007600ff2877ac */ /* 0x000e620008000c00 */
[----:B------:R-:W2:Y:S01]  /*0420*/  LDCU.128 UR8, c[0x0][0x380] ;  /* 0x00007000ff0877ac */ /* 0x000ea20008000c00 */
[----:B------:R-:W3:Y:S01]  /*0430*/  LDCU.128 UR12, c[0x0][0x3c0] ;  /* 0x00007800ff0c77ac */ /* 0x000ee20008000c00 */
[----:B------:R-:W4:Y:S04]  /*0440*/  LDCU.128 UR16, c[0x0][0x3e0] ;  /* 0x00007c00ff1077ac */ /* 0x000f280008000c00 */
[C---:B0-----:R-:W-:Y:S02]  /*0450*/  DMUL R32, R18.reuse, UR38 ;  /* 0x0000002612207c28 */ /* 0x041fe40008000000 */
[C---:B------:R-:W-:Y:S01]  /*0460*/  DMUL R34, R18.reuse, UR36 ;  /* 0x0000002412227c28 */ /* 0x040fe20008000000 */
[----:B------:R-:W0:Y:S01]  /*0470*/  LDCU.128 UR20, c[0x0][0x390] ;  /* 0x00007200ff1477ac */ /* 0x000e220008000c00 */
[----:B-1----:R-:W-:-:S02]  /*0480*/  DMUL R30, R18, UR40 ;  /* 0x00000028121e7c28 */ /* 0x002fc40008000000 */
[----:B------:R-:W-:Y:S01]  /*0490*/  DMUL R28, R18, UR42 ;  /* 0x0000002a121c7c28 */ /* 0x000fe20008000000 */
[----:B------:R-:W1:Y:S01]  /*04a0*/  LDCU.128 UR24, c[0x0][0x3d0] ;  /* 0x00007a00ff1877ac */ /* 0x000e620008000c00 */
[----:B------:R-:W0:Y:S01]  /*04b0*/  LDCU.128 UR28, c[0x0][0x3f0] ;  /* 0x00007e00ff1c77ac */ /* 0x000e220008000c00 */
[----:B------:R-:W-:Y:S01]  /*04c0*/  UPLOP3.LUT UP0, UPT, UPT, UPT, UPT, 0x80, 0x8 ;  /* 0x000000000008789c */ /* 0x000fe20003f0f070 */
[----:B------:R-:W-:Y:S01]  /*04d0*/  UMOV UR36, 0x0 ;  /* 0x0000000000247882 */ /* 0x000fe20000000000 */
[----:B--234-:R-:W-:-:S09]  /*04e0*/  UMOV UR37, 0x3fd00000 ;  /* 0x3fd0000000257882 */ /* 0x01cfd20000000000 */
.L_x_113:
[----:B------:R-:W2:Y:S01]  /*04f0*/  MUFU.RCP64H R3, UR33 ;  /* 0x0000002100037d08 */ /* 0x000ea20008001800 */
[----:B------:R-:W-:Y:S01]  /*0500*/  IMAD.U32 R4, RZ, RZ, UR32 ;  /* 0x00000020ff047e24 */ /* 0x000fe2000f8e00ff */
[----:B------:R-:W-:Y:S01]  /*0510*/  MOV R5, UR33 ;  /* 0x0000002100057c02 */ /* 0x000fe20008000f00 */
[----:B------:R-:W-:Y:S01]  /*0520*/  IMAD.MOV.U32 R2, RZ, RZ, 0x1 ;  /* 0x00000001ff027424 */ /* 0x000fe200078e00ff */
[----:B------:R-:W-:Y:S01]  /*0530*/  DADD R14, R44, UR36 ;  /* 0x000000242c0e7e29 */ /* 0x000fe20008000000 */
[----:B------:R-:W-:Y:S01]  /*0540*/  UPLOP3.LUT UP2, UPT, UPT, UPT, UP0, 0x80, 0x8 ;  /* 0x000000000008789c */ /* 0x000fe20003f4f000 */
[----:B------:R-:W-:Y:S08]  /*0550*/  BSSY.RECONVERGENT B0, `(.L_x_2) ;  /* 0x0000018000007945 */ /* 0x000ff00003800200 */
[----:B------:R-:W-:Y:S01]  /*0560*/  FSETP.GEU.AND P1, PT, |R15|, 6.5827683646048100446e-37, PT ;  /* 0x036000000f00780b */ /* 0x000fe20003f2e200 */
[----:B--2---:R-:W-:-:S08]  /*0570*/  DFMA R4, R2, -R4, 1 ;  /* 0x3ff000000204742b */ /* 0x004fd00000000804 */
        /* <DEDUP_REMOVED lines=19> */
[----:B01----:R-:W-:Y:S05]  /*06b0*/  CALL.REL.NOINC `($__internal_1_$__cuda_sm20_div_rn_f64_full) ;  /* 0x0000025c00d07944 */ /* 0x003fea0003c00000 */
[----:B------:R-:W-:-:S07]  /*06c0*/  IMAD.MOV.U32 R19, RZ, RZ, R13 ;  /* 0x000000ffff137224 */ /* 0x000fce00078e000d */
.L_x_3:
[----:B01----:R-:W-:Y:S05]  /*06d0*/  BSYNC.RECONVERGENT B0 ;  /* 0x0000000000007941 */ /* 0x003fea0003800200 */
.L_x_2:
[----:B------:R-:W-:Y:S01]  /*06e0*/  DADD R18, R18, -1 ;  /* 0xbff0000012127429 */ /* 0x000fe20000000000 */
[----:B------:R-:W-:Y:S01]  /*06f0*/  IMAD.MOV.U32 R2, RZ, RZ, 0x1 ;  /* 0x00000001ff027424 */ /* 0x000fe200078e00ff */
[----:B------:R-:W-:Y:S06]  /*0700*/  BSSY.RECONVERGENT B0, `(.L_x_4) ;  /* 0x0000029000007945 */ /* 0x000fec0003800200 */
[----:B------:R-:W-:-:S08]  /*0710*/  DFMA R8, R18, UR22, R28 ;  /* 0x0000001612087c2b */ /* 0x000fd0000800001c */
[----:B------:R-:W-:Y:S02]  /*0720*/  DFMA R52, RZ, UR26, R8 ;  /* 0x0000001aff347c2b */ /* 0x000fe40008000008 */
[----:B------:R-:W-:-:S06]  /*0730*/  DADD R8, R8, UR26 ;  /* 0x0000001a08087e29 */ /* 0x000fcc0008000000 */
[----:B------:R-:W-:Y:S02]  /*0740*/  DADD R52, R52, UR30 ;  /* 0x0000001e34347e29 */ /* 0x000fe40008000000 */
[----:B------:R-:W-:-:S04]  /*0750*/  DADD R8, R8, UR30 ;  /* 0x0000001e08087e29 */ /* 0x000fc80008000000 */
[----:B------:R-:W0:Y:S02]  /*0760*/  MUFU.RCP64H R3, R53 ;  /* 0x0000003500037308 */ /* 0x000e240000001800 */
[----:B0-----:R-:W-:-:S08]  /*0770*/  DFMA R4, -R52, R2, 1 ;  /* 0x3ff000003404742b */ /* 0x001fd00000000102 */
[----:B------:R-:W-:Y:S02]  /*0780*/  DFMA R6, R4, R4, R4 ;  /* 0x000000040406722b */ /* 0x000fe40000000004 */
[----:B------:R-:W-:-:S06]  /*0790*/  DFMA R4, R18, UR8, R34 ;  /* 0x0000000812047c2b */ /* 0x000fcc0008000022 */
[----:B------:R-:W-:Y:S02]  /*07a0*/  DFMA R6, R2, R6, R2 ;  /* 0x000000060206722b */ /* 0x000fe40000000002 */
[----:B------:R-:W-:Y:S02]  /*07b0*/  DFMA R2, RZ, UR12, R4 ;  /* 0x0000000cff027c2b */ /* 0x000fe40008000004 */
[----:B------:R-:W-:-:S04]  /*07c0*/  DADD R50, R4, UR12 ;  /* 0x0000000c04327e29 */ /* 0x000fc80008000000 */
[----:B------:R-:W-:Y:S02]  /*07d0*/  DFMA R10, -R52, R6, 1 ;  /* 0x3ff00000340a742b */ /* 0x000fe40000000106 */
[----:B------:R-:W-:Y:S02]  /*07e0*/  DADD R20, R2, UR16 ;  /* 0x0000001002147e29 */ /* 0x000fe40008000000 */
[----:B------:R-:W-:-:S04]  /*07f0*/  DADD R50, R50, UR16 ;  /* 0x0000001032327e29 */ /* 0x000fc80008000000 */
[----:B------:R-:W-:Y:S02]  /*0800*/  DFMA R10, R6, R10, R6 ;  /* 0x0000000a060a722b */ /* 0x000fe40000000006 */
[C---:B------:R-:W-:Y:S02]  /*0810*/  DFMA R6, R18.reuse, UR10, R32 ;  /* 0x0000000a12067c2b */ /* 0x040fe40008000020 */
[----:B------:R-:W-:Y:S01]  /*0820*/  DFMA R18, R18, UR20, R30 ;  /* 0x0000001412127c2b */ /* 0x000fe2000800001e */
[----:B------:R-:W-:-:S03]  /*0830*/  FSETP.GEU.AND P1, PT, |R21|, 6.5827683646048100446e-37, PT ;  /* 0x036000001500780b */ /* 0x000fc60003f2e200 */
[----:B------:R-:W-:Y:S02]  /*0840*/  DMUL R2, R20, R10 ;  /* 0x0000000a14027228 */ /* 0x000fe40000000000 */
[----:B------:R-:W-:Y:S02]  /*0850*/  DFMA R4, RZ, UR14, R6 ;  /* 0x0000000eff047c2b */ /* 0x000fe40008000006 */
[----:B------:R-:W-:Y:S02]  /*0860*/  DADD R48, R6, UR14 ;  /* 0x0000000e06307e29 */ /* 0x000fe40008000000 */
[----:B------:R-:W-:Y:S02]  /*0870*/  DFMA R54, RZ, UR24, R18 ;  /* 0x00000018ff367c2b */ /* 0x000fe40008000012 */
[----:B------:R-:W-:Y:S02]  /*0880*/  DFMA R14, -R52, R2, R20 ;  /* 0x00000002340e722b */ /* 0x000fe40000000114 */
[----:B------:R-:W-:-:S02]  /*0890*/  DADD R6, R4, UR18 ;  /* 0x0000001204067e29 */ /* 0x000fc40008000000 */
[----:B------:R-:W-:Y:S02]  /*08a0*/  DADD R48, R48, UR18 ;  /* 0x0000001230307e29 */ /* 0x000fe40008000000 */
[----:B------:R-:W-:Y:S02]  /*08b0*/  DADD R54, R54, UR28 ;  /* 0x0000001c36367e29 */ /* 0x000fe40008000000 */
[----:B------:R-:W-:Y:S02]  /*08c0*/  DFMA R2, R10, R14, R2 ;  /* 0x0000000e0a02722b */ /* 0x000fe40000000002 */
[----:B------:R-:W-:-:S08]  /*08d0*/  DADD R10, R18, UR24 ;  /* 0x00000018120a7e29 */ /* 0x000fd00008000000 */
[----:B------:R-:W-:Y:S01]  /*08e0*/  FFMA R13, RZ, R53, R3 ;  /* 0x00000035ff0d7223 */ /* 0x000fe20000000003 */
[----:B------:R-:W-:-:S04]  /*08f0*/  DADD R10, R10, UR28 ;  /* 0x0000001c0a0a7e29 */ /* 0x000fc80008000000 */
[----:B------:R-:W-:-:S13]  /*0900*/  FSETP.GT.AND P0, PT, |R13|, 1.469367938527859385e-39, PT ;  /* 0x001000000d00780b */ /* 0x000fda0003f04200 */
[----:B------:R-:W-:Y:S05]  /*0910*/  @P0 BRA P1, `(.L_x_5) ;  /* 0x00000000001c0947 */ /* 0x000fea0000800000 */
[----:B------:R-:W-:Y:S01]  /*0920*/  MOV R15, R21 ;  /* 0x00000015000f7202 */ /* 0x000fe20000000f00 */
[----:B------:R-:W-:Y:S01]  /*0930*/  IMAD.MOV.U32 R18, RZ, RZ, R52 ;  /* 0x000000ffff127224 */ /* 0x000fe200078e0034 */
[----:B------:R-:W-:Y:S01]  /*0940*/  MOV R16, 0x970 ;  /* 0x0000097000107802 */ /* 0x000fe20000000f00 */
[----:B------:R-:W-:-:S07]  /*0950*/  IMAD.MOV.U32 R13, RZ, RZ, R53 ;  /* 0x000000ffff0d7224 */ /* 0x000fce00078e0035 */
[----:B------:R-:W-:Y:S05]  /*0960*/  CALL.REL.NOINC `($__internal_1_$__cuda_sm20_div_rn_f64_full) ;  /* 0x0000025c00247944 */ /* 0x000fea0003c00000 */
[----:B------:R-:W-:Y:S01]  /*0970*/  IMAD.MOV.U32 R2, RZ, RZ, R18 ;  /* 0x000000ffff027224 */ /* 0x000fe200078e0012 */
[----:B------:R-:W-:-:S07]  /*0980*/  MOV R3, R13 ;  /* 0x0000000d00037202 */ /* 0x000fce0000000f00 */
.L_x_5:
[----:B------:R-:W-:Y:S05]  /*0990*/  BSYNC.RECONVERGENT B0 ;  /* 0x0000000000007941 */ /* 0x000fea0003800200 */
.L_x_4:
[----:B------:R-:W0:Y:S01]  /*09a0*/  MUFU.RCP64H R5, R53 ;  /* 0x0000003500057308 */ /* 0x000e220000001800 */
[----:B------:R-:W-:Y:S01]  /*09b0*/  IMAD.MOV.U32 R4, RZ, RZ, 0x1 ;  /* 0x00000001ff047424 */ /* 0x000fe200078e00ff */
[----:B------:R-:W-:Y:S01]  /*09c0*/  FSETP.GEU.AND P1, PT, |R7|, 6.5827683646048100446e-37, PT ;  /* 0x036000000700780b */ /* 0x000fe20003f2e200 */
[----:B------:R-:W-:Y:S04]  /*09d0*/  BSSY.RECONVERGENT B0, `(.L_x_6) ;  /* 0x0000014000007945 */ /* 0x000fe80003800200 */
[----:B0-----:R-:W-:-:S08]  /*09e0*/  DFMA R14, -R52, R4, 1 ;  /* 0x3ff00000340e742b */ /* 0x001fd00000000104 */
[----:B------:R-:W-:-:S08]  /*09f0*/  DFMA R14, R14, R14, R14 ;  /* 0x0000000e0e0e722b */ /* 0x000fd0000000000e */
[----:B------:R-:W-:-:S08]  /*0a00*/  DFMA R14, R4, R14, R4 ;  /* 0x0000000e040e722b */ /* 0x000fd00000000004 */
[----:B------:R-:W-:-:S08]  /*0a10*/  DFMA R4, -R52, R14, 1 ;  /* 0x3ff000003404742b */ /* 0x000fd0000000010e */
[----:B------:R-:W-:-:S08]  /*0a20*/  DFMA R16, R14, R4, R14 ;  /* 0x000000040e10722b */ /* 0x000fd0000000000e */
[----:B------:R-:W-:-:S08]  /*0a30*/  DMUL R4, R6, R16 ;  /* 0x0000001006047228 */ /* 0x000fd00000000000 */
[----:B------:R-:W-:-:S08]  /*0a40*/  DFMA R14, -R52, R4, R6 ;  /* 0x00000004340e722b */ /* 0x000fd00000000106 */
[----:B------:R-:W-:-:S10]  /*0a50*/  DFMA R4, R16, R14, R4 ;  /* 0x0000000e1004722b */ /* 0x000fd40000000004 */
[----:B------:R-:W-:-:S05]  /*0a60*/  FFMA R13, RZ, R53, R5 ;  /* 0x00000035ff0d7223 */ /* 0x000fca0000000005 */
[----:B------:R-:W-:-:S13]  /*0a70*/  FSETP.GT.AND P0, PT, |R13|, 1.469367938527859385e-39, PT ;  /* 0x001000000d00780b */ /* 0x000fda0003f04200 */
[----:B------:R-:W-:Y:S05]  /*0a80*/  @P0 BRA P1, `(.L_x_7) ;  /* 0x0000000000200947 */ /* 0x000fea0000800000 */
[----:B------:R-:W-:Y:S01]  /*0a90*/  IMAD.MOV.U32 R20, RZ, RZ, R6 ;  /* 0x000000ffff147224 */ /* 0x000fe200078e0006 */
[----:B------:R-:W-:Y:S01]  /*0aa0*/  MOV R18, R52 ;  /* 0x0000003400127202 */ /* 0x000fe20000000f00 */
[----:B------:R-:W-:Y:S01]  /*0ab0*/  IMAD.MOV.U32 R15, RZ, RZ, R7 ;  /* 0x000000ffff0f7224 */ /* 0x000fe200078e0007 */
[----:B------:R-:W-:Y:S01]  /*0ac0*/  MOV R16, 0xaf0 ;  /* 0x00000af000107802 */ /* 0x000fe20000000f00 */
[----:B------:R-:W-:-:S07]  /*0ad0*/  IMAD.MOV.U32 R13, RZ, RZ, R53 ;  /* 0x000000ffff0d7224 */ /* 0x000fce00078e0035 */
[----:B------:R-:W-:Y:S05]  /*0ae0*/  CALL.REL.NOINC `($__internal_1_$__cuda_sm20_div_rn_f64_full) ;  /* 0x0000025800c47944 */ /* 0x000fea0003c00000 */
[----:B------:R-:W-:Y:S02]  /*0af0*/  IMAD.MOV.U32 R4, RZ, RZ, R18 ;  /* 0x000000ffff047224 */ /* 0x000fe400078e0012 */
[----:B------:R-:W-:-:S07]  /*0b00*/  IMAD.MOV.U32 R5, RZ, RZ, R13 ;  /* 0x000000ffff057224 */ /* 0x000fce00078e000d */
.L_x_7:
[----:B------:R-:W-:Y:S05]  /*0b10*/  BSYNC.RECONVERGENT B0 ;  /* 0x0000000000007941 */ /* 0x000fea0003800200 */
.L_x_6:
[----:B------:R-:W0:Y:S01]  /*0b20*/  MUFU.RCP64H R7, R53 ;  /* 0x0000003500077308 */ /* 0x000e220000001800 */
[----:B------:R-:W-:Y:S01]  /*0b30*/  MOV R6, 0x1 ;  /* 0x0000000100067802 */ /* 0x000fe20000000f00 */
[----:B------:R-:W-:Y:S01]  /*0b40*/  BSSY.RECONVERGENT B0, `(.L_x_8) ;  /* 0x0000015000007945 */ /* 0x000fe20003800200 */
[----:B------:R-:W-:-:S04]  /*0b50*/  FSETP.GEU.AND P1, PT, |R55|, 6.5827683646048100446e-37, PT ;  /* 0x036000003700780b */ /* 0x000fc80003f2e200 */
        /* <DEDUP_REMOVED lines=19> */
.L_x_9:
[----:B------:R-:W-:Y:S05]  /*0c90*/  BSYNC.RECONVERGENT B0 ;  /* 0x0000000000007941 */ /* 0x000fea0003800200 */
.L_x_8:
        /* <DEDUP_REMOVED lines=15> */
[----:B------:R-:W-:Y:S01]  /*0d90*/  MOV R20, R50 ;  /* 0x0000003200147202 */ /* 0x000fe20000000f00 */
[----:B------:R-:W-:Y:S01]  /*0da0*/  IMAD.MOV.U32 R15, RZ, RZ, R51 ;  /* 0x000000ffff0f7224 */ /* 0x000fe200078e0033 */
[----:B------:R-:W-:Y:S01]  /*0db0*/  MOV R16, 0xdf0 ;  /* 0x00000df000107802 */ /* 0x000fe20000000f00 */
[----:B------:R-:W-:Y:S02]  /*0dc0*/  IMAD.MOV.U32 R18, RZ, RZ, R8 ;  /* 0x000000ffff127224 */ /* 0x000fe400078e0008 */
[----:B------:R-:W-:-:S07]  /*0dd0*/  IMAD.MOV.U32 R13, RZ, RZ, R9 ;  /* 0x000000ffff0d7224 */ /* 0x000fce00078e0009 */
[----:B------:R-:W-:Y:S05]  /*0de0*/  CALL.REL.NOINC `($__internal_1_$__cuda_sm20_div_rn_f64_full) ;  /* 0x0000025800047944 */ /* 0x000fea0003c00000 */
[----:B------:R-:W-:Y:S01]  /*0df0*/  MOV R82, R18 ;  /* 0x0000001200527202 */ /* 0x000fe20000000f00 */
[----:B------:R-:W-:-:S07]  /*0e00*/  IMAD.MOV.U32 R83, RZ, RZ, R13 ;  /* 0x000000ffff537224 */ /* 0x000fce00078e000d */
.L_x_11:
[----:B------:R-:W-:Y:S05]  /*0e10*/  BSYNC.RECONVERGENT B0 ;  /* 0x0000000000007941 */ /* 0x000fea0003800200 */
.L_x_10:
        /* <DEDUP_REMOVED lines=21> */
[----:B------:R-:W-:Y:S01]  /*0f70*/  IMAD.MOV.U32 R84, RZ, RZ, R18 ;  /* 0x000000ffff547224 */ /* 0x000fe200078e0012 */
[----:B------:R-:W-:-:S07]  /*0f80*/  MOV R85, R13 ;  /* 0x0000000d00557202 */ /* 0x000fce0000000f00 */
.L_x_13:
[----:B------:R-:W-:Y:S05]  /*0f90*/  BSYNC.RECONVERGENT B0 ;  /* 0x0000000000007941 */ /* 0x000fea0003800200 */
.L_x_12:
        /* <DEDUP_REMOVED lines=21> */
[----:B------:R-:W-:-:S07]  /*10f0*/  IMAD.MOV.U32 R19, RZ, RZ, R13 ;  /* 0x000000ffff137224 */ /* 0x000fce00078e000d */
.L_x_15:
[----:B------:R-:W-:Y:S05]  /*1100*/  BSYNC.RECONVERGENT B0 ;  /* 0x0000000000007941 */ /* 0x000fea0003800200 */
.L_x_14:
[----:B------:R-:W-:Y:S01]  /*1110*/  DADD R82, R82, -R2 ;  /* 0x0000000052527229 */ /* 0x000fe20000000802 */
[----:B------:R-:W-:Y:S01]  /*1120*/  IMAD.MOV.U32 R10, RZ, RZ, 0x1 ;  /* 0x00000001ff0a7424 */ /* 0x000fe200078e00ff */
[----:B------:R-:W-:Y:S01]  /*1130*/  DADD R84, R84, -R4 ;  /* 0x0000000054547229 */ /* 0x000fe20000000804 */
[----:B------:R-:W-:Y:S01]  /*1140*/  BSSY.RECONVERGENT B0, `(.L_x_16) ;  /* 0x000001b000007945 */ /* 0x000fe20003800200 */
[----:B------:R-:W-:-:S06]  /*1150*/  DADD R86, R18, -R6 ;  /* 0x0000000012567229 */ /* 0x000fcc0000000806 */
[----:B------:R-:W-:-:S08]  /*1160*/  DFMA R56, RZ, R82, R84 ;  /* 0x00000052ff38722b */ /* 0x000fd00000000054 */
[----:B------:R-:W-:-:S06]  /*1170*/  DFMA R56, RZ, R86, R56 ;  /* 0x00000056ff38722b */ /* 0x000fcc0000000038 */
[----:B------:R-:W0:Y:S02]  /*1180*/  MUFU.RCP64H R11, R57 ;  /* 0x00000039000b7308 */ /* 0x000e240000001800 */
[----:B0-----:R-:W-:-:S08]  /*1190*/  DFMA R8, -R56, R10, 1 ;  /* 0x3ff000003808742b */ /* 0x001fd0000000010a */
[----:B------:R-:W-:Y:S02]  /*11a0*/  DFMA R14, R8, R8, R8 ;  /* 0x00000008080e722b */ /* 0x000fe40000000008 */
[----:B------:R-:W-:-:S06]  /*11b0*/  DFMA R8, RZ, R2, R4 ;  /* 0x00000002ff08722b */ /* 0x000fcc0000000004 */
[----:B------:R-:W-:Y:S02]  /*11c0*/  DFMA R14, R10, R14, R10 ;  /* 0x0000000e0a0e722b */ /* 0x000fe4000000000a */
[----:B------:R-:W-:-:S06]  /*11d0*/  DFMA R8, RZ, R6, R8 ;  /* 0x00000006ff08722b */ /* 0x000fcc0000000008 */
[----:B------:R-:W-:Y:S02]  /*11e0*/  DFMA R10, -R56, R14, 1 ;  /* 0x3ff00000380a742b */ /* 0x000fe4000000010e */
[----:B------:R-:W-:-:S06]  /*11f0*/  DADD R20, RZ, -R8 ;  /* 0x00000000ff147229 */ /* 0x000fcc0000000808 */
[----:B------:R-:W-:-:S04]  /*1200*/  DFMA R10, R14, R10, R14 ;  /* 0x0000000a0e0a722b */ /* 0x000fc8000000000e */
[----:B------:R-:W-:-:S04]  /*1210*/  FSETP.GEU.AND P1, PT, |R21|, 6.5827683646048100446e-37, PT ;  /* 0x036000001500780b */ /* 0x000fc80003f2e200 */
[----:B------:R-:W-:-:S08]  /*1220*/  DMUL R18, R20, R10 ;  /* 0x0000000a14127228 */ /* 0x000fd00000000000 */
[----:B------:R-:W-:-:S08]  /*1230*/  DFMA R14, -R56, R18, R20 ;  /* 0x00000012380e722b */ /* 0x000fd00000000114 */
[----:B------:R-:W-:-:S10]  /*1240*/  DFMA R18, R10, R14, R18 ;  /* 0x0000000e0a12722b */ /* 0x000fd40000000012 */
[----:B------:R-:W-:-:S05]  /*1250*/  FFMA R10, RZ, R57, R19 ;  /* 0x00000039ff0a7223 */ /* 0x000fca0000000013 */
[----:B------:R-:W-:Y:S02]  /*1260*/  FSETP.GT.AND P0, PT, |R10|, 1.469367938527859385e-39, PT ;  /* 0x001000000a00780b */ /* 0x000fe40003f04200 */
[----:B------:R-:W-:-:S11]  /*1270*/  CS2R R10, SRZ ;  /* 0x00000000000a7805 */ /* 0x000fd6000001ff00 */
[----:B------:R-:W-:Y:S05]  /*1280*/  @P0 BRA P1, `(.L_x_17) ;  /* 0x0000000000180947 */ /* 0x000fea0000800000 */
[----:B------:R-:W-:Y:S01]  /*1290*/  MOV R15, R21 ;  /* 0x00000015000f7202 */ /* 0x000fe20000000f00 */
[----:B------:R-:W-:Y:S01]  /*12a0*/  IMAD.MOV.U32 R18, RZ, RZ, R56 ;  /* 0x000000ffff127224 */ /* 0x000fe200078e0038 */
[----:B------:R-:W-:Y:S01]  /*12b0*/  MOV R16, 0x12e0 ;  /* 0x000012e000107802 */ /* 0x000fe20000000f00 */
[----:B------:R-:W-:-:S07]  /*12c0*/  IMAD.MOV.U32 R13, RZ, RZ, R57 ;  /* 0x000000ffff0d7224 */ /* 0x000fce00078e0039 */
[----:B------:R-:W-:Y:S05]  /*12d0*/  CALL.REL.NOINC `($__internal_1_$__cuda_sm20_div_rn_f64_full) ;  /* 0x0000025000c87944 */ /* 0x000fea0003c00000 */
[----:B------:R-:W-:-:S07]  /*12e0*/  IMAD.MOV.U32 R19, RZ, RZ, R13 ;  /* 0x000000ffff137224 */ /* 0x000fce00078e000d */
.L_x_17:
[----:B------:R-:W-:Y:S05]  /*12f0*/  BSYNC.RECONVERGENT B0 ;  /* 0x0000000000007941 */ /* 0x000fea0003800200 */
.L_x_16:
[----:B------:R-:W-:Y:S01]  /*1300*/  DMUL R14, RZ, R4 ;  /* 0x00000004ff0e7228 */ /* 0x000fe20000000000 */
[----:B------:R-:W-:Y:S01]  /*1310*/  BSSY.RECONVERGENT B0, `(.L_x_18) ;  /* 0x0000039000007945 */ /* 0x000fe20003800200 */
[----:B------:R-:W-:Y:S02]  /*1320*/  DMUL R20, RZ, R84 ;  /* 0x00000054ff147228 */ /* 0x000fe40000000000 */
[----:B------:R-:W-:Y:S02]  /*1330*/  DADD R16, R8, -1 ;  /* 0xbff0000008107429 */ /* 0x000fe40000000000 */
[----:B------:R-:W-:Y:S02]  /*1340*/  DMUL R22, R56, R56 ;  /* 0x0000003838167228 */ /* 0x000fe40000000000 */
[----:B------:R-:W-:Y:S02]  /*1350*/  DADD R64, R14, R2 ;  /* 0x000000000e407229 */ /* 0x000fe40000000002 */
[----:B------:R-:W-:-:S02]  /*1360*/  DFMA R14, RZ, R2, R14 ;  /* 0x00000002ff0e722b */ /* 0x000fc4000000000e */
[--C-:B------:R-:W-:Y:S02]  /*1370*/  DADD R60, R82, R20.reuse ;  /* 0x00000000523c7229 */ /* 0x100fe40000000014 */
[----:B------:R-:W-:Y:S02]  /*1380*/  DFMA R58, RZ, R82, R20 ;  /* 0x00000052ff3a722b */ /* 0x000fe40000000014 */
[----:B------:R-:W-:Y:S02]  /*1390*/  DFMA R64, RZ, R6, R64 ;  /* 0x00000006ff40722b */ /* 0x000fe40000000040 */
[----:B------:R-:W-:Y:S02]  /*13a0*/  DADD R14, R14, R6 ;  /* 0x000000000e0e7229 */ /* 0x000fe40000000006 */
[----:B------:R-:W-:Y:S02]  /*13b0*/  DMUL R54, R16, R16 ;  /* 0x0000001010367228 */ /* 0x000fe40000000000 */
[----:B------:R-:W-:-:S02]  /*13c0*/  DFMA R60, RZ, R86, R60 ;  /* 0x00000056ff3c722b */ /* 0x000fc4000000003c */
[----:B------:R-:W-:Y:S02]  /*13d0*/  DADD R8, R64, 2 ;  /* 0x4000000040087429 */ /* 0x000fe40000000000 */
[----:B------:R-:W-:Y:S02]  /*13e0*/  DADD R62, RZ, R14 ;  /* 0x00000000ff3e7229 */ /* 0x000fe4000000000e */
[----:B------:R-:W-:Y:S02]  /*13f0*/  DMUL R56, R56, R16 ;  /* 0x0000001038387228 */ /* 0x000fe40000000000 */
[----:B------:R-:W-:Y:S02]  /*1400*/  DADD R58, R86, R58 ;  /* 0x00000000563a7229 */ /* 0x000fe4000000003a */
[----:B------:R-:W-:Y:S02]  /*1410*/  DFMA R22, R60, R60, R22 ;  /* 0x0000003c3c16722b */ /* 0x000fe40000000016 */
[----:B------:R-:W-:-:S02]  /*1420*/  DFMA R14, R8, R8, R54 ;  /* 0x00000008080e722b */ /* 0x000fc40000000036 */
[----:B------:R-:W-:Y:S02]  /*1430*/  DFMA R8, R8, R60, R56 ;  /* 0x0000003c0808722b */ /* 0x000fe40000000038 */
[----:B------:R-:W-:Y:S02]  /*1440*/  DSETP.GEU.AND P0, PT, R18, 1000000, PT ;  /* 0x412e84801200742a */ /* 0x000fe40003f0e000 */
[----:B------:R-:W-:Y:S02]  /*1450*/  DFMA R48, R58, R58, R22 ;  /* 0x0000003a3a30722b */ /* 0x000fe40000000016 */
[C---:B------:R-:W-:Y:S02]  /*1460*/  DFMA R14, R62.reuse, R62, R14 ;  /* 0x0000003e3e0e722b */ /* 0x040fe4000000000e */
[----:B------:R-:W-:Y:S02]  /*1470*/  DFMA R8, R62, R58, R8 ;  /* 0x0000003a3e08722b */ /* 0x000fe40000000008 */
[----:B------:R-:W-:-:S02]  /*1480*/  DSETP.GE.AND P0, PT, R18, RZ, !P0 ;  /* 0x000000ff1200722a */ /* 0x000fc40004706000 */
[----:B------:R-:W-:Y:S02]  /*1490*/  DMUL R52, R48, 4 ;  /* 0x4010000030347828 */ /* 0x000fe40000000000 */
[----:B------:R-:W-:Y:S02]  /*14a0*/  DADD R14, R14, -1 ;  /* 0xbff000000e0e7429 */ /* 0x000fe40000000000 */
[----:B------:R-:W-:Y:S01]  /*14b0*/  DADD R50, R8, R8 ;  /* 0x0000000008327229 */ /* 0x000fe20000000008 */
[----:B------:R-:W-:Y:S02]  /*14c0*/  FSEL R66, R18, RZ, P0 ;  /* 0x000000ff12427208 */ /* 0x000fe40000000000 */
[----:B------:R-:W-:-:S03]  /*14d0*/  FSEL R67, R19, 10.9073486328125, P0 ;  /* 0x412e848013437808 */ /* 0x000fc60000000000 */
[----:B------:R-:W-:-:S08]  /*14e0*/  DMUL R14, R14, R52 ;  /* 0x000000340e0e7228 */ /* 0x000fd00000000000 */
[----:B------:R-:W-:Y:S01]  /*14f0*/  DFMA R22, R50, R50, -R14 ;  /* 0x000000323216722b */ /* 0x000fe2000000080e */
[----:B------:R-:W-:Y:S02]  /*1500*/  IMAD.MOV.U32 R14, RZ, RZ, 0x0 ;  /* 0x00000000ff0e7424 */ /* 0x000fe400078e00ff */
[----:B------:R-:W-:-:S03]  /*1510*/  IMAD.MOV.U32 R15, RZ, RZ, 0x3fd80000 ;  /* 0x3fd80000ff0f7424 */ /* 0x000fc600078e00ff */
[----:B------:R-:W0:Y:S04]  /*1520*/  MUFU.RSQ64H R17, R23 ;  /* 0x0000001700117308 */ /* 0x000e280000001c00 */
[----:B------:R-:W-:-:S04]  /*1530*/  IADD3 R16, PT, PT, R23, -0x3500000, RZ ;  /* 0xfcb0000017107810 */ /* 0x000fc80007ffe0ff */
[----:B------:R-:W-:Y:S02]  /*1540*/  ISETP.GE.U32.AND P1, PT, R16, 0x7ca00000, PT ;  /* 0x7ca000001000780c */ /* 0x000fe40003f26070 */
[----:B0-----:R-:W-:-:S08]  /*1550*/  DMUL R8, R16, R16 ;  /* 0x0000001010087228 */ /* 0x001fd00000000000 */
[----:B------:R-:W-:-:S08]  /*1560*/  DFMA R8, R22, -R8, 1 ;  /* 0x3ff000001608742b */ /* 0x000fd00000000808 */
[----:B------:R-:W-:Y:S02]  /*1570*/  DFMA R14, R8, R14, 0.5 ;  /* 0x3fe00000080e742b */ /* 0x000fe4000000000e */
[----:B------:R-:W-:-:S08]  /*1580*/  DMUL R8, R16, R8 ;  /* 0x0000000810087228 */ /* 0x000fd00000000000 */
[----:B------:R-:W-:Y:S01]  /*1590*/  DFMA R24, R14, R8, R16 ;  /* 0x000000080e18722b */ /* 0x000fe20000000010 */
[----:B------:R-:W-:-:S07]  /*15a0*/  SEL R8, RZ, 0x1, !P0 ;  /* 0x00000001ff087807 */ /* 0x000fce0004000000 */
[----:B------:R-:W-:Y:S02]  /*15b0*/  DMUL R14, R22, R24 ;  /* 0x00000018160e7228 */ /* 0x000fe40000000000 */
[----:B------:R-:W-:Y:S01]  /*15c0*/  VIADD R21, R25, 0xfff00000 ;  /* 0xfff0000019157836 */ /* 0x000fe20000000000 */
[----:B------:R-:W-:-:S05]  /*15d0*/  MOV R20, R24 ;  /* 0x0000001800147202 */ /* 0x000fca0000000f00 */
[----:B------:R-:W-:-:S08]  /*15e0*/  DFMA R26, R14, -R14, R22 ;  /* 0x8000000e0e1a722b */ /* 0x000fd00000000016 */
[----:B------:R-:W-:Y:S01]  /*15f0*/  DFMA R70, R26, R20, R14 ;  /* 0x000000141a46722b */ /* 0x000fe2000000000e */
[----:B------:R-:W-:Y:S10]  /*1600*/  @!P1 BRA `(.L_x_19) ;  /* 0x0000000000249947 */ /* 0x000ff40003800000 */
[----:B------:R-:W-:Y:S01]  /*1610*/  IMAD.MOV.U32 R20, RZ, RZ, R26 ;  /* 0x000000ffff147224 */ /* 0x000fe200078e001a */
[----:B------:R-:W-:Y:S01]  /*1620*/  MOV R18, R14 ;  /* 0x0000000e00127202 */ /* 0x000fe20000000f00 */
[----:B------:R-:W-:Y:S01]  /*1630*/  IMAD.MOV.U32 R19, RZ, RZ, R23 ;  /* 0x000000ffff137224 */ /* 0x000fe200078e0017 */
[----:B------:R-:W-:Y:S01]  /*1640*/  MOV R26, 0x1680 ;  /* 0x00001680001a7802 */ /* 0x000fe20000000f00 */
[----:B------:R-:W-:Y:S02]  /*1650*/  IMAD.MOV.U32 R17, RZ, RZ, R27 ;  /* 0x000000ffff117224 */ /* 0x000fe400078e001b */
[----:B------:R-:W-:-:S07]  /*1660*/  IMAD.MOV.U32 R13, RZ, RZ, R21 ;  /* 0x000000ffff0d7224 */ /* 0x000fce00078e0015 */
[----:B------:R-:W-:Y:S05]  /*1670*/  CALL.REL.NOINC `($__internal_2_$__cuda_sm20_dsqrt_rn_f64_mediumpath_v1) ;  /* 0x0000025400747944 */ /* 0x000fea0003c00000 */
[----:B------:R-:W-:Y:S02]  /*1680*/  IMAD.MOV.U32 R70, RZ, RZ, R16 ;  /* 0x000000ffff467224 */ /* 0x000fe400078e0010 */
[----:B------:R-:W-:-:S07]  /*1690*/  IMAD.MOV.U32 R71, RZ, RZ, R13 ;  /* 0x000000ffff477224 */ /* 0x000fce00078e000d */
.L_x_19:
[----:B------:R-:W-:Y:S05]  /*16a0*/  BSYNC.RECONVERGENT B0 ;  /* 0x0000000000007941 */ /* 0x000fea0003800200 */
.L_x_18:
[----:B------:R-:W-:Y:S01]  /*16b0*/  DADD R48, R48, R48 ;  /* 0x0000000030307229 */ /* 0x000fe20000000030 */
[----:B------:R-:W-:Y:S01]  /*16c0*/  MOV R14, 0x1 ;  /* 0x00000001000e7802 */ /* 0x000fe20000000f00 */
[----:B------:R-:W-:Y:S01]  /*16d0*/  DADD R20, -R50, -R70 ;  /* 0x0000000032147229 */ /* 0x000fe20000000946 */
[----:B------:R-:W-:Y:S03]  /*16e0*/  BSSY.RECONVERGENT B0, `(.L_x_20) ;  /* 0x0000015000007945 */ /* 0x000fe60003800200 */
[----:B------:R-:W0:Y:S06]  /*16f0*/  MUFU.RCP64H R15, R49 ;  /* 0x00000031000f7308 */ /* 0x000e2c0000001800 */
[----:B------:R-:W-:Y:S01]  /*1700*/  FSETP.GEU.AND P1, PT, |R21|, 6.5827683646048100446e-37, PT ;  /* 0x036000001500780b */ /* 0x000fe20003f2e200 */
        /* <DEDUP_REMOVED lines=12> */
[----:B------:R-:W-:Y:S01]  /*17d0*/  MOV R16, 0x1810 ;  /* 0x0000181000107802 */ /* 0x000fe20000000f00 */
[----:B------:R-:W-:Y:S02]  /*17e0*/  IMAD.MOV.U32 R18, RZ, RZ, R48 ;  /* 0x000000ffff127224 */ /* 0x000fe400078e0030 */
[----:B------:R-:W-:-:S07]  /*17f0*/  IMAD.MOV.U32 R13, RZ, RZ, R49 ;  /* 0x000000ffff0d7224 */ /* 0x000fce00078e0031 */
[----:B------:R-:W-:Y:S05]  /*1800*/  CALL.REL.NOINC `($__internal_1_$__cuda_sm20_div_rn_f64_full) ;  /* 0x0000024c007c7944 */ /* 0x000fea0003c00000 */
[----:B------:R-:W-:Y:S01]  /*1810*/  MOV R68, R18 ;  /* 0x0000001200447202 */ /* 0x000fe20000000f00 */
[----:B------:R-:W-:-:S07]  /*1820*/  IMAD.MOV.U32 R69, RZ, RZ, R13 ;  /* 0x000000ffff457224 */ /* 0x000fce00078e000d */
.L_x_21:
[----:B------:R-:W-:Y:S05]  /*1830*/  BSYNC.RECONVERGENT B0 ;  /* 0x0000000000007941 */ /* 0x000fea0003800200 */
.L_x_20:
[----:B------:R-:W0:Y:S01]  /*1840*/  MUFU.RCP64H R15, R49 ;  /* 0x00000031000f7308 */ /* 0x000e220000001800 */
[----:B------:R-:W-:Y:S01]  /*1850*/  IMAD.MOV.U32 R14, RZ, RZ, 0x1 ;  /* 0x00000001ff0e7424 */ /* 0x000fe200078e00ff */
[----:B------:R-:W-:Y:S01]  /*1860*/  DADD R20, -R50, R70 ;  /* 0x0000000032147229 */ /* 0x000fe20000000146 */
[----:B------:R-:W-:Y:S09]  /*1870*/  BSSY.RECONVERGENT B0, `(.L_x_22) ;  /* 0x0000013000007945 */ /* 0x000ff20003800200 */
        /* <DEDUP_REMOVED lines=15> */
[----:B------:R-:W-:-:S07]  /*1970*/  MOV R16, 0x1990 ;  /* 0x0000199000107802 */ /* 0x000fce0000000f00 */
[----:B------:R-:W-:Y:S05]  /*1980*/  CALL.REL.NOINC `($__internal_1_$__cuda_sm20_div_rn_f64_full) ;  /* 0x0000024c001c7944 */ /* 0x000fea0003c00000 */
[----:B------:R-:W-:-:S07]  /*1990*/  IMAD.MOV.U32 R19, RZ, RZ, R13 ;  /* 0x000000ffff137224 */ /* 0x000fce00078e000d */
.L_x_23:
[----:B------:R-:W-:Y:S05]  /*19a0*/  BSYNC.RECONVERGENT B0 ;  /* 0x0000000000007941 */ /* 0x000fea0003800200 */
.L_x_22:
[----:B------:R-:W-:Y:S01]  /*19b0*/  DADD R14, RZ, R64 ;  /* 0x00000000ff0e7229 */ /* 0x000fe20000000040 */
[----:B------:R-:W-:Y:S01]  /*19c0*/  MOV R20, 0x0 ;  /* 0x0000000000147802 */ /* 0x000fe20000000f00 */
[C---:B------:R-:W-:Y:S01]  /*19d0*/  DSETP.GEU.AND P2, PT, R68.reuse, 1000000, PT ;  /* 0x412e84804400742a */ /* 0x040fe20003f4e000 */
[----:B------:R-:W-:Y:S01]  /*19e0*/  IMAD.MOV.U32 R21, RZ, RZ, 0x3fd80000 ;  /* 0x3fd80000ff157424 */ /* 0x000fe200078e00ff */
[----:B------:R-:W-:Y:S01]  /*19f0*/  DSETP.GE.AND P0, PT, R68, RZ, PT ;  /* 0x000000ff4400722a */ /* 0x000fe20003f06000 */
[----:B------:R-:W-:Y:S01]  /*1a00*/  BSSY.RECONVERGENT B0, `(.L_x_24) ;  /* 0x0000031000007945 */ /* 0x000fe20003800200 */
[----:B------:R-:W-:Y:S02]  /*1a10*/  DSETP.GE.AND P1, PT, R18, RZ, PT ;  /* 0x000000ff1200722a */ /* 0x000fe40003f26000 */
[-C--:B------:R-:W-:Y:S01]  /*1a20*/  DFMA R16, R14, R14.reuse, R54 ;  /* 0x0000000e0e10722b */ /* 0x080fe20000000036 */
[----:B------:R-:W-:Y:S01]  /*1a30*/  FSEL R22, R68, RZ, !P2 ;  /* 0x000000ff44167208 */ /* 0x000fe20005000000 */
[----:B------:R-:W-:Y:S01]  /*1a40*/  DFMA R14, R60, R14, R56 ;  /* 0x0000000e3c0e722b */ /* 0x000fe20000000038 */
[----:B------:R-:W-:-:S02]  /*1a50*/  FSEL R23, R69, 10.9073486328125, !P2 ;  /* 0x412e848045177808 */ /* 0x000fc40005000000 */
[----:B------:R-:W-:Y:S02]  /*1a60*/  FSEL R22, R22, RZ, P0 ;  /* 0x000000ff16167208 */ /* 0x000fe40000000000 */
[----:B------:R-:W-:Y:S01]  /*1a70*/  FSEL R23, R23, 10.9073486328125, P0 ;  /* 0x412e848017177808 */ /* 0x000fe20000000000 */
[C---:B------:R-:W-:Y:S02]  /*1a80*/  DFMA R16, R62.reuse, R62, R16 ;  /* 0x0000003e3e10722b */ /* 0x040fe40000000010 */
[----:B------:R-:W-:-:S03]  /*1a90*/  DFMA R14, R62, R58, R14 ;  /* 0x0000003a3e0e722b */ /* 0x000fc6000000000e */
[----:B------:R-:W-:-:S03]  /*1aa0*/  DSETP.GEU.AND P0, PT, R18, R22, PT ;  /* 0x000000161200722a */ /* 0x000fc60003f0e000 */
[----:B------:R-:W-:Y:S02]  /*1ab0*/  DADD R16, R16, -1 ;  /* 0xbff0000010107429 */ /* 0x000fe40000000000 */
[----:B------:R-:W-:Y:S01]  /*1ac0*/  DADD R50, R14, R14 ;  /* 0x000000000e327229 */ /* 0x000fe2000000000e */
[----:B------:R-:W-:Y:S02]  /*1ad0*/  @P1 FSEL R22, R18, R22, !P0 ;  /* 0x0000001612161208 */ /* 0x000fe40004000000 */
[----:B------:R-:W-:-:S03]  /*1ae0*/  @P1 FSEL R23, R19, R23, !P0 ;  /* 0x0000001713171208 */ /* 0x000fc60004000000 */
[----:B------:R-:W-:-:S08]  /*1af0*/  DMUL R16, R52, R16 ;  /* 0x0000001034107228 */ /* 0x000fd00000000000 */
[----:B------:R-:W-:-:S06]  /*1b00*/  DFMA R26, R50, R50, -R16 ;  /* 0x00000032321a722b */ /* 0x000fcc0000000810 */
[----:B------:R-:W0:Y:S04]  /*1b10*/  MUFU.RSQ64H R17, R27 ;  /* 0x0000001b00117308 */ /* 0x000e280000001c00 */
[----:B------:R-:W-:-:S05]  /*1b20*/  VIADD R16, R27, 0xfcb00000 ;  /* 0xfcb000001b107836 */ /* 0x000fca0000000000 */
[----:B------:R-:W-:Y:S01]  /*1b30*/  ISETP.GE.U32.AND P1, PT, R16, 0x7ca00000, PT ;  /* 0x7ca000001000780c */ /* 0x000fe20003f26070 */
[----:B0-----:R-:W-:-:S08]  /*1b40*/  DMUL R14, R16, R16 ;  /* 0x00000010100e7228 */ /* 0x001fd00000000000 */
[----:B------:R-:W-:-:S08]  /*1b50*/  DFMA R14, R26, -R14, 1 ;  /* 0x3ff000001a0e742b */ /* 0x000fd0000000080e */
[----:B------:R-:W-:Y:S02]  /*1b60*/  DFMA R20, R14, R20, 0.5 ;  /* 0x3fe000000e14742b */ /* 0x000fe40000000014 */
[----:B------:R-:W-:-:S08]  /*1b70*/  DMUL R14, R16, R14 ;  /* 0x0000000e100e7228 */ /* 0x000fd00000000000 */
[----:B------:R-:W-:Y:S01]  /*1b80*/  DFMA R24, R20, R14, R16 ;  /* 0x0000000e1418722b */ /* 0x000fe20000000010 */
[----:B------:R-:W-:Y:S02]  /*1b90*/  IMAD.MOV.U32 R14, RZ, RZ, R22 ;  /* 0x000000ffff0e7224 */ /* 0x000fe400078e0016 */
[----:B------:R-:W-:-:S05]  /*1ba0*/  IMAD.MOV.U32 R15, RZ, RZ, R23 ;  /* 0x000000ffff0f7224 */ /* 0x000fca00078e0017 */
[----:B------:R-:W-:Y:S02]  /*1bb0*/  DMUL R70, R26, R24 ;  /* 0x000000181a467228 */ /* 0x000fe40000000000 */
[----:B------:R-:W-:Y:S01]  /*1bc0*/  DSETP.GEU.AND P0, PT, R14, R66, PT ;  /* 0x000000420e00722a */ /* 0x000fe20003f0e000 */
[----:B------:R-:W-:Y:S01]  /*1bd0*/  IADD3 R21, PT, PT, R25, -0x100000, RZ ;  /* 0xfff0000019157810 */ /* 0x000fe20007ffe0ff */
[----:B------:R-:W-:-:S04]  /*1be0*/  IMAD.MOV.U32 R20, RZ, RZ, R24 ;  /* 0x000000ffff147224 */ /* 0x000fc800078e0018 */
[----:B------:R-:W-:Y:S02]  /*1bf0*/  DFMA R72, R70, -R70, R26 ;  /* 0x800000464648722b */ /* 0x000fe4000000001a */
[----:B------:R-:W-:-:S06]  /*1c00*/  DSETP.GE.AND P0, PT, R14, RZ, !P0 ;  /* 0x000000ff0e00722a */ /* 0x000fcc0004706000 */
[----:B------:R-:W-:Y:S01]  /*1c10*/  DFMA R68, R72, R20, R70 ;  /* 0x000000144844722b */ /* 0x000fe20000000046 */
[----:B------:R-:W-:Y:S02]  /*1c20*/  FSEL R66, R22, R66, P0 ;  /* 0x0000004216427208 */ /* 0x000fe40000000000 */
[----:B------:R-:W-:Y:S02]  /*1c30*/  FSEL R67, R23, R67, P0 ;  /* 0x0000004317437208 */ /* 0x000fe40000000000 */
[----:B------:R-:W-:Y:S01]  /*1c40*/  SEL R8, R8, 0x2, !P0 ;  /* 0x0000000208087807 */ /* 0x000fe20004000000 */
[----:B------:R-:W-:Y:S06]  /*1c50*/  @!P1 BRA `(.L_x_25) ;  /* 0x00000000002c9947 */ /* 0x000fec0003800000 */
[----:B------:R-:W-:Y:S01]  /*1c60*/  IMAD.MOV.U32 R22, RZ, RZ, R26 ;  /* 0x000000ffff167224 */ /* 0x000fe200078e001a */
[----:B------:R-:W-:Y:S01]  /*1c70*/  MOV R20, R72 ;  /* 0x0000004800147202 */ /* 0x000fe20000000f00 */
        /* <DEDUP_REMOVED lines=9> */
.L_x_25:
[----:B------:R-:W-:Y:S05]  /*1d10*/  BSYNC.RECONVERGENT B0 ;  /* 0x0000000000007941 */ /* 0x000fea0003800200 */
.L_x_24:
[----:B------:R-:W0:Y:S01]  /*1d20*/  MUFU.RCP64H R15, R49 ;  /* 0x00000031000f7308 */ /* 0x000e220000001800 */
[----:B------:R-:W-:Y:S01]  /*1d30*/  IMAD.MOV.U32 R14, RZ, RZ, 0x1 ;  /* 0x00000001ff0e7424 */ /* 0x000fe200078e00ff */
[----:B------:R-:W-:Y:S01]  /*1d40*/  DADD R20, -R50, -R68 ;  /* 0x0000000032147229 */ /* 0x000fe20000000944 */
        /* <DEDUP_REMOVED lines=20> */
.L_x_27:
[----:B------:R-:W-:Y:S05]  /*1e90*/  BSYNC.RECONVERGENT B0 ;  /* 0x0000000000007941 */ /* 0x000fea0003800200 */
.L_x_26:
        /* <DEDUP_REMOVED lines=22> */
.L_x_29:
[----:B------:R-:W-:Y:S05]  /*2000*/  BSYNC.RECONVERGENT B0 ;  /* 0x0000000000007941 */ /* 0x000fea0003800200 */
.L_x_28:
[----:B------:R-:W-:Y:S01]  /*2010*/  DADD R64, R64, -2 ;  /* 0xc000000040407429 */ /* 0x000fe20000000000 */
[----:B------:R-:W-:Y:S01]  /*2020*/  IMAD.MOV.U32 R20, RZ, RZ, 0x0 ;  /* 0x00000000ff147424 */ /* 0x000fe200078e00ff */
[C---:B------:R-:W-:Y:S01]  /*2030*/  DSETP.GEU.AND P2, PT, R70.reuse, 1000000, PT ;  /* 0x412e84804600742a */ /* 0x040fe20003f4e000 */
[----:B------:R-:W-:Y:S01]  /*2040*/  MOV R21, 0x3fd80000 ;  /* 0x3fd8000000157802 */ /* 0x000fe20000000f00 */
        /* <DEDUP_REMOVED lines=30> */
[----:B------:R-:W-:Y:S01]  /*2230*/  VIADD R21, R25, 0xfff00000 ;  /* 0xfff0000019157836 */ /* 0x000fe20000000000 */
[----:B------:R-:W-:-:S04]  /*2240*/  MOV R20, R24 ;  /* 0x0000001800147202 */ /* 0x000fc80000000f00 */
        /* <DEDUP_REMOVED lines=10> */
[----:B------:R-:W-:Y:S01]  /*22f0*/  MOV R26, 0x2350 ;  /* 0x00002350001a7802 */ /* 0x000fe20000000f00 */
[----:B------:R-:W-:Y:S02]  /*2300*/  IMAD.MOV.U32 R20, RZ, RZ, R58 ;  /* 0x000000ffff147224 */ /* 0x000fe400078e003a */
[----:B------:R-:W-:Y:S02]  /*2310*/  IMAD.MOV.U32 R18, RZ, RZ, R56 ;  /* 0x000000ffff127224 */ /* 0x000fe400078e0038 */
[----:B------:R-:W-:Y:S02]  /*2320*/  IMAD.MOV.U32 R15, RZ, RZ, R57 ;  /* 0x000000ffff0f7224 */ /* 0x000fe400078e0039 */
[----:B------:R-:W-:-:S07]  /*2330*/  IMAD.MOV.U32 R13, RZ, RZ, R21 ;  /* 0x000000ffff0d7224 */ /* 0x000fce00078e0015 */
[----:B------:R-:W-:Y:S05]  /*2340*/  CALL.REL.NOINC `($__internal_2_$__cuda_sm20_dsqrt_rn_f64_mediumpath_v1) ;  /* 0x0000024800407944 */ /* 0x000fea0003c00000 */
[----:B------:R-:W-:Y:S01]  /*2350*/  MOV R54, R16 ;  /* 0x0000001000367202 */ /* 0x000fe20000000f00 */
[----:B------:R-:W-:-:S07]  /*2360*/  IMAD.MOV.U32 R55, RZ, RZ, R13 ;  /* 0x000000ffff377224 */ /* 0x000fce00078e000d */
.L_x_31:
[----:B------:R-:W-:Y:S05]  /*2370*/  BSYNC.RECONVERGENT B0 ;  /* 0x0000000000007941 */ /* 0x000fea0003800200 */
.L_x_30:
        /* <DEDUP_REMOVED lines=21> */
[----:B------:R-:W-:Y:S02]  /*24d0*/  IMAD.MOV.U32 R56, RZ, RZ, R18 ;  /* 0x000000ffff387224 */ /* 0x000fe400078e0012 */
[----:B------:R-:W-:-:S07]  /*24e0*/  IMAD.MOV.U32 R57, RZ, RZ, R13 ;  /* 0x000000ffff397224 */ /* 0x000fce00078e000d */
.L_x_33:
[----:B------:R-:W-:Y:S05]  /*24f0*/  BSYNC.RECONVERGENT B0 ;  /* 0x0000000000007941 */ /* 0x000fea0003800200 */
.L_x_32:
[----:B------:R-:W0:Y:S01]  /*2500*/  MUFU.RCP64H R15, R49 ;  /* 0x00000031000f7308 */ /* 0x000e220000001800 */
[----:B------:R-:W-:Y:S01]  /*2510*/  MOV R14, 0x1 ;  /* 0x00000001000e7802 */ /* 0x000fe20000000f00 */
        /* <DEDUP_REMOVED lines=19> */
[----:B------:R-:W-:-:S07]  /*2650*/  MOV R19, R13 ;  /* 0x0000000d00137202 */ /* 0x000fce0000000f00 */
.L_x_35:
[----:B------:R-:W-:Y:S05]  /*2660*/  BSYNC.RECONVERGENT B0 ;  /* 0x0000000000007941 */ /* 0x000fea0003800200 */
.L_x_34:
[C---:B------:R-:W-:Y:S01]  /*2670*/  DSETP.GEU.AND P1, PT, R56.reuse, 1000000, PT ;  /* 0x412e84803800742a */ /* 0x040fe20003f2e000 */
[----:B------:R-:W-:Y:S01]  /*2680*/  UMOV UR5, 0x1 ;  /* 0x0000000100057882 */ /* 0x000fe20000000000 */
[----:B------:R-:W-:Y:S01]  /*2690*/  DSETP.GE.AND P0, PT, R56, RZ, PT ;  /* 0x000000ff3800722a */ /* 0x000fe20003f06000 */
[----:B------:R-:W-:Y:S03]  /*26a0*/  BSSY.RECONVERGENT B0, `(.L_x_36) ;  /* 0x0000501000007945 */ /* 0x000fe60003800200 */
[----:B------:R-:W-:Y:S02]  /*26b0*/  FSEL R14, R56, RZ, !P1 ;  /* 0x000000ff380e7208 */ /* 0x000fe40004800000 */
[----:B------:R-:W-:Y:S01]  /*26c0*/  FSEL R15, R57, 10.9073486328125, !P1 ;  /* 0x412e8480390f7808 */ /* 0x000fe20004800000 */
[----:B------:R-:W-:Y:S01]  /*26d0*/  DSETP.GE.AND P1, PT, R18, RZ, PT ;  /* 0x000000ff1200722a */ /* 0x000fe20003f26000 */
[----:B------:R-:W-:-:S02]  /*26e0*/  FSEL R14, R14, RZ, P0 ;  /* 0x000000ff0e0e7208 */ /* 0x000fc40000000000 */
[----:B------:R-:W-:-:S06]  /*26f0*/  FSEL R15, R15, 10.9073486328125, P0 ;  /* 0x412e84800f0f7808 */ /* 0x000fcc0000000000 */
[----:B------:R-:W-:-:S06]  /*2700*/  DSETP.GEU.AND P0, PT, R18, R14, PT ;  /* 0x0000000e1200722a */ /* 0x000fcc0003f0e000 */
[----:B------:R-:W-:Y:S02]  /*2710*/  @P1 FSEL R14, R18, R14, !P0 ;  /* 0x0000000e120e1208 */ /* 0x000fe40004000000 */
[----:B------:R-:W-:-:S06]  /*2720*/  @P1 FSEL R15, R19, R15, !P0 ;  /* 0x0000000f130f1208 */ /* 0x000fcc0004000000 */
[----:B------:R-:W-:-:S06]  /*2730*/  DSETP.GEU.AND P4, PT, R14, R52, PT ;  /* 0x000000340e00722a */ /* 0x000fcc0003f8e000 */
[----:B------:R-:W-:-:S06]  /*2740*/  DSETP.GE.AND P4, PT, R14, RZ, !P4 ;  /* 0x000000ff0e00722a */ /* 0x000fcc0006786000 */
[----:B------:R-:W-:Y:S02]  /*2750*/  SEL R8, R8, 0x4, !P4 ;  /* 0x0000000408087807 */ /* 0x000fe40006000000 */
[----:B------:R-:W-:Y:S02]  /*2760*/  FSEL R88, R14, R52, P4 ;  /* 0x000000340e587208 */ /* 0x000fe40002000000 */
[----:B------:R-:W-:Y:S02]  /*2770*/  ISETP.GT.AND P0, PT, R8, 0x2, PT ;  /* 0x000000020800780c */ /* 0x000fe40003f04270 */
[----:B------:R-:W-:-:S11]  /*2780*/  FSEL R89, R15, R53, P4 ;  /* 0x000000350f597208 */ /* 0x000fd60002000000 */
[----:B------:R-:W-:Y:S05]  /*2790*/  @P0 BRA `(.L_x_37) ;  /* 0x00000030001c0947 */ /* 0x000fea0003800000 */
[----:B------:R-:W-:-:S13]  /*27a0*/  ISETP.NE.AND P0, PT, R8, 0x1, PT ;  /* 0x000000010800780c */ /* 0x000fda0003f05270 */
[----:B------:R-:W-:Y:S05]  /*27b0*/  @!P0 BRA `(.L_x_38) ;  /* 0x0000000c00d48947 */ /* 0x000fea0003800000 */
[----:B------:R-:W-:Y:S02]  /*27c0*/  ISETP.NE.AND P0, PT, R8, 0x2, PT ;  /* 0x000000020800780c */ /* 0x000fe40003f05270 */
[----:B------:R-:W-:Y:S02]  /*27d0*/  CS2R R14, SRZ ;  /* 0x00000000000e7805 */ /* 0x000fe4000001ff00 */
[----:B------:R-:W-:Y:S02]  /*27e0*/  CS2R R8, SRZ ;  /* 0x0000000000087805 */ /* 0x000fe4000001ff00 */
[----:B------:R-:W-:-:S07]  /*27f0*/  CS2R R16, SRZ ;  /* 0x0000000000107805 */ /* 0x000fce000001ff00 */
[----:B------:R-:W-:Y:S05]  /*2800*/  @P0 BRA `(.L_x_39) ;  /* 0x0000004c00a80947 */ /* 0x000fea0003800000 */
[-C--:B------:R-:W-:Y:S01]  /*2810*/  DFMA R4, R84, R88.reuse, R4 ;  /* 0x000000585404722b */ /* 0x080fe20000000004 */
[----:B------:R-:W-:Y:S01]  /*2820*/  IMAD.MOV.U32 R8, RZ, RZ, 0x0 ;  /* 0x00000000ff087424 */ /* 0x000fe200078e00ff */
[-C--:B------:R-:W-:Y:S01]  /*2830*/  DFMA R2, R82, R88.reuse, R2 ;  /* 0x000000585202722b */ /* 0x080fe20000000002 */
[----:B------:R-:W-:Y:S01]  /*2840*/  IMAD.MOV.U32 R9, RZ, RZ, 0x3fd80000 ;  /* 0x3fd80000ff097424 */ /* 0x000fe200078e00ff */
[----:B------:R-:W-:Y:S01]  /*2850*/  DFMA R88, R86, R88, R6 ;  /* 0x000000585658722b */ /* 0x000fe20000000006 */
[----:B------:R-:W-:Y:S03]  /*2860*/  BSSY.RECONVERGENT B1, `(.L_x_40) ;  /* 0x000001e000017945 */ /* 0x000fe60003800200 */
[----:B------:R-:W-:Y:S02]  /*2870*/  DADD R50, -R4, 10 ;  /* 0x4024000004327429 */ /* 0x000fe40000000100 */
[----:B------:R-:W-:-:S02]  /*2880*/  DADD R52, -R2, 10 ;  /* 0x4024000002347429 */ /* 0x000fc40000000100 */
[----:B------:R-:W-:-:S04]  /*2890*/  DADD R48, -R88, -10 ;  /* 0xc024000058307429 */ /* 0x000fc80000000100 */
[----:B------:R-:W-:-:S08]  /*28a0*/  DMUL R6, R50, R50 ;  /* 0x0000003232067228 */ /* 0x000fd00000000000 */
[----:B------:R-:W-:-:S08]  /*28b0*/  DFMA R6, R52, R52, R6 ;  /* 0x000000343406722b */ /* 0x000fd00000000006 */
[----:B------:R-:W-:-:S06]  /*28c0*/  DFMA R18, R48, R48, R6 ;  /* 0x000000303012722b */ /* 0x000fcc0000000006 */
[----:B------:R-:W0:Y:S04]  /*28d0*/  MUFU.RSQ64H R17, R19 ;  /* 0x0000001300117308 */ /* 0x000e280000001c00 */
[----:B------:R-:W-:-:S05]  /*28e0*/  VIADD R16, R19, 0xfcb00000 ;  /* 0xfcb0000013107836 */ /* 0x000fca0000000000 */
[----:B------:R-:W-:Y:S01]  /*28f0*/  ISETP.GE.U32.AND P0, PT, R16, 0x7ca00000, PT ;  /* 0x7ca000001000780c */ /* 0x000fe20003f06070 */
[----:B0-----:R-:W-:-:S08]  /*2900*/  DMUL R6, R16, R16 ;  /* 0x0000001010067228 */ /* 0x001fd00000000000 */
[----:B------:R-:W-:-:S08]  /*2910*/  DFMA R6, R18, -R6, 1 ;  /* 0x3ff000001206742b */ /* 0x000fd00000000806 */
[----:B------:R-:W-:Y:S02]  /*2920*/  DFMA R8, R6, R8, 0.5 ;  /* 0x3fe000000608742b */ /* 0x000fe40000000008 */
[----:B------:R-:W-:-:S08]  /*2930*/  DMUL R6, R16, R6 ;  /* 0x0000000610067228 */ /* 0x000fd00000000000 */
[----:B------:R-:W-:-:S08]  /*2940*/  DFMA R24, R8, R6, R16 ;  /* 0x000000060818722b */ /* 0x000fd00000000010 */
[----:B------:R-:W-:Y:S02]  /*2950*/  DMUL R14, R18, R24 ;  /* 0x00000018120e7228 */ /* 0x000fe40000000000 */
[----:B------:R-:W-:Y:S01]  /*2960*/  IADD3 R7, PT, PT, R25, -0x100000, RZ ;  /* 0xfff0000019077810 */ /* 0x000fe20007ffe0ff */
[----:B------:R-:W-:-:S05]  /*2970*/  IMAD.MOV.U32 R6, RZ, RZ, R24 ;  /* 0x000000ffff067224 */ /* 0x000fca00078e0018 */
        /* <DEDUP_REMOVED lines=10> */
[----:B------:R-:W-:Y:S01]  /*2a20*/  IMAD.MOV.U32 R20, RZ, RZ, R16 ;  /* 0x000000ffff147224 */ /* 0x000fe200078e0010 */
[----:B------:R-:W-:-:S07]  /*2a30*/  MOV R21, R13 ;  /* 0x0000000d00157202 */ /* 0x000fce0000000f00 */
.L_x_41:
[----:B------:R-:W-:Y:S05]  /*2a40*/  BSYNC.RECONVERGENT B1 ;  /* 0x0000000000017941 */ /* 0x000fea0003800200 */
.L_x_40:
[----:B------:R-:W0:Y:S01]  /*2a50*/  MUFU.RCP64H R7, R21 ;  /* 0x0000001500077308 */ /* 0x000e220000001800 */
[----:B------:R-:W-:Y:S01]  /*2a60*/  VIADD R6, R21, 0x300402 ;  /* 0x0030040215067836 */ /* 0x000fe20000000000 */
[----:B------:R-:W-:Y:S04]  /*2a70*/  BSSY.RECONVERGENT B1, `(.L_x_42) ;  /* 0x000000e000017945 */ /* 0x000fe80003800200 */
[----:B------:R-:W-:Y:S01]  /*2a80*/  FSETP.GEU.AND P0, PT, |R6|, 5.8789094863358348022e-39, PT ;  /* 0x004004020600780b */ /* 0x000fe20003f0e200 */
[----:B0-----:R-:W-:-:S08]  /*2a90*/  DFMA R8, R6, -R20, 1 ;  /* 0x3ff000000608742b */ /* 0x001fd00000000814 */
[----:B------:R-:W-:-:S08]  /*2aa0*/  DFMA R8, R8, R8, R8 ;  /* 0x000000080808722b */ /* 0x000fd00000000008 */
[----:B------:R-:W-:-:S08]  /*2ab0*/  DFMA R8, R6, R8, R6 ;  /* 0x000000080608722b */ /* 0x000fd00000000006 */
[----:B------:R-:W-:-:S08]  /*2ac0*/  DFMA R10, R8, -R20, 1 ;  /* 0x3ff00000080a742b */ /* 0x000fd00000000814 */
[----:B------:R-:W-:Y:S01]  /*2ad0*/  DFMA R16, R8, R10, R8 ;  /* 0x0000000a0810722b */ /* 0x000fe20000000008 */
[----:B------:R-:W-:Y:S10]  /*2ae0*/  @P0 BRA `(.L_x_43) ;  /* 0x0000000000180947 */ /* 0x000ff40003800000 */
[----:B------:R-:W-:Y:S01]  /*2af0*/  LOP3.LUT R16, R21, 0x7fffffff, RZ, 0xc0, !PT ;  /* 0x7fffffff15107812 */ /* 0x000fe200078ec0ff */
[----:B------:R-:W-:Y:S01]  /*2b00*/  IMAD.MOV.U32 R13, RZ, RZ, R21 ;  /* 0x000000ffff0d7224 */ /* 0x000fe200078e0015 */
[----:B------:R-:W-:-:S03]  /*2b10*/  MOV R18, 0x2b40 ;  /* 0x00002b4000127802 */ /* 0x000fc60000000f00 */
[----:B------:R-:W-:-:S07]  /*2b20*/  VIADD R16, R16, 0xfff00000 ;  /* 0xfff0000010107836 */ /* 0x000fce0000000000 */
[----:B------:R-:W-:Y:S05]  /*2b30*/  CALL.REL.NOINC `($__internal_0_$__cuda_sm20_dblrcp_rn_slowpath_v3) ;  /* 0x00000238000c7944 */ /* 0x000fea0003c00000 */
[----:B------:R-:W-:-:S07]  /*2b40*/  MOV R17, R13 ;  /* 0x0000000d00117202 */ /* 0x000fce0000000f00 */
.L_x_43:
[----:B------:R-:W-:Y:S05]  /*2b50*/  BSYNC.RECONVERGENT B1 ;  /* 0x0000000000017941 */ /* 0x000fea0003800200 */
.L_x_42:
[----:B------:R-:W-:Y:S01]  /*2b60*/  DADD R8, R4, -1 ;  /* 0xbff0000004087429 */ /* 0x000fe20000000000 */
[----:B------:R-:W-:Y:S01]  /*2b70*/  IMAD.MOV.U32 R18, RZ, RZ, 0x0 ;  /* 0x00000000ff127424 */ /* 0x000fe200078e00ff */
[----:B------:R-:W-:Y:S01]  /*2b80*/  DADD R10, R2, 2 ;  /* 0x40000000020a7429 */ /* 0x000fe20000000000 */
[----:B------:R-:W-:Y:S01]  /*2b90*/  IMAD.MOV.U32 R19, RZ, RZ, 0x3fd80000 ;  /* 0x3fd80000ff137424 */ /* 0x000fe200078e00ff */
[-C--:B------:R-:W-:Y:S01]  /*2ba0*/  DMUL R52, R52, R16.reuse ;  /* 0x0000001034347228 */ /* 0x080fe20000000000 */
[----:B------:R-:W-:Y:S01]  /*2bb0*/  BSSY.RECONVERGENT B1, `(.L_x_44) ;  /* 0x000001d000017945 */ /* 0x000fe20003800200 */
[----:B------:R-:W-:Y:S02]  /*2bc0*/  DMUL R50, R50, R16 ;  /* 0x0000001032327228 */ /* 0x000fe40000000000 */
[----:B------:R-:W-:Y:S02]  /*2bd0*/  DMUL R6, R8, R8 ;  /* 0x0000000808067228 */ /* 0x000fe40000000000 */
[----:B------:R-:W-:-:S06]  /*2be0*/  DMUL R48, R48, R16 ;  /* 0x0000001030307228 */ /* 0x000fcc0000000000 */
        /* <DEDUP_REMOVED lines=21> */
[----:B------:R-:W-:Y:S02]  /*2d40*/  IMAD.MOV.U32 R16, RZ, RZ, R6 ;  /* 0x000000ffff107224 */ /* 0x000fe400078e0006 */
[----:B------:R-:W-:-:S07]  /*2d50*/  IMAD.MOV.U32 R13, RZ, RZ, R21 ;  /* 0x000000ffff0d7224 */ /* 0x000fce00078e0015 */
[----:B------:R-:W-:Y:S05]  /*2d60*/  CALL.REL.NOINC `($__internal_2_$__cuda_sm20_dsqrt_rn_f64_mediumpath_v1) ;  /* 0x0000023c00b87944 */ /* 0x000fea0003c00000 */
[----:B------:R-:W-:-:S07]  /*2d70*/  MOV R17, R13 ;  /* 0x0000000d00117202 */ /* 0x000fce0000000f00 */
.L_x_45:
[----:B------:R-:W-:Y:S05]  /*2d80*/  BSYNC.RECONVERGENT B1 ;  /* 0x0000000000017941 */ /* 0x000fea0003800200 */
.L_x_44:
        /* <DEDUP_REMOVED lines=12> */
[----:B------:R-:W-:Y:S01]  /*2e50*/  MOV R18, 0x2e90 ;  /* 0x00002e9000127802 */ /* 0x000fe20000000f00 */
[----:B------:R-:W-:Y:S01]  /*2e60*/  IMAD.MOV.U32 R13, RZ, RZ, R17 ;  /* 0x000000ffff0d7224 */ /* 0x000fe200078e0011 */
[----:B------:R-:W-:-:S07]  /*2e70*/  IADD3 R16, PT, PT, R6, -0x100000, RZ ;  /* 0xfff0000006107810 */ /* 0x000fce0007ffe0ff */
[----:B------:R-:W-:Y:S05]  /*2e80*/  CALL.REL.NOINC `($__internal_0_$__cuda_sm20_dblrcp_rn_slowpath_v3) ;  /* 0x0000023400387944 */ /* 0x000fea0003c00000 */
[----:B------:R-:W-:Y:S02]  /*2e90*/  IMAD.MOV.U32 R6, RZ, RZ, R16 ;  /* 0x000000ffff067224 */ /* 0x000fe400078e0010 */
[----:B------:R-:W-:-:S07]  /*2ea0*/  IMAD.MOV.U32 R7, RZ, RZ, R13 ;  /* 0x000000ffff077224 */ /* 0x000fce00078e000d */
.L_x_47:
[----:B------:R-:W-:Y:S05]  /*2eb0*/  BSYNC.RECONVERGENT B1 ;  /* 0x0000000000017941 */ /* 0x000fea0003800200 */
.L_x_46:
[----:B------:R-:W-:Y:S01]  /*2ec0*/  DMUL R14, R84, R84 ;  /* 0x00000054540e7228 */ /* 0x000fe20000000000 */
[----:B------:R-:W-:Y:S01]  /*2ed0*/  MOV R18, 0x0 ;  /* 0x0000000000127802 */ /* 0x000fe20000000f00 */
[----:B------:R-:W-:Y:S01]  /*2ee0*/  IMAD.MOV.U32 R19, RZ, RZ, 0x3fd80000 ;  /* 0x3fd80000ff137424 */ /* 0x000fe200078e00ff */
[-C--:B------:R-:W-:Y:S01]  /*2ef0*/  DMUL R10, R10, R6.reuse ;  /* 0x000000060a0a7228 */ /* 0x080fe20000000000 */
[----:B------:R-:W-:Y:S01]  /*2f00*/  BSSY.RECONVERGENT B1, `(.L_x_48) ;  /* 0x000001d000017945 */ /* 0x000fe20003800200 */
[-C--:B------:R-:W-:Y:S02]  /*2f10*/  DMUL R8, R8, R6.reuse ;  /* 0x0000000608087228 */ /* 0x080fe40000000000 */
[----:B------:R-:W-:Y:S02]  /*2f20*/  DMUL R6, R88, R6 ;  /* 0x0000000658067228 */ /* 0x000fe40000000000 */
        /* <DEDUP_REMOVED lines=11> */
[----:B------:R-:W-:Y:S02]  /*2fe0*/  VIADD R23, R25, 0xfff00000 ;  /* 0xfff0000019177836 */ /* 0x000fe40000000000 */
[----:B------:R-:W-:-:S04]  /*2ff0*/  IMAD.MOV.U32 R22, RZ, RZ, R24 ;  /* 0x000000ffff167224 */ /* 0x000fc800078e0018 */
[----:B------:R-:W-:-:S08]  /*3000*/  DFMA R54, R14, -R14, R26 ;  /* 0x8000000e0e36722b */ /* 0x000fd0000000001a */
[----:B------:R-:W-:Y:S01]  /*3010*/  DFMA R20, R54, R22, R14 ;  /* 0x000000163614722b */ /* 0x000fe2000000000e */
[----:B------:R-:W-:Y:S10]  /*3020*/  @!P0 BRA `(.L_x_49) ;  /* 0x0000000000288947 */ /* 0x000ff40003800000 */
        /* <DEDUP_REMOVED lines=10> */
.L_x_49:
[----:B------:R-:W-:Y:S05]  /*30d0*/  BSYNC.RECONVERGENT B1 ;  /* 0x0000000000017941 */ /* 0x000fea0003800200 */
.L_x_48:
[----:B------:R-:W0:Y:S01]  /*30e0*/  MUFU.RCP64H R15, R21 ;  /* 0x00000015000f7308 */ /* 0x000e220000001800 */
[----:B------:R-:W-:Y:S01]  /*30f0*/  IADD3 R14, PT, PT, R21, 0x300402, RZ ;  /* 0x00300402150e7810 */ /* 0x000fe20007ffe0ff */
[----:B------:R-:W-:Y:S03]  /*3100*/  BSSY.RECONVERGENT B1, `(.L_x_50) ;  /* 0x000000e000017945 */ /* 0x000fe60003800200 */
[----:B------:R-:W-:Y:S02]  /*3110*/  FSETP.GEU.AND P0, PT, |R14|, 5.8789094863358348022e-39, PT ;  /* 0x004004020e00780b */ /* 0x000fe40003f0e200 */
        /* <DEDUP_REMOVED lines=11> */
[----:B------:R-:W-:-:S07]  /*31d0*/  IMAD.MOV.U32 R17, RZ, RZ, R13 ;  /* 0x000000ffff117224 */ /* 0x000fce00078e000d */
.L_x_51:
[----:B------:R-:W-:Y:S05]  /*31e0*/  BSYNC.RECONVERGENT B1 ;  /* 0x0000000000017941 */ /* 0x000fea0003800200 */
.L_x_50:
[-C--:B------:R-:W-:Y:S01]  /*31f0*/  DMUL R84, R84, -R16.reuse ;  /* 0x8000001054547228 */ /* 0x080fe20000000000 */
[----:B------:R-:W-:Y:S01]  /*3200*/  MOV R13, RZ ;  /* 0x000000ff000d7202 */ /* 0x000fe20000000f00 */
[-C--:B------:R-:W-:Y:S01]  /*3210*/  DMUL R14, R82, -R16.reuse ;  /* 0x80000010520e7228 */ /* 0x080fe20000000000 */
[----:B------:R-:W-:Y:S01]  /*3220*/  BSSY.RECONVERGENT B1, `(.L_x_52) ;  /* 0x0000026000017945 */ /* 0x000fe20003800200 */
[----:B------:R-:W-:-:S04]  /*3230*/  DMUL R18, R86, -R16 ;  /* 0x8000001056127228 */ /* 0x000fc80000000000 */
[----:B------:R-:W-:-:S08]  /*3240*/  DMUL R20, R8, R84 ;  /* 0x0000005408147228 */ /* 0x000fd00000000000 */
[----:B------:R-:W-:-:S08]  /*3250*/  DFMA R20, R10, R14, R20 ;  /* 0x0000000e0a14722b */ /* 0x000fd00000000014 */
[----:B------:R-:W-:-:S08]  /*3260*/  DFMA R20, R6, R18, R20 ;  /* 0x000000120614722b */ /* 0x000fd00000000014 */
[----:B------:R-:W-:-:S08]  /*3270*/  DADD R20, R20, R20 ;  /* 0x0000000014147229 */ /* 0x000fd00000000014 */
[-C--:B------:R-:W-:Y:S02]  /*3280*/  DFMA R16, R8, R20.reuse, -R84 ;  /* 0x000000140810722b */ /* 0x080fe40000000854 */
[-C--:B------:R-:W-:Y:S02]  /*3290*/  DFMA R14, R10, R20.reuse, -R14 ;  /* 0x000000140a0e722b */ /* 0x080fe4000000080e */
[----:B------:R-:W-:-:S03]  /*32a0*/  DFMA R18, R6, R20, -R18 ;  /* 0x000000140612722b */ /* 0x000fc60000000812 */
[----:B------:R0:W-:Y:S01]  /*32b0*/  STL.64 [R1+0x38], R16 ;  /* 0x0000381001007387 */ /* 0x0001e20000100a00 */
[C---:B------:R-:W-:Y:S02]  /*32c0*/  DMUL R22, R50.reuse, R16 ;  /* 0x0000001032167228 */ /* 0x040fe40000000000 */
[----:B------:R-:W-:Y:S01]  /*32d0*/  DMUL R50, R50, R8 ;  /* 0x0000000832327228 */ /* 0x000fe20000000000 */
[----:B------:R1:W-:Y:S04]  /*32e0*/  STL.64 [R1+0x30], R14 ;  /* 0x0000300e01007387 */ /* 0x0003e80000100a00 */
[----:B------:R2:W-:Y:S01]  /*32f0*/  STL.64 [R1+0x40], R18 ;  /* 0x0000401201007387 */ /* 0x0005e20000100a00 */
[C---:B------:R-:W-:Y:S02]  /*3300*/  DFMA R22, R52.reuse, R14, R22 ;  /* 0x0000000e3416722b */ /* 0x040fe40000000016 */
[----:B------:R-:W-:Y:S01]  /*3310*/  DFMA R50, R52, R10, R50 ;  /* 0x0000000a3432722b */ /* 0x000fe20000000032 */
[----:B0-----:R-:W-:-:S05]  /*3320*/  MOV R16, 0x3480 ;  /* 0x0000348000107802 */ /* 0x001fca0000000f00 */
[C---:B------:R-:W-:Y:S02]  /*3330*/  DFMA R22, R48.reuse, R18, R22 ;  /* 0x000000123016722b */ /* 0x040fe40000000016 */
[----:B------:R-:W-:Y:S01]  /*3340*/  DFMA R48, R48, R6, R50 ;  /* 0x000000063030722b */ /* 0x000fe20000000032 */
[----:B------:R-:W-:-:S05]  /*3350*/  IMAD.MOV.U32 R50, RZ, RZ, RZ ;  /* 0x000000ffff327224 */ /* 0x000fca00078e00ff */
[----:B------:R-:W-:Y:S02]  /*3360*/  DSETP.MAX.AND P2, P3, RZ, R22, PT ;  /* 0x00000016ff00722a */ /* 0x000fe40003b4f000 */
[----:B------:R-:W-:Y:S01]  /*3370*/  DSETP.MAX.AND P0, P1, RZ, R48, PT ;  /* 0x00000030ff00722a */ /* 0x000fe2000390f000 */
[----:B------:R-:W-:Y:S01]  /*3380*/  IMAD.MOV.U32 R20, RZ, RZ, R23 ;  /* 0x000000ffff147224 */ /* 0x000fe200078e0017 */
[----:B-1----:R-:W-:Y:S01]  /*3390*/  MOV R14, R49 ;  /* 0x00000031000e7202 */ /* 0x002fe20000000f00 */
[----:B------:R-:W-:-:S03]  /*33a0*/  IMAD.MOV.U32 R51, RZ, RZ, R22 ;  /* 0x000000ffff337224 */ /* 0x000fc600078e0016 */
[C---:B------:R-:W-:Y:S02]  /*33b0*/  FSEL R21, R13.reuse, R20, P2 ;  /* 0x000000140d157208 */ /* 0x040fe40001000000 */
[----:B------:R-:W-:Y:S01]  /*33c0*/  FSEL R15, R13, R14, P0 ;  /* 0x0000000e0d0f7208 */ /* 0x000fe20000000000 */
[----:B------:R-:W-:Y:S01]  /*33d0*/  IMAD.MOV.U32 R13, RZ, RZ, R48 ;  /* 0x000000ffff0d7224 */ /* 0x000fe200078e0030 */
[----:B------:R-:W-:Y:S01]  /*33e0*/  SEL R50, R50, R51, P2 ;  /* 0x0000003332327207 */ /* 0x000fe20001000000 */
[----:B------:R-:W-:Y:S01]  /*33f0*/  IMAD.MOV.U32 R48, RZ, RZ, RZ ;  /* 0x000000ffff307224 */ /* 0x000fe200078e00ff */
[----:B------:R-:W-:Y:S02]  /*3400*/  @P3 LOP3.LUT R21, R20, 0x80000, RZ, 0xfc, !PT ;  /* 0x0008000014153812 */ /* 0x000fe400078efcff */
[----:B------:R-:W-:Y:S02]  /*3410*/  @P1 LOP3.LUT R15, R14, 0x80000, RZ, 0xfc, !PT ;  /* 0x000800000e0f1812 */ /* 0x000fe400078efcff */
[----:B------:R-:W-:Y:S01]  /*3420*/  SEL R48, R48, R13, P0 ;  /* 0x0000000d30307207 */ /* 0x000fe20000000000 */
[----:B------:R-:W-:Y:S01]  /*3430*/  IMAD.MOV.U32 R51, RZ, RZ, R21 ;  /* 0x000000ffff337224 */ /* 0x000fe200078e0015 */
[----:B--2---:R-:W-:Y:S01]  /*3440*/  MOV R18, R50 ;  /* 0x0000003200127202 */ /* 0x004fe20000000f00 */
[----:B------:R-:W-:-:S02]  /*3450*/  IMAD.MOV.U32 R49, RZ, RZ, R15 ;  /* 0x000000ffff317224 */ /* 0x000fc400078e000f */
[----:B------:R-:W-:-:S07]  /*3460*/  IMAD.MOV.U32 R13, RZ, RZ, R51 ;  /* 0x000000ffff0d7224 */ /* 0x000fce00078e0033 */
[----:B------:R-:W-:Y:S05]  /*3470*/  CALL.REL.NOINC `($_Z18cudaRaytraceKernel8Matrix4DPviii$__internal_accurate_pow) ;  /* 0x0000023800a47944 */ /* 0x000fea0003c00000 */
[----:B------:R-:W-:Y:S05]  /*3480*/  BSYNC.RECONVERGENT B1 ;  /* 0x0000000000017941 */ /* 0x000fea0003800200 */
.L_x_52:
[C---:B------:R-:W-:Y:S01]  /*3490*/  DADD R14, R50.reuse, 10 ;  /* 0x40240000320e7429 */ /* 0x040fe20000000000 */
[----:B------:R-:W-:Y:S01]  /*34a0*/  UMOV UR36, 0xeb1c432d ;  /* 0xeb1c432d00247882 */ /* 0x000fe20000000000 */
[----:B------:R-:W-:Y:S01]  /*34b0*/  UMOV UR37, 0x3f1a36e2 ;  /* 0x3f1a36e200257882 */ /* 0x000fe20000000000 */
[----:B------:R-:W-:Y:S02]  /*34c0*/  DSETP.NEU.AND P2, PT, R50, +INF , PT ;  /* 0x7ff000003200742a */ /* 0x000fe40003f4d000 */
[----:B------:R-:W-:Y:S02]  /*34d0*/  DFMA R10, R10, UR36, R2 ;  /* 0x000000240a0a7c2b */ /* 0x000fe40008000002 */
[----:B------:R-:W-:Y:S02]  /*34e0*/  DFMA R8, R8, UR36, R4 ;  /* 0x0000002408087c2b */ /* 0x000fe40008000004 */
[----:B------:R-:W-:Y:S01]  /*34f0*/  DFMA R6, R6, UR36, R88 ;  /* 0x0000002406067c2b */ /* 0x000fe20008000058 */
[----:B------:R-:W-:Y:S01]  /*3500*/  LOP3.LUT R14, R15, 0x7ff00000, RZ, 0xc0, !PT ;  /* 0x7ff000000f0e7812 */ /* 0x000fe200078ec0ff */
[C---:B------:R-:W-:Y:S01]  /*3510*/  DSETP.NEU.AND P0, PT, R50.reuse, RZ, PT ;  /* 0x000000ff3200722a */ /* 0x040fe20003f0d000 */
[----:B------:R0:W-:Y:S01]  /*3520*/  STL.64 [R1+0x48], R10 ;  /* 0x0000480a01007387 */ /* 0x0001e20000100a00 */
[----:B------:R-:W-:Y:S01]  /*3530*/  DSETP.NEU.AND P3, PT, R50, 1, PT ;  /* 0x3ff000003200742a */ /* 0x000fe20003f6d000 */
[----:B------:R-:W-:Y:S01]  /*3540*/  ISETP.NE.AND P1, PT, R14, 0x7ff00000, PT ;  /* 0x7ff000000e00780c */ /* 0x000fe20003f25270 */
[----:B------:R-:W-:Y:S01]  /*3550*/  UIADD3 UR37, UPT, UPT, UR4, 0x48, URZ ;  /* 0x0000004804257890 */ /* 0x000fe2000fffe0ff */
[----:B------:R0:W-:Y:S01]  /*3560*/  STL.64 [R1+0x50], R8 ;  /* 0x0000500801007387 */ /* 0x0001e20000100a00 */
[----:B------:R-:W-:Y:S01]  /*3570*/  FSEL R2, R18, RZ, P0 ;  /* 0x000000ff12027208 */ /* 0x000fe20000000000 */
[----:B------:R-:W-:Y:S01]  /*3580*/  UIADD3 UR36, UPT, UPT, UR4, 0x30, URZ ;  /* 0x0000003004247890 */ /* 0x000fe2000fffe0ff */
[----:B------:R-:W-:Y:S01]  /*3590*/  FSEL R13, R13, RZ, P0 ;  /* 0x000000ff0d0d7208 */ /* 0x000fe20000000000 */
[----:B------:R0:W-:Y:S01]  /*35a0*/  STL.64 [R1+0x58], R6 ;  /* 0x0000580601007387 */ /* 0x0001e20000100a00 */
[----:B------:R-:W-:-:S02]  /*35b0*/  @!P2 FSEL R2, R2, RZ, P1 ;  /* 0x000000ff0202a208 */ /* 0x000fc40000800000 */
[----:B------:R-:W-:Y:S02]  /*35c0*/  @!P2 FSEL R13, R13, +QNAN , P1 ;  /* 0x7ff000000d0da808 */ /* 0x000fe40000800000 */
[----:B------:R-:W-:Y:S02]  /*35d0*/  FSEL R2, R2, RZ, P3 ;  /* 0x000000ff02027208 */ /* 0x000fe40001800000 */
[----:B------:R-:W-:Y:S01]  /*35e0*/  FSEL R3, R13, 1.875, P3 ;  /* 0x3ff000000d037808 */ /* 0x000fe20001800000 */
[----:B------:R-:W-:Y:S01]  /*35f0*/  IMAD.U32 R13, RZ, RZ, UR37 ;  /* 0x00000025ff0d7e24 */ /* 0x000fe2000f8e00ff */
[----:B------:R-:W-:Y:S02]  /*3600*/  MOV R15, UR36 ;  /* 0x00000024000f7c02 */ /* 0x000fe40008000f00 */
[----:B------:R-:W-:Y:S02]  /*3610*/  MOV R14, 0x3650 ;  /* 0x00003650000e7802 */ /* 0x000fe40000000f00 */
[----:B------:R-:W-:-:S02]  /*3620*/  DADD R4, R48, R2 ;  /* 0x0000000030047229 */ /* 0x000fc40000000002 */
[----:B0-----:R-:W-:-:S11]  /*3630*/  DFMA R2, RZ, R48, R2 ;  /* 0x00000030ff02722b */ /* 0x001fd60000000002 */
[----:B------:R-:W-:Y:S05]  /*3640*/  CALL.REL.NOINC `($_Z18cudaRaytraceKernel8Matrix4DPviii$_Z8RayColorRK7Point3DRK8Vector3Di) ;  /* 0x0000004400247944 */ /* 0x000fea0003c00000 */
[----:B------:R-:W-:Y:S01]  /*3650*/  IMAD.MOV.U32 R10, RZ, RZ, R72 ;  /* 0x000000ffff0a7224 */ /* 0x000fe200078e0048 */
[----:B------:R-:W-:Y:S01]  /*3660*/  MOV R15, R63 ;  /* 0x0000003f000f7202 */ /* 0x000fe20000000f00 */
[----:B------:R-:W-:Y:S02]  /*3670*/  IMAD.MOV.U32 R11, RZ, RZ, R73 ;  /* 0x000000ffff0b7224 */ /* 0x000fe400078e0049 */
[----:B------:R-:W-:Y:S02]  /*3680*/  IMAD.MOV.U32 R14, RZ, RZ, R62 ;  /* 0x000000ffff0e7224 */ /* 0x000fe400078e003e */
[----:B------:R-:W-:Y:S02]  /*3690*/  IMAD.MOV.U32 R8, RZ, RZ, R16 ;  /* 0x000000ffff087224 */ /* 0x000fe400078e0010 */
[----:B------:R-:W-:Y:S01]  /*36a0*/  IMAD.MOV.U32 R9, RZ, RZ, R17 ;  /* 0x000000ffff097224 */ /* 0x000fe200078e0011 */
[----:B------:R-:W-:Y:S01]  /*36b0*/  DFMA R10, R10, 0.5, R4 ;  /* 0x3fe000000a0a782b */ /* 0x000fe20000000004 */
[----:B------:R-:W-:Y:S01]  /*36c0*/  IMAD.MOV.U32 R16, RZ, RZ, 0x0 ;  /* 0x00000000ff107424 */ /* 0x000fe200078e00ff */
[----:B------:R-:W-:Y:S01]  /*36d0*/  DFMA R14, R14, 0.5, R2 ;  /* 0x3fe000000e0e782b */ /* 0x000fe20000000002 */
[----:B------:R-:W-:-:S02]  /*36e0*/  MOV R17, 0x3ff00000 ;  /* 0x3ff0000000117802 */ /* 0x000fc40000000f00 */
[----:B------:R-:W-:Y:S01]  /*36f0*/  DFMA R8, R8, 0.5, R2 ;  /* 0x3fe000000808782b */ /* 0x000fe20000000002 */
[----:B------:R-:W-:Y:S10]  /*3700*/  BRA `(.L_x_39) ;  /* 0x0000003c00e87947 */ /* 0x000ff40003800000 */
.L_x_38:
        /* <DEDUP_REMOVED lines=35> */
.L_x_54:
[----:B------:R-:W-:Y:S05]  /*3940*/  BSYNC.RECONVERGENT B1 ;  /* 0x0000000000017941 */ /* 0x000fea0003800200 */
.L_x_53:
        /* <DEDUP_REMOVED lines=16> */
.L_x_56:
[----:B------:R-:W-:Y:S05]  /*3a50*/  BSYNC.RECONVERGENT B1 ;  /* 0x0000000000017941 */ /* 0x000fea0003800200 */
.L_x_55:
[----:B------:R-:W-:Y:S01]  /*3a60*/  DMUL R8, R84, R84 ;  /* 0x0000005454087228 */ /* 0x000fe20000000000 */
[----:B------:R-:W-:Y:S01]  /*3a70*/  IMAD.MOV.U32 R14, RZ, RZ, 0x0 ;  /* 0x00000000ff0e7424 */ /* 0x000fe200078e00ff */
[-C--:B------:R-:W-:Y:S01]  /*3a80*/  DMUL R52, R52, R16.reuse ;  /* 0x0000001034347228 */ /* 0x080fe20000000000 */
[----:B------:R-:W-:Y:S01]  /*3a90*/  IMAD.MOV.U32 R15, RZ, RZ, 0x3fd80000 ;  /* 0x3fd80000ff0f7424 */ /* 0x000fe200078e00ff */
[-C--:B------:R-:W-:Y:S01]  /*3aa0*/  DMUL R50, R50, R16.reuse ;  /* 0x0000001032327228 */ /* 0x080fe20000000000 */
[----:B------:R-:W-:Y:S01]  /*3ab0*/  BSSY.RECONVERGENT B1, `(.L_x_57) ;  /* 0x000001a000017945 */ /* 0x000fe20003800200 */
        /* <DEDUP_REMOVED lines=24> */
[----:B------:R-:W-:-:S07]  /*3c40*/  IMAD.MOV.U32 R17, RZ, RZ, R13 ;  /* 0x000000ffff117224 */ /* 0x000fce00078e000d */
.L_x_58:
[----:B------:R-:W-:Y:S05]  /*3c50*/  BSYNC.RECONVERGENT B1 ;  /* 0x0000000000017941 */ /* 0x000fea0003800200 */
.L_x_57:
        /* <DEDUP_REMOVED lines=13> */
[----:B------:R-:W-:Y:S02]  /*3d30*/  IMAD.MOV.U32 R13, RZ, RZ, R17 ;  /* 0x000000ffff0d7224 */ /* 0x000fe400078e0011 */
[----:B------:R-:W-:-:S07]  /*3d40*/  VIADD R16, R8, 0xfff00000 ;  /* 0xfff0000008107836 */ /* 0x000fce0000000000 */
[----:B------:R-:W-:Y:S05]  /*3d50*/  CALL.REL.NOINC `($__internal_0_$__cuda_sm20_dblrcp_rn_slowpath_v3) ;  /* 0x0000022400847944 */ /* 0x000fea0003c00000 */
[----:B------:R-:W-:Y:S01]  /*3d60*/  MOV R14, R16 ;  /* 0x00000010000e7202 */ /* 0x000fe20000000f00 */
[----:B------:R-:W-:-:S07]  /*3d70*/  IMAD.MOV.U32 R15, RZ, RZ, R13 ;  /* 0x000000ffff0f7224 */ /* 0x000fce00078e000d */
.L_x_60:
[----:B------:R-:W-:Y:S05]  /*3d80*/  BSYNC.RECONVERGENT B1 ;  /* 0x0000000000017941 */ /* 0x000fea0003800200 */
.L_x_59:
[----:B------:R-:W-:Y:S01]  /*3d90*/  DMUL R58, RZ, R52 ;  /* 0x00000034ff3a7228 */ /* 0x000fe20000000000 */
[----:B------:R-:W-:Y:S01]  /*3da0*/  IMAD.MOV.U32 R16, RZ, RZ, 0x1 ;  /* 0x00000001ff107424 */ /* 0x000fe200078e00ff */
[----:B------:R-:W-:Y:S01]  /*3db0*/  DADD R10, RZ, R2 ;  /* 0x00000000ff0a7229 */ /* 0x000fe20000000002 */
[----:B------:R-:W-:Y:S01]  /*3dc0*/  UMOV UR36, 0xeb1c432d ;  /* 0xeb1c432d00247882 */ /* 0x000fe20000000000 */
[----:B------:R-:W-:Y:S01]  /*3dd0*/  UMOV UR37, 0x3f1a36e2 ;  /* 0x3f1a36e200257882 */ /* 0x000fe20000000000 */
[----:B------:R-:W-:Y:S01]  /*3de0*/  DMUL R82, R82, -R14 ;  /* 0x8000000e52527228 */ /* 0x000fe20000000000 */
[----:B------:R-:W-:Y:S01]  /*3df0*/  BSSY.RECONVERGENT B1, `(.L_x_61) ;  /* 0x000002c000017945 */ /* 0x000fe20003800200 */
[----:B------:R-:W-:Y:S02]  /*3e00*/  DADD R8, R4, UR36 ;  /* 0x0000002404087e29 */ /* 0x000fe40008000000 */
[----:B------:R-:W-:Y:S02]  /*3e10*/  DADD R54, R50, R58 ;  /* 0x0000000032367229 */ /* 0x000fe4000000003a */
[----:B------:R-:W-:-:S02]  /*3e20*/  DMUL R60, RZ, R10 ;  /* 0x0000000aff3c7228 */ /* 0x000fc40000000000 */
[----:B------:R-:W-:-:S04]  /*3e30*/  DADD R4, RZ, R6 ;  /* 0x00000000ff047229 */ /* 0x000fc80000000006 */
[----:B------:R-:W-:Y:S02]  /*3e40*/  DFMA R54, RZ, R48, R54 ;  /* 0x00000030ff36722b */ /* 0x000fe40000000036 */
[----:B------:R-:W-:-:S04]  /*3e50*/  DADD R62, R8, R60 ;  /* 0x00000000083e7229 */ /* 0x000fc8000000003c */
[----:B------:R-:W0:Y:S04]  /*3e60*/  MUFU.RCP64H R17, R55 ;  /* 0x0000003700117308 */ /* 0x000e280000001800 */
[----:B------:R-:W-:-:S08]  /*3e70*/  DFMA R62, RZ, R4, R62 ;  /* 0x00000004ff3e722b */ /* 0x000fd0000000003e */
[----:B------:R-:W-:Y:S02]  /*3e80*/  DADD R64, RZ, -R62 ;  /* 0x00000000ff407229 */ /* 0x000fe4000000083e */
[----:B0-----:R-:W-:-:S08]  /*3e90*/  DFMA R18, -R54, R16, 1 ;  /* 0x3ff000003612742b */ /* 0x001fd00000000110 */
[----:B------:R-:W-:Y:S01]  /*3ea0*/  FSETP.GEU.AND P1, PT, |R65|, 6.5827683646048100446e-37, PT ;  /* 0x036000004100780b */ /* 0x000fe20003f2e200 */
[----:B------:R-:W-:-:S08]  /*3eb0*/  DFMA R18, R18, R18, R18 ;  /* 0x000000121212722b */ /* 0x000fd00000000012 */
[----:B------:R-:W-:Y:S02]  /*3ec0*/  DFMA R20, R16, R18, R16 ;  /* 0x000000121014722b */ /* 0x000fe40000000010 */
[-C--:B------:R-:W-:Y:S02]  /*3ed0*/  DMUL R16, R84, -R14.reuse ;  /* 0x8000000e54107228 */ /* 0x080fe40000000000 */
[----:B------:R-:W-:-:S04]  /*3ee0*/  DMUL R18, R86, -R14 ;  /* 0x8000000e56127228 */ /* 0x000fc80000000000 */
[----:B------:R-:W-:Y:S02]  /*3ef0*/  DFMA R22, -R54, R20, 1 ;  /* 0x3ff000003616742b */ /* 0x000fe40000000114 */
[----:B------:R-:W-:-:S06]  /*3f00*/  DFMA R14, RZ, R82, R16 ;  /* 0x00000052ff0e722b */ /* 0x000fcc0000000010 */
[----:B------:R-:W-:Y:S02]  /*3f10*/  DFMA R22, R20, R22, R20 ;  /* 0x000000161416722b */ /* 0x000fe40000000014 */
[----:B------:R-:W-:-:S06]  /*3f20*/  DFMA R14, RZ, R18, R14 ;  /* 0x00000012ff0e722b */ /* 0x000fcc000000000e */
[----:B------:R-:W-:Y:S02]  /*3f30*/  DMUL R24, R64, R22 ;  /* 0x0000001640187228 */ /* 0x000fe40000000000 */
[----:B------:R-:W-:-:S06]  /*3f40*/  DADD R20, R14, R14 ;  /* 0x000000000e147229 */ /* 0x000fcc000000000e */
[----:B------:R-:W-:Y:S02]  /*3f50*/  DFMA R26, -R54, R24, R64 ;  /* 0x00000018361a722b */ /* 0x000fe40000000140 */
[----:B------:R-:W-:Y:S02]  /*3f60*/  DADD R16, -R16, R20 ;  /* 0x0000000010107229 */ /* 0x000fe40000000114 */
[-C--:B------:R-:W-:Y:S02]  /*3f70*/  DFMA R14, RZ, R20.reuse, -R82 ;  /* 0x00000014ff0e722b */ /* 0x080fe40000000852 */
[----:B------:R-:W-:Y:S02]  /*3f80*/  DFMA R18, RZ, R20, -R18 ;  /* 0x00000014ff12722b */ /* 0x000fe40000000812 */
[----:B------:R-:W-:Y:S01]  /*3f90*/  DFMA R20, R22, R26, R24 ;  /* 0x0000001a1614722b */ /* 0x000fe20000000018 */
[----:B------:R0:W-:Y:S01]  /*3fa0*/  STL.64 [R1+0x8], R16 ;  /* 0x0000081001007387 */ /* 0x0001e20000100a00 */
[----:B------:R-:W-:-:S03]  /*3fb0*/  DMUL R56, R50, R16 ;  /* 0x0000001032387228 */ /* 0x000fc60000000000 */
[----:B------:R0:W-:Y:S04]  /*3fc0*/  STL.64 [R1], R14 ;  /* 0x0000000e01007387 */ /* 0x0001e80000100a00 */
[----:B------:R0:W-:Y:S01]  /*3fd0*/  STL.64 [R1+0x10], R18 ;  /* 0x0000101201007387 */ /* 0x0001e20000100a00 */
[----:B------:R-:W-:Y:S01]  /*3fe0*/  FFMA R13, RZ, R55, R21 ;  /* 0x00000037ff0d7223 */ /* 0x000fe20000000015 */
[----:B------:R-:W-:-:S04]  /*3ff0*/  DFMA R56, R52, R14, R56 ;  /* 0x0000000e3438722b */ /* 0x000fc80000000038 */
[----:B------:R-:W-:-:S04]  /*4000*/  FSETP.GT.AND P0, PT, |R13|, 1.469367938527859385e-39, PT ;  /* 0x001000000d00780b */ /* 0x000fc80003f04200 */
[----:B------:R-:W-:-:S09]  /*4010*/  DFMA R56, R48, R18, R56 ;  /* 0x000000123038722b */ /* 0x000fd20000000038 */
[----:B0-----:R-:W-:Y:S05]  /*4020*/  @P0 BRA P1, `(.L_x_62) ;  /* 0x0000000000200947 */ /* 0x001fea0000800000 */
        /* <DEDUP_REMOVED lines=8> */
.L_x_62:
[----:B------:R-:W-:Y:S05]  /*40b0*/  BSYNC.RECONVERGENT B1 ;  /* 0x0000000000017941 */ /* 0x000fea0003800200 */
.L_x_61:
[C---:B------:R-:W-:Y:S01]  /*40c0*/  DSETP.GEU.AND P1, PT, R20.reuse, 1000000, PT ;  /* 0x412e84801400742a */ /* 0x040fe20003f2e000 */
[----:B------:R-:W-:Y:S01]  /*40d0*/  BSSY.RECONVERGENT B1, `(.L_x_63) ;  /* 0x0000134000017945 */ /* 0x000fe20003800200 */
[----:B------:R-:W-:Y:S01]  /*40e0*/  DSETP.GE.AND P2, PT, R20, RZ, PT ;  /* 0x000000ff1400722a */ /* 0x000fe20003f46000 */
[----:B------:R-:W-:-:S13]  /*40f0*/  PLOP3.LUT P0, PT, PT, PT, PT, 0x8, 0x80 ;  /* 0x000000000080781c */ /* 0x000fda0003f0e170 */
[----:B------:R-:W-:Y:S05]  /*4100*/  @!P1 BRA P2, `(.L_x_64) ;  /* 0x0000001000c09947 */ /* 0x000fea0001000000 */
[----:B------:R-:W-:Y:S01]  /*4110*/  DFMA R14, RZ, R8, R10 ;  /* 0x00000008ff0e722b */ /* 0x000fe2000000000a */
[----:B------:R-:W-:Y:S01]  /*4120*/  BSSY.RECONVERGENT B2, `(.L_x_65) ;  /* 0x0000033000027945 */ /* 0x000fe20003800200 */
[----:B------:R-:W-:Y:S02]  /*4130*/  DFMA R16, RZ, R50, R52 ;  /* 0x00000032ff10722b */ /* 0x000fe40000000034 */
[----:B------:R-:W-:Y:S02]  /*4140*/  DFMA R60, RZ, R8, R60 ;  /* 0x00000008ff3c722b */ /* 0x000fe4000000003c */
[----:B------:R-:W-:Y:S02]  /*4150*/  DADD R62, R62, -1 ;  /* 0xbff000003e3e7429 */ /* 0x000fe40000000000 */
[----:B------:R-:W-:Y:S02]  /*4160*/  DFMA R52, RZ, R4, R14 ;  /* 0x00000004ff34722b */ /* 0x000fe4000000000e */
[----:B------:R-:W-:-:S02]  /*4170*/  DFMA R18, RZ, R50, R58 ;  /* 0x00000032ff12722b */ /* 0x000fc4000000003a */
[----:B------:R-:W-:Y:S02]  /*4180*/  DMUL R20, R54, R54 ;  /* 0x0000003636147228 */ /* 0x000fe40000000000 */
[----:B------:R-:W-:Y:S02]  /*4190*/  DADD R60, R4, R60 ;  /* 0x00000000043c7229 */ /* 0x000fe4000000003c */
[----:B------:R-:W-:Y:S02]  /*41a0*/  DFMA R58, RZ, R48, R16 ;  /* 0x00000030ff3a722b */ /* 0x000fe40000000010 */
[----:B------:R-:W-:Y:S02]  /*41b0*/  DMUL R50, R62, R62 ;  /* 0x0000003e3e327228 */ /* 0x000fe40000000000 */
[----:B------:R-:W-:Y:S02]  /*41c0*/  DADD R14, R52, 2 ;  /* 0x40000000340e7429 */ /* 0x000fe40000000000 */
[----:B------:R-:W-:-:S02]  /*41d0*/  DADD R18, R48, R18 ;  /* 0x0000000030127229 */ /* 0x000fc40000000012 */
[----:B------:R-:W-:Y:S02]  /*41e0*/  DMUL R68, R54, R62 ;  /* 0x0000003e36447228 */ /* 0x000fe40000000000 */
[----:B------:R-:W-:Y:S02]  /*41f0*/  DFMA R20, R58, R58, R20 ;  /* 0x0000003a3a14722b */ /* 0x000fe40000000014 */
[----:B------:R-:W-:Y:S02]  /*4200*/  DMUL R64, R60, R60 ;  /* 0x0000003c3c407228 */ /* 0x000fe40000000000 */
[----:B------:R-:W-:Y:S02]  /*4210*/  DFMA R16, R14, R14, R50 ;  /* 0x0000000e0e10722b */ /* 0x000fe40000000032 */
[-C--:B------:R-:W-:Y:S02]  /*4220*/  DMUL R66, R60, R18.reuse ;  /* 0x000000123c427228 */ /* 0x080fe40000000000 */
[----:B------:R-:W-:-:S02]  /*4230*/  DFMA R60, R18, R18, R20 ;  /* 0x00000012123c722b */ /* 0x000fc40000000014 */
[----:B------:R-:W-:Y:S01]  /*4240*/  DFMA R14, R14, R58, R68 ;  /* 0x0000003a0e0e722b */ /* 0x000fe20000000044 */
[----:B------:R-:W-:Y:S01]  /*4250*/  IMAD.MOV.U32 R18, RZ, RZ, 0x0 ;  /* 0x00000000ff127424 */ /* 0x000fe200078e00ff */
[----:B------:R-:W-:Y:S01]  /*4260*/  DADD R16, R16, R64 ;  /* 0x0000000010107229 */ /* 0x000fe20000000040 */
[----:B------:R-:W-:-:S03]  /*4270*/  IMAD.MOV.U32 R19, RZ, RZ, 0x3fd80000 ;  /* 0x3fd80000ff137424 */ /* 0x000fc600078e00ff */
[----:B------:R-:W-:Y:S02]  /*4280*/  DMUL R62, R60, 4 ;  /* 0x401000003c3e7828 */ /* 0x000fe40000000000 */
[----:B------:R-:W-:Y:S02]  /*4290*/  DADD R14, R14, R66 ;  /* 0x000000000e0e7229 */ /* 0x000fe40000000042 */
[----:B------:R-:W-:-:S06]  /*42a0*/  DADD R16, R16, -1 ;  /* 0xbff0000010107429 */ /* 0x000fcc0000000000 */
[----:B------:R-:W-:Y:S02]  /*42b0*/  DADD R48, R14, R14 ;  /* 0x000000000e307229 */ /* 0x000fe4000000000e */
        /* <DEDUP_REMOVED lines=25> */
.L_x_66:
[----:B------:R-:W-:Y:S05]  /*4450*/  BSYNC.RECONVERGENT B2 ;  /* 0x0000000000027941 */ /* 0x000fea0003800200 */
.L_x_65:
[----:B------:R-:W-:Y:S01]  /*4460*/  DADD R60, R60, R60 ;  /* 0x000000003c3c7229 */ /* 0x000fe2000000003c */
[----:B------:R-:W-:Y:S01]  /*4470*/  IMAD.MOV.U32 R14, RZ, RZ, 0x1 ;  /* 0x00000001ff0e7424 */ /* 0x000fe200078e00ff */
        /* <DEDUP_REMOVED lines=22> */
.L_x_68:
[----:B------:R-:W-:Y:S05]  /*45e0*/  BSYNC.RECONVERGENT B2 ;  /* 0x0000000000027941 */ /* 0x000fea0003800200 */
.L_x_67:
        /* <DEDUP_REMOVED lines=21> */
[----:B------:R-:W-:-:S07]  /*4740*/  IMAD.MOV.U32 R19, RZ, RZ, R13 ;  /* 0x000000ffff137224 */ /* 0x000fce00078e000d */
.L_x_70:
[----:B------:R-:W-:Y:S05]  /*4750*/  BSYNC.RECONVERGENT B2 ;  /* 0x0000000000027941 */ /* 0x000fea0003800200 */
.L_x_69:
[C---:B------:R-:W-:Y:S02]  /*4760*/  DSETP.GEU.AND P2, PT, R70.reuse, 1000000, PT ;  /* 0x412e84804600742a */ /* 0x040fe40003f4e000 */
[----:B------:R-:W-:-:S04]  /*4770*/  DSETP.GE.AND P1, PT, R70, RZ, PT ;  /* 0x000000ff4600722a */ /* 0x000fc80003f26000 */
[----:B------:R-:W-:Y:S02]  /*4780*/  FSEL R14, R70, RZ, !P2 ;  /* 0x000000ff460e7208 */ /* 0x000fe40005000000 */
[----:B------:R-:W-:Y:S01]  /*4790*/  FSEL R15, R71, 10.9073486328125, !P2 ;  /* 0x412e8480470f7808 */ /* 0x000fe20005000000 */
[----:B------:R-:W-:Y:S01]  /*47a0*/  DSETP.GE.AND P2, PT, R18, RZ, PT ;  /* 0x000000ff1200722a */ /* 0x000fe20003f46000 */
[----:B------:R-:W-:Y:S02]  /*47b0*/  FSEL R14, R14, RZ, P1 ;  /* 0x000000ff0e0e7208 */ /* 0x000fe40000800000 */
[----:B------:R-:W-:-:S06]  /*47c0*/  FSEL R15, R15, 10.9073486328125, P1 ;  /* 0x412e84800f0f7808 */ /* 0x000fcc0000800000 */
[----:B------:R-:W-:-:S06]  /*47d0*/  DSETP.GEU.AND P1, PT, R18, R14, PT ;  /* 0x0000000e1200722a */ /* 0x000fcc0003f2e000 */
[----:B------:R-:W-:Y:S02]  /*47e0*/  @P2 FSEL R14, R18, R14, !P1 ;  /* 0x0000000e120e2208 */ /* 0x000fe40004800000 */
[----:B------:R-:W-:-:S06]  /*47f0*/  @P2 FSEL R15, R19, R15, !P1 ;  /* 0x0000000f130f2208 */ /* 0x000fcc0004800000 */
[C---:B------:R-:W-:Y:S02]  /*4800*/  DSETP.GEU.AND P1, PT, R14.reuse, 1000000, PT ;  /* 0x412e84800e00742a */ /* 0x040fe40003f2e000 */
[----:B------:R-:W-:-:S14]  /*4810*/  DSETP.GE.AND P2, PT, R14, RZ, PT ;  /* 0x000000ff0e00722a */ /* 0x000fdc0003f46000 */
[----:B------:R-:W-:Y:S05]  /*4820*/  @!P1 BRA P2, `(.L_x_64) ;  /* 0x0000000800f89947 */ /* 0x000fea0001000000 */
[C---:B------:R-:W-:Y:S01]  /*4830*/  DFMA R16, R52.reuse, R52, R50 ;  /* 0x000000343410722b */ /* 0x040fe20000000032 */
[----:B------:R-:W-:Y:S01]  /*4840*/  IMAD.MOV.U32 R18, RZ, RZ, 0x0 ;  /* 0x00000000ff127424 */ /* 0x000fe200078e00ff */
[----:B------:R-:W-:Y:S01]  /*4850*/  DFMA R14, R52, R58, R68 ;  /* 0x0000003a340e722b */ /* 0x000fe20000000044 */
[----:B------:R-:W-:Y:S01]  /*4860*/  IMAD.MOV.U32 R19, RZ, RZ, 0x3fd80000 ;  /* 0x3fd80000ff137424 */ /* 0x000fe200078e00ff */
[----:B------:R-:W-:Y:S04]  /*4870*/  BSSY.RECONVERGENT B2, `(.L_x_71) ;  /* 0x000001e000027945 */ /* 0x000fe80003800200 */
[----:B------:R-:W-:Y:S02]  /*4880*/  DADD R16, R64, R16 ;  /* 0x0000000040107229 */ /* 0x000fe40000000010 */
[----:B------:R-:W-:-:S06]  /*4890*/  DADD R14, R66, R14 ;  /* 0x00000000420e7229 */ /* 0x000fcc000000000e */
[----:B------:R-:W-:Y:S02]  /*48a0*/  DADD R16, R16, -1 ;  /* 0xbff0000010107429 */ /* 0x000fe40000000000 */
[----:B------:R-:W-:-:S06]  /*48b0*/  DADD R48, R14, R14 ;  /* 0x000000000e307229 */ /* 0x000fcc000000000e */
[----:B------:R-:W-:-:S08]  /*48c0*/  DMUL R16, R62, R16 ;  /* 0x000000103e107228 */ /* 0x000fd00000000000 */
[----:B------:R-:W-:-:S06]  /*48d0*/  DFMA R22, R48, R48, -R16 ;  /* 0x000000303016722b */ /* 0x000fcc0000000810 */
[----:B------:R-:W0:Y:S04]  /*48e0*/  MUFU.RSQ64H R17, R23 ;  /* 0x0000001700117308 */ /* 0x000e280000001c00 */
[----:B------:R-:W-:-:S04]  /*48f0*/  IADD3 R16, PT, PT, R23, -0x3500000, RZ ;  /* 0xfcb0000017107810 */ /* 0x000fc80007ffe0ff */
[----:B------:R-:W-:Y:S02]  /*4900*/  ISETP.GE.U32.AND P1, PT, R16, 0x7ca00000, PT ;  /* 0x7ca000001000780c */ /* 0x000fe40003f26070 */
[----:B0-----:R-:W-:-:S08]  /*4910*/  DMUL R14, R16, R16 ;  /* 0x00000010100e7228 */ /* 0x001fd00000000000 */
[----:B------:R-:W-:-:S08]  /*4920*/  DFMA R14, R22, -R14, 1 ;  /* 0x3ff00000160e742b */ /* 0x000fd0000000080e */
[----:B------:R-:W-:Y:S02]  /*4930*/  DFMA R18, R14, R18, 0.5 ;  /* 0x3fe000000e12742b */ /* 0x000fe40000000012 */
[----:B------:R-:W-:-:S08]  /*4940*/  DMUL R14, R16, R14 ;  /* 0x0000000e100e7228 */ /* 0x000fd00000000000 */
[----:B------:R-:W-:-:S08]  /*4950*/  DFMA R24, R18, R14, R16 ;  /* 0x0000000e1218722b */ /* 0x000fd00000000010 */
        /* <DEDUP_REMOVED lines=15> */
.L_x_72:
[----:B------:R-:W-:Y:S05]  /*4a50*/  BSYNC.RECONVERGENT B2 ;  /* 0x0000000000027941 */ /* 0x000fea0003800200 */
.L_x_71:
[----:B------:R-:W0:Y:S01]  /*4a60*/  MUFU.RCP64H R15, R61 ;  /* 0x0000003d000f7308 */ /* 0x000e220000001800 */
[----:B------:R-:W-:Y:S01]  /*4a70*/  MOV R14, 0x1 ;  /* 0x00000001000e7802 */ /* 0x000fe20000000f00 */
        /* <DEDUP_REMOVED lines=21> */
.L_x_74:
[----:B------:R-:W-:Y:S05]  /*4bd0*/  BSYNC.RECONVERGENT B2 ;  /* 0x0000000000027941 */ /* 0x000fea0003800200 */
.L_x_73:
        /* <DEDUP_REMOVED lines=22> */
.L_x_76:
[----:B------:R-:W-:Y:S05]  /*4d40*/  BSYNC.RECONVERGENT B2 ;  /* 0x0000000000027941 */ /* 0x000fea0003800200 */
.L_x_75:
        /* <DEDUP_REMOVED lines=13> */
[----:B------:R-:W-:Y:S01]  /*4e20*/  DADD R52, R52, -2 ;  /* 0xc000000034347429 */ /* 0x000fe20000000000 */
[----:B------:R-:W-:Y:S01]  /*4e30*/  MOV R18, 0x0 ;  /* 0x0000000000127802 */ /* 0x000fe20000000f00 */
[----:B------:R-:W-:Y:S01]  /*4e40*/  IMAD.MOV.U32 R19, RZ, RZ, 0x3fd80000 ;  /* 0x3fd80000ff137424 */ /* 0x000fe200078e00ff */
[----:B------:R-:W-:Y:S05]  /*4e50*/  BSSY.RECONVERGENT B2, `(.L_x_77) ;  /* 0x0000020000027945 */ /* 0x000fea0003800200 */
[-C--:B------:R-:W-:Y:S02]  /*4e60*/  DFMA R50, R52, R52.reuse, R50 ;  /* 0x000000343432722b */ /* 0x080fe40000000032 */
[----:B------:R-:W-:-:S06]  /*4e70*/  DFMA R52, R58, R52, R68 ;  /* 0x000000343a34722b */ /* 0x000fcc0000000044 */
[----:B------:R-:W-:Y:S02]  /*4e80*/  DADD R50, R64, R50 ;  /* 0x0000000040327229 */ /* 0x000fe40000000032 */
[----:B------:R-:W-:-:S06]  /*4e90*/  DADD R52, R66, R52 ;  /* 0x0000000042347229 */ /* 0x000fcc0000000034 */
[----:B------:R-:W-:Y:S02]  /*4ea0*/  DADD R50, R50, -1 ;  /* 0xbff0000032327429 */ /* 0x000fe40000000000 */
[----:B------:R-:W-:-:S06]  /*4eb0*/  DADD R48, R52, R52 ;  /* 0x0000000034307229 */ /* 0x000fcc0000000034 */
        /* <DEDUP_REMOVED lines=16> */
[----:B------:R-:W-:Y:S01]  /*4fc0*/  IMAD.MOV.U32 R20, RZ, RZ, R26 ;  /* 0x000000ffff147224 */ /* 0x000fe200078e001a */
[----:B------:R-:W-:Y:S01]  /*4fd0*/  MOV R19, R23 ;  /* 0x0000001700137202 */ /* 0x000fe20000000f00 */
[----:B------:R-:W-:Y:S01]  /*4fe0*/  IMAD.MOV.U32 R17, RZ, RZ, R27 ;  /* 0x000000ffff117224 */ /* 0x000fe200078e001b */
[----:B------:R-:W-:Y:S01]  /*4ff0*/  MOV R13, R21 ;  /* 0x00000015000d7202 */ /* 0x000fe20000000f00 */
[----:B------:R-:W-:Y:S01]  /*5000*/  IMAD.MOV.U32 R18, RZ, RZ, R14 ;  /* 0x000000ffff127224 */ /* 0x000fe200078e000e */
[----:B------:R-:W-:-:S07]  /*5010*/  MOV R26, 0x5030 ;  /* 0x00005030001a7802 */ /* 0x000fce0000000f00 */
[----:B------:R-:W-:Y:S05]  /*5020*/  CALL.REL.NOINC `($__internal_2_$__cuda_sm20_dsqrt_rn_f64_mediumpath_v1) ;  /* 0x0000021c00087944 */ /* 0x000fea0003c00000 */
[----:B------:R-:W-:Y:S02]  /*5030*/  IMAD.MOV.U32 R52, RZ, RZ, R16 ;  /* 0x000000ffff347224 */ /* 0x000fe400078e0010 */
[----:B------:R-:W-:-:S07]  /*5040*/  IMAD.MOV.U32 R53, RZ, RZ, R13 ;  /* 0x000000ffff357224 */ /* 0x000fce00078e000d */
.L_x_78:
[----:B------:R-:W-:Y:S05]  /*5050*/  BSYNC.RECONVERGENT B2 ;  /* 0x0000000000027941 */ /* 0x000fea0003800200 */
.L_x_77:
        /* <DEDUP_REMOVED lines=23> */
.L_x_80:
[----:B------:R-:W-:Y:S05]  /*51d0*/  BSYNC.RECONVERGENT B2 ;  /* 0x0000000000027941 */ /* 0x000fea0003800200 */
.L_x_79:
        /* <DEDUP_REMOVED lines=22> */
.L_x_82:
[----:B------:R-:W-:Y:S05]  /*5340*/  BSYNC.RECONVERGENT B2 ;  /* 0x0000000000027941 */ /* 0x000fea0003800200 */
.L_x_81:
        /* <DEDUP_REMOVED lines=10> */
[----:B------:R-:W-:-:S06]  /*53f0*/  DSETP.GEU.AND P0, PT, R14, 1000000, PT ;  /* 0x412e84800e00742a */ /* 0x000fcc0003f0e000 */
[----:B------:R-:W-:-:S14]  /*5400*/  DSETP.LTU.OR P0, PT, R14, RZ, P0 ;  /* 0x000000ff0e00722a */ /* 0x000fdc0000709400 */
.L_x_64:
[----:B------:R-:W-:Y:S05]  /*5410*/  BSYNC.RECONVERGENT B1 ;  /* 0x0000000000017941 */ /* 0x000fea0003800200 */
.L_x_63:
[----:B------:R-:W-:Y:S01]  /*5420*/  DSETP.MAX.AND P3, P4, RZ, R56, PT ;  /* 0x00000038ff00722a */ /* 0x000fe20003c6f000 */
[----:B------:R-:W-:Y:S01]  /*5430*/  IMAD.MOV.U32 R49, RZ, RZ, R56 ;  /* 0x000000ffff317224 */ /* 0x000fe200078e0038 */
[----:B------:R-:W-:Y:S01]  /*5440*/  DSETP.MAX.AND P1, P2, RZ, R54, PT ;  /* 0x00000036ff00722a */ /* 0x000fe20003a2f000 */
[----:B------:R-:W-:Y:S01]  /*5450*/  IMAD.MOV.U32 R48, RZ, RZ, RZ ;  /* 0x000000ffff307224 */ /* 0x000fe200078e00ff */
[----:B------:R-:W-:Y:S01]  /*5460*/  MOV R13, RZ ;  /* 0x000000ff000d7202 */ /* 0x000fe20000000f00 */
[----:B------:R-:W-:Y:S01]  /*5470*/  IMAD.MOV.U32 R14, RZ, RZ, R55 ;  /* 0x000000ffff0e7224 */ /* 0x000fe200078e0037 */
[----:B------:R-:W-:Y:S01]  /*5480*/  BSSY.RECONVERGENT B1, `(.L_x_83) ;  /* 0x000000c000017945 */ /* 0x000fe20003800200 */
[----:B------:R-:W-:Y:S01]  /*5490*/  IMAD.MOV.U32 R50, RZ, RZ, RZ ;  /* 0x000000ffff327224 */ /* 0x000fe200078e00ff */
[----:B------:R-:W-:Y:S02]  /*54a0*/  SEL R48, R48, R49, P3 ;  /* 0x0000003130307207 */ /* 0x000fe40001800000 */
[----:B------:R-:W-:-:S02]  /*54b0*/  FSEL R49, R13, R57, P3 ;  /* 0x000000390d317208 */ /* 0x000fc40001800000 */
[----:B------:R-:W-:Y:S01]  /*54c0*/  FSEL R51, R13, R14, P1 ;  /* 0x0000000e0d337208 */ /* 0x000fe20000800000 */
[----:B------:R-:W-:Y:S01]  /*54d0*/  IMAD.MOV.U32 R18, RZ, RZ, R48 ;  /* 0x000000ffff127224 */ /* 0x000fe200078e0030 */
[----:B------:R-:W-:Y:S02]  /*54e0*/  @P4 LOP3.LUT R49, R57, 0x80000, RZ, 0xfc, !PT ;  /* 0x0008000039314812 */ /* 0x000fe400078efcff */
[----:B------:R-:W-:Y:S02]  /*54f0*/  SEL R50, R50, R54, P1 ;  /* 0x0000003632327207 */ /* 0x000fe40000800000 */
[----:B------:R-:W-:Y:S02]  /*5500*/  @P2 LOP3.LUT R51, R14, 0x80000, RZ, 0xfc, !PT ;  /* 0x000800000e332812 */ /* 0x000fe400078efcff */
[----:B------:R-:W-:Y:S02]  /*5510*/  MOV R13, R49 ;  /* 0x00000031000d7202 */ /* 0x000fe40000000f00 */
[----:B------:R-:W-:-:S07]  /*5520*/  MOV R16, 0x5540 ;  /* 0x0000554000107802 */ /* 0x000fce0000000f00 */
[----:B------:R-:W-:Y:S05]  /*5530*/  CALL.REL.NOINC `($_Z18cudaRaytraceKernel8Matrix4DPviii$__internal_accurate_pow) ;  /* 0x0000021800747944 */ /* 0x000fea0003c00000 */
[----:B------:R-:W-:Y:S05]  /*5540*/  BSYNC.RECONVERGENT B1 ;  /* 0x0000000000017941 */ /* 0x000fea0003800200 */
.L_x_83:
[----:B------:R-:W0:Y:S01]  /*5550*/  FRND.F64.FLOOR R16, R6 ;  /* 0x0000000600107313 */ /* 0x000e220000305800 */
[C---:B------:R-:W-:Y:S01]  /*5560*/  DSETP.NEU.AND P3, PT, R48.reuse, +INF , PT ;  /* 0x7ff000003000742a */ /* 0x040fe20003f6d000 */
[----:B------:R1:W-:Y:S01]  /*5570*/  STL.64 [R1+0x18], R10 ;  /* 0x0000180a01007387 */ /* 0x0003e20000100a00 */
[C---:B------:R-:W-:Y:S01]  /*5580*/  DSETP.NEU.AND P4, PT, R48.reuse, RZ, PT ;  /* 0x000000ff3000722a */ /* 0x040fe20003f8d000 */
[----:B------:R-:W-:Y:S01]  /*5590*/  UIADD3 UR36, UPT, UPT, UR4, 0x18, URZ ;  /* 0x0000001804247890 */ /* 0x000fe2000fffe0ff */
[----:B------:R-:W-:Y:S01]  /*55a0*/  DSETP.NEU.AND P2, PT, R48, 1, PT ;  /* 0x3ff000003000742a */ /* 0x000fe20003f4d000 */
[----:B------:R1:W-:Y:S02]  /*55b0*/  STL.64 [R1+0x20], R8 ;  /* 0x0000200801007387 */ /* 0x0003e40000100a00 */
[----:B------:R-:W2:Y:S01]  /*55c0*/  FRND.F64.FLOOR R14, R2 ;  /* 0x00000002000e7313 */ /* 0x000ea20000305800 */
[----:B------:R-:W-:Y:S01]  /*55d0*/  FSEL R18, R18, RZ, P4 ;  /* 0x000000ff12127208 */ /* 0x000fe20002000000 */
[----:B------:R1:W-:Y:S01]  /*55e0*/  STL.64 [R1+0x28], R4 ;  /* 0x0000280401007387 */ /* 0x0003e20000100a00 */
[----:B------:R-:W-:Y:S01]  /*55f0*/  FSEL R13, R13, RZ, P4 ;  /* 0x000000ff0d0d7208 */ /* 0x000fe20002000000 */
[----:B0-----:R-:W-:-:S02]  /*5600*/  DADD R16, R6, -R16 ;  /* 0x0000000006107229 */ /* 0x001fc40000000810 */
[----:B--2---:R-:W-:-:S06]  /*5610*/  DADD R14, R2, -R14 ;  /* 0x00000000020e7229 */ /* 0x004fcc000000080e */
[----:B------:R-:W-:Y:S02]  /*5620*/  DSETP.GEU.AND P1, PT, R16, 0.5, PT ;  /* 0x3fe000001000742a */ /* 0x000fe40003f2e000 */
[----:B------:R-:W-:Y:S02]  /*5630*/  DADD R16, R48, 10 ;  /* 0x4024000030107429 */ /* 0x000fe40000000000 */
[----:B------:R-:W-:Y:S02]  /*5640*/  DMUL R2, R50, 0.5 ;  /* 0x3fe0000032027828 */ /* 0x000fe40000000000 */
[----:B------:R-:W-:Y:S01]  /*5650*/  DSETP.GEU.XOR P1, PT, R14, 0.5, P1 ;  /* 0x3fe000000e00742a */ /* 0x000fe20000f2e800 */
[----:B------:R-:W-:Y:S01]  /*5660*/  IMAD.U32 R15, RZ, RZ, UR4 ;  /* 0x00000004ff0f7e24 */ /* 0x000fe2000f8e00ff */
[----:B------:R-:W-:-:S04]  /*5670*/  MOV R14, 0x5750 ;  /* 0x00005750000e7802 */ /* 0x000fc80000000f00 */
[----:B------:R-:W-:Y:S02]  /*5680*/  LOP3.LUT R7, R17, 0x7ff00000, RZ, 0xc0, !PT ;  /* 0x7ff0000011077812 */ /* 0x000fe400078ec0ff */
[----:B------:R-:W-:Y:S02]  /*5690*/  SEL R6, RZ, 0x1, !P1 ;  /* 0x00000001ff067807 */ /* 0x000fe40004800000 */
[----:B------:R-:W-:Y:S02]  /*56a0*/  ISETP.NE.AND P1, PT, R7, 0x7ff00000, PT ;  /* 0x7ff000000700780c */ /* 0x000fe40003f25270 */
[----:B------:R-:W-:Y:S02]  /*56b0*/  FSEL R2, R50, R2, P0 ;  /* 0x0000000232027208 */ /* 0x000fe40000000000 */
[----:B------:R-:W0:Y:S01]  /*56c0*/  I2F.F64.U32 R6, R6 ;  /* 0x0000000600067312 */ /* 0x000e220000201800 */
[----:B------:R-:W-:Y:S02]  /*56d0*/  @!P3 FSEL R18, R18, RZ, P1 ;  /* 0x000000ff1212b208 */ /* 0x000fe40000800000 */
[----:B------:R-:W-:-:S02]  /*56e0*/  @!P3 FSEL R13, R13, +QNAN , P1 ;  /* 0x7ff000000d0db808 */ /* 0x000fc40000800000 */
[----:B------:R-:W-:Y:S02]  /*56f0*/  FSEL R3, R51, R3, P0 ;  /* 0x0000000333037208 */ /* 0x000fe40000000000 */
[----:B------:R-:W-:Y:S02]  /*5700*/  FSEL R18, R18, RZ, P2 ;  /* 0x000000ff12127208 */ /* 0x000fe40001000000 */
[----:B------:R-:W-:Y:S01]  /*5710*/  FSEL R19, R13, 1.875, P2 ;  /* 0x3ff000000d137808 */ /* 0x000fe20001000000 */
[----:B------:R-:W-:-:S05]  /*5720*/  IMAD.U32 R13, RZ, RZ, UR36 ;  /* 0x00000024ff0d7e24 */ /* 0x000fca000f8e00ff */
[----:B01----:R-:W-:-:S11]  /*5730*/  DFMA R2, R6, R2, R18 ;  /* 0x000000020602722b */ /* 0x003fd60000000012 */
[----:B------:R-:W-:Y:S05]  /*5740*/  CALL.REL.NOINC `($_Z18cudaRaytraceKernel8Matrix4DPviii$_Z8RayColorRK7Point3DRK8Vector3Di) ;  /* 0x0000002000e47944 */ /* 0x000fea0003c00000 */
[----:B------:R-:W-:Y:S01]  /*5750*/  IMAD.MOV.U32 R10, RZ, RZ, R72 ;  /* 0x000000ffff0a7224 */ /* 0x000fe200078e0048 */
[----:B------:R-:W-:Y:S01]  /*5760*/  MOV R11, R73 ;  /* 0x00000049000b7202 */ /* 0x000fe20000000f00 */
[----:B------:R-:W-:Y:S01]  /*5770*/  IMAD.MOV.U32 R14, RZ, RZ, R62 ;  /* 0x000000ffff0e7224 */ /* 0x000fe200078e003e */
[----:B------:R-:W-:Y:S01]  /*5780*/  MOV R9, R17 ;  /* 0x0000001100097202 */ /* 0x000fe20000000f00 */
[----:B------:R-:W-:Y:S02]  /*5790*/  IMAD.MOV.U32 R15, RZ, RZ, R63 ;  /* 0x000000ffff0f7224 */ /* 0x000fe400078e003f */
[----:B------:R-:W-:Y:S01]  /*57a0*/  IMAD.MOV.U32 R8, RZ, RZ, R16 ;  /* 0x000000ffff087224 */ /* 0x000fe200078e0010 */
[--C-:B------:R-:W-:Y:S01]  /*57b0*/  DFMA R10, R10, 0.5, R2.reuse ;  /* 0x3fe000000a0a782b */ /* 0x100fe20000000002 */
[----:B------:R-:W-:Y:S02]  /*57c0*/  IMAD.MOV.U32 R16, RZ, RZ, 0x0 ;  /* 0x00000000ff107424 */ /* 0x000fe400078e00ff */
[--C-:B------:R-:W-:Y:S01]  /*57d0*/  DFMA R14, R14, 0.5, R2.reuse ;  /* 0x3fe000000e0e782b */ /* 0x100fe20000000002 */
[----:B------:R-:W-:Y:S01]  /*57e0*/  IMAD.MOV.U32 R17, RZ, RZ, 0x3ff00000 ;  /* 0x3ff00000ff117424 */ /* 0x000fe200078e00ff */
[----:B------:R-:W-:Y:S01]  /*57f0*/  DFMA R8, R8, 0.5, R2 ;  /* 0x3fe000000808782b */ /* 0x000fe20000000002 */
[----:B------:R-:W-:Y:S10]  /*5800*/  BRA `(.L_x_39) ;  /* 0x0000001c00a87947 */ /* 0x000ff40003800000 */
.L_x_37:
[----:B------:R-:W-:Y:S01]  /*5810*/  ISETP.NE.AND P0, PT, R8, 0x3, PT ;  /* 0x000000030800780c */ /* 0x000fe20003f05270 */
[----:B------:R-:W-:-:S12]  /*5820*/  BSSY.RELIABLE B2, `(.L_x_84) ;  /* 0x00000f9000027945 */ /* 0x000fd80003800100 */
[----:B------:R-:W-:Y:S05]  /*5830*/  @!P0 BRA `(.L_x_85) ;  /* 0x00000000001c8947 */ /* 0x000fea0003800000 */
[----:B------:R-:W-:-:S13]  /*5840*/  ISETP.NE.AND P0, PT, R8, 0x4, PT ;  /* 0x000000040800780c */ /* 0x000fda0003f05270 */
[----:B------:R-:W-:Y:S05]  /*5850*/  @P0 BREAK.RELIABLE B2 ;  /* 0x0000000000020942 */ /* 0x000fea0003800100 */
[----:B------:R-:W-:Y:S05]  /*5860*/  @!P0 BRA `(.L_x_86) ;  /* 0x0000000c00d08947 */ /* 0x000fea0003800000 */
[----:B------:R-:W-:Y:S02]  /*5870*/  CS2R R14, SRZ ;  /* 0x00000000000e7805 */ /* 0x000fe4000001ff00 */
[----:B------:R-:W-:Y:S02]  /*5880*/  CS2R R8, SRZ ;  /* 0x0000000000087805 */ /* 0x000fe4000001ff00 */
[----:B------:R-:W-:Y:S01]  /*5890*/  CS2R R16, SRZ ;  /* 0x0000000000107805 */ /* 0x000fe2000001ff00 */
[----:B------:R-:W-:Y:S06]  /*58a0*/  BRA `(.L_x_39) ;  /* 0x0000001c00807947 */ /* 0x000fec0003800000 */
.L_x_85:
[-C--:B------:R-:W-:Y:S01]  /*58b0*/  DFMA R10, R84, R88.reuse, R4 ;  /* 0x00000058540a722b */ /* 0x080fe20000000004 */
[----:B------:R-:W-:Y:S01]  /*58c0*/  MOV R18, 0x0 ;  /* 0x0000000000127802 */ /* 0x000fe20000000f00 */
        /* <DEDUP_REMOVED lines=34> */
.L_x_88:
[----:B------:R-:W-:Y:S05]  /*5af0*/  BSYNC.RECONVERGENT B1 ;  /* 0x0000000000017941 */ /* 0x000fea0003800200 */
.L_x_87:
        /* <DEDUP_REMOVED lines=16> */
.L_x_90:
[----:B------:R-:W-:Y:S05]  /*5c00*/  BSYNC.RECONVERGENT B1 ;  /* 0x0000000000017941 */ /* 0x000fea0003800200 */
.L_x_89:
[----:B------:R-:W-:Y:S01]  /*5c10*/  DADD R52, R10, -1 ;  /* 0xbff000000a347429 */ /* 0x000fe20000000000 */
[----:B------:R-:W-:Y:S01]  /*5c20*/  IMAD.MOV.U32 R20, RZ, RZ, 0x0 ;  /* 0x00000000ff147424 */ /* 0x000fe200078e00ff */
[-C--:B------:R-:W-:Y:S01]  /*5c30*/  DMUL R60, R60, R16.reuse ;  /* 0x000000103c3c7228 */ /* 0x080fe20000000000 */
[----:B------:R-:W-:Y:S01]  /*5c40*/  IMAD.MOV.U32 R21, RZ, RZ, 0x3fd80000 ;  /* 0x3fd80000ff157424 */ /* 0x000fe200078e00ff */
[-C--:B------:R-:W-:Y:S01]  /*5c50*/  DMUL R58, R58, R16.reuse ;  /* 0x000000103a3a7228 */ /* 0x080fe20000000000 */
[----:B------:R-:W-:Y:S01]  /*5c60*/  BSSY.RECONVERGENT B1, `(.L_x_91) ;  /* 0x000001d000017945 */ /* 0x000fe20003800200 */
[----:B------:R-:W-:Y:S02]  /*5c70*/  DMUL R56, R56, R16 ;  /* 0x0000001038387228 */ /* 0x000fe40000000000 */
[----:B------:R-:W-:-:S08]  /*5c80*/  DMUL R14, R52, R52 ;  /* 0x00000034340e7228 */ /* 0x000fd00000000000 */
[----:B------:R-:W-:-:S08]  /*5c90*/  DFMA R14, R48, R48, R14 ;  /* 0x00000030300e722b */ /* 0x000fd0000000000e */
[----:B------:R-:W-:-:S06]  /*5ca0*/  DFMA R22, R8, R8, R14 ;  /* 0x000000080816722b */ /* 0x000fcc000000000e */
        /* <DEDUP_REMOVED lines=14> */
[----:B------:R-:W-:Y:S01]  /*5d90*/  MOV R18, R26 ;  /* 0x0000001a00127202 */ /* 0x000fe20000000f00 */
[----:B------:R-:W-:Y:S01]  /*5da0*/  IMAD.MOV.U32 R19, RZ, RZ, R23 ;  /* 0x000000ffff137224 */ /* 0x000fe200078e0017 */
[----:B------:R-:W-:Y:S01]  /*5db0*/  MOV R26, 0x5e20 ;  /* 0x00005e20001a7802 */ /* 0x000fe20000000f00 */
[----:B------:R-:W-:Y:S02]  /*5dc0*/  IMAD.MOV.U32 R20, RZ, RZ, R50 ;  /* 0x000000ffff147224 */ /* 0x000fe400078e0032 */
[----:B------:R-:W-:Y:S02]  /*5dd0*/  IMAD.MOV.U32 R17, RZ, RZ, R51 ;  /* 0x000000ffff117224 */ /* 0x000fe400078e0033 */
[----:B------:R-:W-:Y:S02]  /*5de0*/  IMAD.MOV.U32 R15, RZ, RZ, R27 ;  /* 0x000000ffff0f7224 */ /* 0x000fe400078e001b */
[----:B------:R-:W-:Y:S02]  /*5df0*/  IMAD.MOV.U32 R16, RZ, RZ, R14 ;  /* 0x000000ffff107224 */ /* 0x000fe400078e000e */
[----:B------:R-:W-:-:S07]  /*5e00*/  IMAD.MOV.U32 R13, RZ, RZ, R21 ;  /* 0x000000ffff0d7224 */ /* 0x000fce00078e0015 */
[----:B------:R-:W-:Y:S05]  /*5e10*/  CALL.REL.NOINC `($__internal_2_$__cuda_sm20_dsqrt_rn_f64_mediumpath_v1) ;  /* 0x0000020c008c7944 */ /* 0x000fea0003c00000 */
[----:B------:R-:W-:-:S07]  /*5e20*/  MOV R17, R13 ;  /* 0x0000000d00117202 */ /* 0x000fce0000000f00 */
.L_x_92:
[----:B------:R-:W-:Y:S05]  /*5e30*/  BSYNC.RECONVERGENT B1 ;  /* 0x0000000000017941 */ /* 0x000fea0003800200 */
.L_x_91:
        /* <DEDUP_REMOVED lines=18> */
.L_x_94:
[----:B------:R-:W-:Y:S05]  /*5f60*/  BSYNC.RECONVERGENT B1 ;  /* 0x0000000000017941 */ /* 0x000fea0003800200 */
.L_x_93:
[----:B------:R-:W-:Y:S01]  /*5f70*/  DMUL R14, R84, R84 ;  /* 0x00000054540e7228 */ /* 0x000fe20000000000 */
[----:B------:R-:W-:Y:S01]  /*5f80*/  MOV R20, 0x0 ;  /* 0x0000000000147802 */ /* 0x000fe20000000f00 */
[----:B------:R-:W-:Y:S01]  /*5f90*/  IMAD.MOV.U32 R21, RZ, RZ, 0x3fd80000 ;  /* 0x3fd80000ff157424 */ /* 0x000fe200078e00ff */
[----:B------:R-:W-:Y:S01]  /*5fa0*/  BSSY.RECONVERGENT B1, `(.L_x_95) ;  /* 0x000001e000017945 */ /* 0x000fe20003800200 */
[-C--:B------:R-:W-:Y:S02]  /*5fb0*/  DMUL R52, R52, R18.reuse ;  /* 0x0000001234347228 */ /* 0x080fe40000000000 */
[----:B------:R-:W-:Y:S02]  /*5fc0*/  DMUL R54, R48, R18 ;  /* 0x0000001230367228 */ /* 0x000fe40000000000 */
[----:B------:R-:W-:Y:S02]  /*5fd0*/  DFMA R14, R82, R82, R14 ;  /* 0x00000052520e722b */ /* 0x000fe4000000000e */
[----:B------:R-:W-:-:S06]  /*5fe0*/  DMUL R50, R8, R18 ;  /* 0x0000001208327228 */ /* 0x000fcc0000000000 */
        /* <DEDUP_REMOVED lines=20> */
[----:B------:R-:W-:Y:S01]  /*6130*/  MOV R26, 0x6160 ;  /* 0x00006160001a7802 */ /* 0x000fe20000000f00 */
[----:B------:R-:W-:-:S07]  /*6140*/  IMAD.MOV.U32 R13, RZ, RZ, R23 ;  /* 0x000000ffff0d7224 */ /* 0x000fce00078e0017 */
[----:B------:R-:W-:Y:S05]  /*6150*/  CALL.REL.NOINC `($__internal_2_$__cuda_sm20_dsqrt_rn_f64_mediumpath_v1) ;  /* 0x0000020800bc7944 */ /* 0x000fea0003c00000 */
[----:B------:R-:W-:Y:S02]  /*6160*/  IMAD.MOV.U32 R20, RZ, RZ, R16 ;  /* 0x000000ffff147224 */ /* 0x000fe400078e0010 */
[----:B------:R-:W-:-:S07]  /*6170*/  IMAD.MOV.U32 R21, RZ, RZ, R13 ;  /* 0x000000ffff157224 */ /* 0x000fce00078e000d */
.L_x_96:
[----:B------:R-:W-:Y:S05]  /*6180*/  BSYNC.RECONVERGENT B1 ;  /* 0x0000000000017941 */ /* 0x000fea0003800200 */
.L_x_95:
        /* <DEDUP_REMOVED lines=16> */
.L_x_98:
[----:B------:R-:W-:Y:S05]  /*6290*/  BSYNC.RECONVERGENT B1 ;  /* 0x0000000000017941 */ /* 0x000fea0003800200 */
.L_x_97:
        /* <DEDUP_REMOVED lines=42> */
.L_x_99:
        /* <DEDUP_REMOVED lines=25> */
[----:B------:R-:W-:-:S02]  /*66d0*/  DFMA R8, RZ, R56, R10 ;  /* 0x00000038ff08722b */ /* 0x000fc4000000000a */
[----:B0-----:R-:W-:-:S11]  /*66e0*/  DFMA R10, R56, 0.5, R10 ;  /* 0x3fe00000380a782b */ /* 0x001fd6000000000a */
[----:B------:R-:W-:Y:S05]  /*66f0*/  CALL.REL.NOINC `($_Z18cudaRaytraceKernel8Matrix4DPviii$_Z8RayColorRK7Point3DRK8Vector3Di) ;  /* 0x0000001000f87944 */ /* 0x000fea0003c00000 */
[----:B------:R-:W-:Y:S01]  /*6700*/  IMAD.MOV.U32 R14, RZ, RZ, R62 ;  /* 0x000000ffff0e7224 */ /* 0x000fe200078e003e */
[----:B------:R-:W-:Y:S05]  /*6710*/  @!P4 BREAK.RELIABLE B2 ;  /* 0x000000000002c942 */ /* 0x000fea0003800100 */
[----:B------:R-:W-:-:S06]  /*6720*/  IMAD.MOV.U32 R15, RZ, RZ, R63 ;  /* 0x000000ffff0f7224 */ /* 0x000fcc00078e003f */
[----:B------:R-:W-:Y:S01]  /*6730*/  DFMA R14, R14, 0.5, R10 ;  /* 0x3fe000000e0e782b */ /* 0x000fe2000000000a */
[----:B------:R-:W-:Y:S01]  /*6740*/  IMAD.MOV.U32 R10, RZ, RZ, R72 ;  /* 0x000000ffff0a7224 */ /* 0x000fe200078e0048 */
[----:B------:R-:W-:-:S06]  /*6750*/  MOV R11, R73 ;  /* 0x00000049000b7202 */ /* 0x000fcc0000000f00 */
[--C-:B------:R-:W-:Y:S02]  /*6760*/  DFMA R10, R10, 0.5, R8.reuse ;  /* 0x3fe000000a0a782b */ /* 0x100fe40000000008 */
[----:B------:R-:W-:Y:S01]  /*6770*/  DFMA R8, R16, 0.5, R8 ;  /* 0x3fe000001008782b */ /* 0x000fe20000000008 */
[----:B------:R-:W-:Y:S02]  /*6780*/  IMAD.MOV.U32 R16, RZ, RZ, 0x0 ;  /* 0x00000000ff107424 */ /* 0x000fe400078e00ff */
[----:B------:R-:W-:Y:S01]  /*6790*/  IMAD.MOV.U32 R17, RZ, RZ, 0x3ff00000 ;  /* 0x3ff00000ff117424 */ /* 0x000fe200078e00ff */
[----:B------:R-:W-:Y:S07]  /*67a0*/  @!P4 BRA `(.L_x_39) ;  /* 0x0000000c00c0c947 */ /* 0x000fee0003800000 */
.L_x_86:
[----:B------:R-:W-:Y:S05]  /*67b0*/  BSYNC.RELIABLE B2 ;  /* 0x0000000000027941 */ /* 0x000fea0003800100 */
.L_x_84:
        /* <DEDUP_REMOVED lines=35> */
.L_x_101:
[----:B------:R-:W-:Y:S05]  /*69f0*/  BSYNC.RECONVERGENT B1 ;  /* 0x0000000000017941 */ /* 0x000fea0003800200 */
.L_x_100:
        /* <DEDUP_REMOVED lines=10> */
[----:B------:R-:W-:Y:S02]  /*6aa0*/  LOP3.LUT R16, R21, 0x7fffffff, RZ, 0xc0, !PT ;  /* 0x7fffffff15107812 */ /* 0x000fe400078ec0ff */
[----:B------:R-:W-:Y:S02]  /*6ab0*/  MOV R13, R21 ;  /* 0x00000015000d7202 */ /* 0x000fe40000000f00 */
[----:B------:R-:W-:Y:S01]  /*6ac0*/  MOV R18, 0x6af0 ;  /* 0x00006af000127802 */ /* 0x000fe20000000f00 */
[----:B------:R-:W-:-:S07]  /*6ad0*/  VIADD R16, R16, 0xfff00000 ;  /* 0xfff0000010107836 */ /* 0x000fce0000000000 */
[----:B------:R-:W-:Y:S05]  /*6ae0*/  CALL.REL.NOINC `($__internal_0_$__cuda_sm20_dblrcp_rn_slowpath_v3) ;  /* 0x000001f800207944 */ /* 0x000fea0003c00000 */
[----:B------:R-:W-:-:S07]  /*6af0*/  IMAD.MOV.U32 R17, RZ, RZ, R13 ;  /* 0x000000ffff117224 */ /* 0x000fce00078e000d */
.L_x_103:
[----:B------:R-:W-:Y:S05]  /*6b00*/  BSYNC.RECONVERGENT B1 ;  /* 0x0000000000017941 */ /* 0x000fea0003800200 */
.L_x_102:
[----:B------:R-:W-:Y:S01]  /*6b10*/  DADD R10, R4, -1 ;  /* 0xbff00000040a7429 */ /* 0x000fe20000000000 */
[----:B------:R-:W-:Y:S01]  /*6b20*/  MOV R18, 0x0 ;  /* 0x0000000000127802 */ /* 0x000fe20000000f00 */
[----:B------:R-:W-:Y:S01]  /*6b30*/  DADD R48, R2, -2 ;  /* 0xc000000002307429 */ /* 0x000fe20000000000 */
        /* <DEDUP_REMOVED lines=30> */
[----:B------:R-:W-:-:S07]  /*6d20*/  IMAD.MOV.U32 R17, RZ, RZ, R13 ;  /* 0x000000ffff117224 */ /* 0x000fce00078e000d */
.L_x_105:
[----:B------:R-:W-:Y:S05]  /*6d30*/  BSYNC.RECONVERGENT B1 ;  /* 0x0000000000017941 */ /* 0x000fea0003800200 */
.L_x_104:
        /* <DEDUP_REMOVED lines=12> */
[----:B------:R-:W-:Y:S02]  /*6e00*/  MOV R20, R16 ;  /* 0x0000001000147202 */ /* 0x000fe40000000f00 */
[----:B------:R-:W-:Y:S01]  /*6e10*/  MOV R18, 0x6e40 ;  /* 0x00006e4000127802 */ /* 0x000fe20000000f00 */
[----:B------:R-:W-:-:S07]  /*6e20*/  VIADD R16, R8, 0xfff00000 ;  /* 0xfff0000008107836 */ /* 0x000fce0000000000 */
[----:B------:R-:W-:Y:S05]  /*6e30*/  CALL.REL.NOINC `($__internal_0_$__cuda_sm20_dblrcp_rn_slowpath_v3) ;  /* 0x000001f4004c7944 */ /* 0x000fea0003c00000 */
[----:B------:R-:W-:Y:S01]  /*6e40*/  IMAD.MOV.U32 R8, RZ, RZ, R16 ;  /* 0x000000ffff087224 */ /* 0x000fe200078e0010 */
[----:B------:R-:W-:-:S07]  /*6e50*/  MOV R9, R13 ;  /* 0x0000000d00097202 */ /* 0x000fce0000000f00 */
.L_x_107:
[----:B------:R-:W-:Y:S05]  /*6e60*/  BSYNC.RECONVERGENT B1 ;  /* 0x0000000000017941 */ /* 0x000fea0003800200 */
.L_x_106:
        /* <DEDUP_REMOVED lines=33> */
.L_x_109:
[----:B------:R-:W-:Y:S05]  /*7080*/  BSYNC.RECONVERGENT B1 ;  /* 0x0000000000017941 */ /* 0x000fea0003800200 */
.L_x_108:
        /* <DEDUP_REMOVED lines=12> */
[----:B------:R-:W-:Y:S02]  /*7150*/  MOV R18, 0x7180 ;  /* 0x0000718000127802 */ /* 0x000fe40000000f00 */
[----:B------:R-:W-:-:S07]  /*7160*/  IADD3 R16, PT, PT, R16, -0x100000, RZ ;  /* 0xfff0000010107810 */ /* 0x000fce0007ffe0ff */
[----:B------:R-:W-:Y:S05]  /*7170*/  CALL.REL.NOINC `($__internal_0_$__cuda_sm20_dblrcp_rn_slowpath_v3) ;  /* 0x000001f0007c7944 */ /* 0x000fea0003c00000 */
[----:B------:R-:W-:-:S07]  /*7180*/  IMAD.MOV.U32 R17, RZ, RZ, R13 ;  /* 0x000000ffff117224 */ /* 0x000fce00078e000d */
.L_x_111:
[----:B------:R-:W-:Y:S05]  /*7190*/  BSYNC.RECONVERGENT B1 ;  /* 0x0000000000017941 */ /* 0x000fea0003800200 */
.L_x_110:
[-C--:B------:R-:W-:Y:S01]  /*71a0*/  DMUL R84, R84, -R16.reuse ;  /* 0x8000001054547228 */ /* 0x080fe20000000000 */
[----:B------:R-:W-:Y:S01]  /*71b0*/  IMAD.MOV.U32 R13, RZ, RZ, RZ ;  /* 0x000000ffff0d7224 */ /* 0x000fe200078e00ff */
        /* <DEDUP_REMOVED lines=24> */
[----:B------:R-:W-:Y:S01]  /*7340*/  MOV R53, R22 ;  /* 0x0000001600357202 */ /* 0x000fe20000000f00 */
[----:B-1----:R-:W-:-:S03]  /*7350*/  IMAD.MOV.U32 R14, RZ, RZ, R51 ;  /* 0x000000ffff0e7224 */ /* 0x002fc600078e0033 */
[C---:B------:R-:W-:Y:S02]  /*7360*/  FSEL R21, R13.reuse, R20, P2 ;  /* 0x000000140d157208 */ /* 0x040fe40001000000 */
[----:B------:R-:W-:Y:S01]  /*7370*/  FSEL R15, R13, R14, P0 ;  /* 0x0000000e0d0f7208 */ /* 0x000fe20000000000 */
[----:B------:R-:W-:Y:S02]  /*7380*/  IMAD.MOV.U32 R13, RZ, RZ, R50 ;  /* 0x000000ffff0d7224 */ /* 0x000fe400078e0032 */
[----:B------:R-:W-:Y:S01]  /*7390*/  HFMA2 R50, -RZ, RZ, 0, 0 ;  /* 0x00000000ff327431 */ /* 0x000fe200000001ff */
[----:B------:R-:W-:Y:S02]  /*73a0*/  SEL R52, R52, R53, P2 ;  /* 0x0000003534347207 */ /* 0x000fe40001000000 */
[----:B------:R-:W-:Y:S02]  /*73b0*/  @P3 LOP3.LUT R21, R20, 0x80000, RZ, 0xfc, !PT ;  /* 0x0008000014153812 */ /* 0x000fe400078efcff */
[----:B------:R-:W-:Y:S01]  /*73c0*/  @P1 LOP3.LUT R15, R14, 0x80000, RZ, 0xfc, !PT ;  /* 0x000800000e0f1812 */ /* 0x000fe200078efcff */
[----:B--2---:R-:W-:-:S02]  /*73d0*/  IMAD.MOV.U32 R18, RZ, RZ, R52 ;  /* 0x000000ffff127224 */ /* 0x004fc400078e0034 */
[----:B------:R-:W-:Y:S01]  /*73e0*/  IMAD.MOV.U32 R53, RZ, RZ, R21 ;  /* 0x000000ffff357224 */ /* 0x000fe200078e0015 */
[----:B------:R-:W-:Y:S02]  /*73f0*/  MOV R51, R15 ;  /* 0x0000000f00337202 */ /* 0x000fe40000000f00 */
[----:B------:R-:W-:Y:S01]  /*7400*/  SEL R50, R50, R13, P0 ;  /* 0x0000000d32327207 */ /* 0x000fe20000000000 */
[----:B------:R-:W-:-:S07]  /*7410*/  IMAD.MOV.U32 R13, RZ, RZ, R53 ;  /* 0x000000ffff0d7224 */ /* 0x000fce00078e0035 */
[----:B------:R-:W-:Y:S05]  /*7420*/  CALL.REL.NOINC `($_Z18cudaRaytraceKernel8Matrix4DPviii$__internal_accurate_pow) ;  /* 0x000001f800b87944 */ /* 0x000fea0003c00000 */
[----:B------:R-:W-:Y:S05]  /*7430*/  BSYNC.RECONVERGENT B1 ;  /* 0x0000000000017941 */ /* 0x000fea0003800200 */
.L_x_112:
        /* <DEDUP_REMOVED lines=19> */
[----:B------:R-:W-:Y:S01]  /*7570*/  @!P2 FSEL R13, R13, +QNAN , P1 ;  /* 0x7ff000000d0da808 */ /* 0x000fe20000800000 */
[----:B------:R-:W-:Y:S01]  /*7580*/  IMAD.U32 R15, RZ, RZ, UR36 ;  /* 0x00000024ff0f7e24 */ /* 0x000fe2000f8e00ff */
[----:B------:R-:W-:Y:S02]  /*7590*/  FSEL R2, R2, RZ, P3 ;  /* 0x000000ff02027208 */ /* 0x000fe40001800000 */
[----:B------:R-:W-:Y:S01]  /*75a0*/  FSEL R3, R13, 1.875, P3 ;  /* 0x3ff000000d037808 */ /* 0x000fe20001800000 */
[----:B------:R-:W-:Y:S01]  /*75b0*/  IMAD.U32 R13, RZ, RZ, UR37 ;  /* 0x00000025ff0d7e24 */ /* 0x000fe2000f8e00ff */
[----:B------:R-:W-:-:S04]  /*75c0*/  MOV R14, 0x7600 ;  /* 0x00007600000e7802 */ /* 0x000fc80000000f00 */
[--C-:B------:R-:W-:Y:S02]  /*75d0*/  DFMA R4, RZ, R50, R2.reuse ;  /* 0x00000032ff04722b */ /* 0x100fe40000000002 */
[----:B0-----:R-:W-:-:S11]  /*75e0*/  DADD R2, R50, R2 ;  /* 0x0000000032027229 */ /* 0x001fd60000000002 */
        /* <DEDUP_REMOVED lines=9> */
[----:B------:R-:W-:Y:S01]  /*7680*/  DFMA R14, R14, 0.5, R4 ;  /* 0x3fe000000e0e782b */ /* 0x000fe20000000004 */
[----:B------:R-:W-:Y:S01]  /*7690*/  IMAD.MOV.U32 R17, RZ, RZ, 0x3ff00000 ;  /* 0x3ff00000ff117424 */ /* 0x000fe200078e00ff */
[----:B------:R-:W-:-:S11]  /*76a0*/  DFMA R8, R8, 0.5, R2 ;  /* 0x3fe000000808782b */ /* 0x000fd60000000002 */
.L_x_39:
[----:B------:R-:W-:Y:S05]  /*76b0*/  BSYNC.RECONVERGENT B0 ;  /* 0x0000000000007941 */ /* 0x000fea0003800200 */
.L_x_36:
[----:B------:R-:W-:Y:S05]  /*76c0*/  WARPSYNC.ALL ;  /* 0x0000000000007948 */ /* 0x000fea0003800000 */
[----:B------:R-:W-:Y:S01]  /*76d0*/  DADD R42, R10, R42 ;  /* 0x000000000a2a7229 */ /* 0x000fe2000000002a */
[----:B------:R-:W-:Y:S01]  /*76e0*/  UPLOP3.LUT UP0, UPT, UPT, UPT, UPT, 0x40, 0x4 ;  /* 0x000000000004789c */ /* 0x000fe20003f0e870 */
[----:B------:R-:W-:Y:S01]  /*76f0*/  DADD R40, R14, R40 ;  /* 0x000000000e287229 */ /* 0x000fe20000000028 */
[----:B------:R-:W-:Y:S01]  /*7700*/  UMOV UR36, 0x0 ;  /* 0x0000000000247882 */ /* 0x000fe20000000000 */
[----:B------:R-:W-:Y:S01]  /*7710*/  DADD R38, R8, R38 ;  /* 0x0000000008267229 */ /* 0x000fe20000000026 */
[----:B------:R-:W-:Y:S01]  /*7720*/  UMOV UR37, 0x3fe80000 ;  /* 0x3fe8000000257882 */ /* 0x000fe20000000000 */
[----:B------:R-:W-:Y:S01]  /*7730*/  DADD R36, R16, R36 ;  /* 0x0000000010247229 */ /* 0x000fe20000000024 */
[----:B------:R-:W-:Y:S10]  /*7740*/  BRA.U UP2, `(.L_x_113) ;  /* 0xffffff8d02687547 */ /* 0x000ff4000b83ffff */
[----:B------:R-:W-:Y:S01]  /*7750*/  UPLOP3.LUT UP0, UPT, UPT, UPT, UPT, 0x40, 0x4 ;  /* 0x000000000004789c */ /* 0x000fe20003f0e870 */
[----:B------:R-:W-:Y:S01]  /*7760*/  UMOV UR8, 0x0 ;  /* 0x0000000000087882 */ /* 0x000fe20000000000 */
[----:B------:R-:W-:Y:S01]  /*7770*/  UMOV UR9, 0x3fe80000 ;  /* 0x3fe8000000097882 */ /* 0x000fe20000000000 */
[----:B------:R-:W-:Y:S08]  /*7780*/  BRA.U UP1, `(.L_x_114) ;  /* 0xffffff89019c7547 */ /* 0x000ff0000b83ffff */
[----:B------:R-:W-:Y:S01]  /*7790*/  DMUL R40, R40, 0.25 ;  /* 0x3fd0000028287828 */ /* 0x000fe20000000000 */
[----:B------:R-:W0:Y:S01]  /*77a0*/  LDCU UR5, c[0x0][0x410] ;  /* 0x00008200ff0577ac */ /* 0x000e220008000800 */
[----:B------:R-:W-:Y:S02]  /*77b0*/  DMUL R42, R42, 0.25 ;  /* 0x3fd000002a2a7828 */ /* 0x000fe40000000000 */
[----:B------:R-:W-:Y:S01]  /*77c0*/  DMUL R36, R36, 0.25 ;  /* 0x3fd0000024247828 */ /* 0x000fe20000000000 */
[----:B------:R-:W1:Y:S01]  /*77d0*/  LDCU.64 UR10, c[0x0][0x400] ;  /* 0x00008000ff0a77ac */ /* 0x000e620008000a00 */
[----:B------:R-:W-:Y:S02]  /*77e0*/  DMUL R38, R38, 0.25 ;  /* 0x3fd0000026267828 */ /* 0x000fe40000000000 */
[C---:B------:R-:W-:Y:S02]  /*77f0*/  DMUL R4, R40.reuse, 255 ;  /* 0x406fe00028047828 */ /* 0x040fe40000000000 */
[----:B------:R-:W-:-:S02]  /*7800*/  DSETP.GT.AND P1, PT, R40, 1, PT ;  /* 0x3ff000002800742a */ /* 0x000fc40003f24000 */
[----:B------:R-:W-:Y:S02]  /*7810*/  DSETP.GEU.AND P3, PT, R40, RZ, PT ;  /* 0x000000ff2800722a */ /* 0x000fe40003f6e000 */
[C---:B------:R-:W-:Y:S02]  /*7820*/  DMUL R2, R42.reuse, 255 ;  /* 0x406fe0002a027828 */ /* 0x040fe40000000000 */
[C---:B------:R-:W-:Y:S02]  /*7830*/  DSETP.GT.AND P0, PT, R42.reuse, 1, PT ;  /* 0x3ff000002a00742a */ /* 0x040fe40003f04000 */
[----:B------:R-:W-:Y:S01]  /*7840*/  FSEL R6, R4, RZ, !P1 ;  /* 0x000000ff04067208 */ /* 0x000fe20004800000 */
[----:B------:R-:W-:Y:S01]  /*7850*/  DSETP.GEU.AND P2, PT, R42, RZ, PT ;  /* 0x000000ff2a00722a */ /* 0x000fe20003f4e000 */
[----:B------:R-:W-:Y:S01]  /*7860*/  FSEL R4, R5, 3.748046875, !P1 ;  /* 0x406fe00005047808 */ /* 0x000fe20004800000 */
[C---:B------:R-:W-:Y:S01]  /*7870*/  DSETP.GEU.AND P1, PT, R36.reuse, RZ, PT ;  /* 0x000000ff2400722a */ /* 0x040fe20003f2e000 */
[----:B------:R-:W-:Y:S01]  /*7880*/  FSEL R6, R6, RZ, P3 ;  /* 0x000000ff06067208 */ /* 0x000fe20001800000 */
[----:B0-----:R-:W-:Y:S01]  /*7890*/  IMAD R0, R0, UR5, RZ ;  /* 0x0000000500007c24 */ /* 0x001fe2000f8e02ff */
[----:B------:R-:W-:Y:S01]  /*78a0*/  FSEL R7, R4, RZ, P3 ;  /* 0x000000ff04077208 */ /* 0x000fe20001800000 */
[----:B------:R-:W-:Y:S01]  /*78b0*/  DMUL R4, R36, 255 ;  /* 0x406fe00024047828 */ /* 0x000fe20000000000 */
[----:B------:R-:W-:-:S02]  /*78c0*/  FSEL R8, R2, RZ, !P0 ;  /* 0x000000ff02087208 */ /* 0x000fc40004000000 */
[----:B------:R-:W-:Y:S01]  /*78d0*/  FSEL R9, R3, 3.748046875, !P0 ;  /* 0x406fe00003097808 */ /* 0x000fe20004000000 */
[----:B------:R-:W-:Y:S01]  /*78e0*/  DSETP.GT.AND P0, PT, R36, 1, PT ;  /* 0x3ff000002400742a */ /* 0x000fe20003f04000 */
[----:B------:R-:W-:Y:S01]  /*78f0*/  FSEL R8, R8, RZ, P2 ;  /* 0x000000ff08087208 */ /* 0x000fe20001000000 */
[C---:B------:R-:W-:Y:S01]  /*7900*/  DMUL R2, R38.reuse, 255 ;  /* 0x406fe00026027828 */ /* 0x040fe20000000000 */
[----:B------:R-:W-:Y:S01]  /*7910*/  FSEL R9, R9, RZ, P2 ;  /* 0x000000ff09097208 */ /* 0x000fe20001000000 */
[----:B------:R0:W2:Y:S02]  /*7920*/  F2I.U32.F64.TRUNC R6, R6 ;  /* 0x0000000600067311 */ /* 0x0000a4000030d000 */
[----:B------:R-:W-:Y:S02]  /*7930*/  FSEL R4, R4, RZ, !P0 ;  /* 0x000000ff04047208 */ /* 0x000fe40004000000 */
[----:B------:R-:W-:Y:S01]  /*7940*/  FSEL R5, R5, 3.748046875, !P0 ;  /* 0x406fe00005057808 */ /* 0x000fe20004000000 */
[----:B------:R-:W-:Y:S01]  /*7950*/  DSETP.GT.AND P0, PT, R38, 1, PT ;  /* 0x3ff000002600742a */ /* 0x000fe20003f04000 */
[----:B------:R-:W-:-:S02]  /*7960*/  FSEL R4, R4, RZ, P1 ;  /* 0x000000ff04047208 */ /* 0x000fc40000800000 */
[----:B------:R-:W-:Y:S01]  /*7970*/  FSEL R5, R5, RZ, P1 ;  /* 0x000000ff05057208 */ /* 0x000fe20000800000 */
[----:B------:R-:W3:Y:S01]  /*7980*/  F2I.U32.F64.TRUNC R8, R8 ;  /* 0x0000000800087311 */ /* 0x000ee2000030d000 */
[----:B------:R-:W-:Y:S01]  /*7990*/  DSETP.GEU.AND P1, PT, R38, RZ, PT ;  /* 0x000000ff2600722a */ /* 0x000fe20003f2e000 */
[----:B------:R-:W-:Y:S02]  /*79a0*/  FSEL R2, R2, RZ, !P0 ;  /* 0x000000ff02027208 */ /* 0x000fe40004000000 */
[----:B------:R-:W-:Y:S02]  /*79b0*/  FSEL R3, R3, 3.748046875, !P0 ;  /* 0x406fe00003037808 */ /* 0x000fe40004000000 */
[----:B0-----:R-:W-:Y:S01]  /*79c0*/  SHF.L.U32 R7, R12, 0x2, RZ ;  /* 0x000000020c077819 */ /* 0x001fe200000006ff */
[----:B--2---:R-:W-:Y:S01]  /*79d0*/  IMAD.SHL.U32 R6, R6, 0x100, RZ ;  /* 0x0000010006067824 */ /* 0x004fe200078e00ff */
[----:B------:R-:W-:Y:S01]  /*79e0*/  FSEL R2, R2, RZ, P1 ;  /* 0x000000ff02027208 */ /* 0x000fe20000800000 */
[----:B------:R0:W2:Y:S01]  /*79f0*/  F2I.U32.F64.TRUNC R4, R4 ;  /* 0x0000000400047311 */ /* 0x0000a2000030d000 */
[----:B------:R-:W-:-:S02]  /*7a00*/  FSEL R3, R3, RZ, P1 ;  /* 0x000000ff03037208 */ /* 0x000fc40000800000 */
[----:B------:R-:W-:Y:S01]  /*7a10*/  LOP3.LUT R6, R6, 0xff00, RZ, 0xc0, !PT ;  /* 0x0000ff0006067812 */ /* 0x000fe200078ec0ff */
[----:B---3--:R-:W-:-:S04]  /*7a20*/  IMAD.U32 R8, R8, 0x10000, RZ ;  /* 0x0001000008087824 */ /* 0x008fc800078e00ff */
[----:B------:R-:W3:Y:S01]  /*7a30*/  F2I.U32.F64.TRUNC R2, R2 ;  /* 0x0000000200027311 */ /* 0x000ee2000030d000 */
[----:B0-----:R-:W-:Y:S02]  /*7a40*/  SHF.R.S32.HI R5, RZ, 0x1f, R0 ;  /* 0x0000001fff057819 */ /* 0x001fe40000011400 */
[----:B------:R-:W-:Y:S02]  /*7a50*/  LOP3.LUT R9, R8, 0xff0000, RZ, 0xc0, !PT ;  /* 0x00ff000008097812 */ /* 0x000fe400078ec0ff */
[----:B------:R-:W-:-:S03]  /*7a60*/  SHF.R.S32.HI R8, RZ, 0x1f, R7 ;  /* 0x0000001fff087819 */ /* 0x000fc60000011407 */
[----:B--2---:R-:W-:Y:S01]  /*7a70*/  IMAD R9, R4, 0x1000000, R9 ;  /* 0x0100000004097824 */ /* 0x004fe200078e0209 */
[----:B-1----:R-:W-:-:S04]  /*7a80*/  IADD3 R4, P0, P1, R0, UR10, R7 ;  /* 0x0000000a00047c10 */ /* 0x002fc8000f91e007 */
[----:B------:R-:W-:Y:S02]  /*7a90*/  IADD3.X R5, PT, PT, R5, UR11, R8, P0, P1 ;  /* 0x0000000b05057c10 */ /* 0x000fe400087e2408 */
[----:B---3--:R-:W-:-:S04]  /*7aa0*/  LOP3.LUT R0, R2, 0xff, RZ, 0xc0, !PT ;  /* 0x000000ff02007812 */ /* 0x008fc800078ec0ff */
[----:B------:R-:W-:-:S05]  /*7ab0*/  IADD3 R9, PT, PT, R0, R9, R6 ;  /* 0x0000000900097210 */ /* 0x000fca0007ffe006 */
[----:B------:R-:W-:Y:S01]  /*7ac0*/  STG.E desc[UR6][R4.64], R9 ;  /* 0x0000000904007986 */ /* 0x000fe2000c101906 */
[----:B------:R-:W-:Y:S05]  /*7ad0*/  EXIT ;  /* 0x000000000000794d */ /* 0x000fea0003800000 */
        .type           $_Z18cudaRaytraceKernel8Matrix4DPviii$_Z8RayColorRK7Point3DRK8Vector3Di,@function
        .size           $_Z18cudaRaytraceKernel8Matrix4DPviii$_Z8RayColorRK7Point3DRK8Vector3Di,($__internal_0_$__cuda_sm20_dblrcp_rn_slowpath_v3 - $_Z18cudaRaytraceKernel8Matrix4DPviii$_Z8RayColorRK7Point3DRK8Vector3Di)
$_Z18cudaRaytraceKernel8Matrix4DPviii$_Z8RayColorRK7Point3DRK8Vector3Di:
[----:B------:R-:W0:Y:S02]  /*7ae0*/  LDCU UR36, c[0x0][0x2f8] ;  /* 0x00005f00ff2477ac */ /* 0x000e240008000800 */
[----:B0-----:R-:W-:-:S05]  /*7af0*/  VIADD R15, R15, -UR36 ;  /* 0x800000240f0f7c36 */ /* 0x001fca0008000000 */
[----:B------:R-:W2:Y:S04]  /*7b00*/  LDL.64 R48, [R15] ;  /* 0x000000000f307983 */ /* 0x000ea80000100a00 */
[----:B------:R-:W2:Y:S04]  /*7b10*/  LDL.64 R50, [R15+0x8] ;  /* 0x000008000f327983 */ /* 0x000ea80000100a00 */
[----:B------:R-:W3:Y:S01]  /*7b20*/  LDL.64 R52, [R15+0x10] ;  /* 0x000010000f347983 */ /* 0x000ee20000100a00 */
[----:B------:R-:W-:-:S05]  /*7b30*/  IADD3 R13, PT, PT, R13, -UR36, RZ ;  /* 0x800000240d0d7c10 */ /* 0x000fca000fffe0ff */
[----:B------:R-:W4:Y:S04]  /*7b40*/  LDL.64 R54, [R13] ;  /* 0x000000000d367983 */ /* 0x000f280000100a00 */
[----:B------:R-:W4:Y:S04]  /*7b50*/  LDL.64 R56, [R13+0x8] ;  /* 0x000008000d387983 */ /* 0x000f280000100a00 */
[----:B------:R-:W5:Y:S01]  /*7b60*/  LDL.64 R58, [R13+0x10] ;  /* 0x000010000d3a7983 */ /* 0x000f620000100a00 */
[----:B------:R-:W-:Y:S01]  /*7b70*/  IMAD.MOV.U32 R16, RZ, RZ, 0x1 ;  /* 0x00000001ff107424 */ /* 0x000fe200078e00ff */
[----:B------:R-:W-:Y:S01]  /*7b80*/  BSSY.RECONVERGENT B1, `(.L_x_115) ;  /* 0x000001b000017945 */ /* 0x000fe20003800200 */
[----:B------:R-:W-:Y:S01]  /*7b90*/  CS2R R72, SRZ ;  /* 0x0000000000487805 */ /* 0x000fe2000001ff00 */
[----:B--2---:R-:W-:-:S08]  /*7ba0*/  DFMA R68, RZ, R48, R50 ;  /* 0x00000030ff44722b */ /* 0x004fd00000000032 */
[----:B---3--:R-:W-:-:S06]  /*7bb0*/  DFMA R68, RZ, R52, R68 ;  /* 0x00000034ff44722b */ /* 0x008fcc0000000044 */
[----:B------:R-:W0:Y:S01]  /*7bc0*/  MUFU.RCP64H R17, R69 ;  /* 0x0000004500117308 */ /* 0x000e220000001800 */
[----:B----4-:R-:W-:-:S08]  /*7bd0*/  DFMA R60, RZ, R54, R56 ;  /* 0x00000036ff3c722b */ /* 0x010fd00000000038 */
[----:B-----5:R-:W-:Y:S02]  /*7be0*/  DFMA R60, RZ, R58, R60 ;  /* 0x0000003aff3c722b */ /* 0x020fe4000000003c */
[----:B0-----:R-:W-:-:S06]  /*7bf0*/  DFMA R18, -R68, R16, 1 ;  /* 0x3ff000004412742b */ /* 0x001fcc0000000110 */
[----:B------:R-:W-:Y:S02]  /*7c00*/  DADD R22, RZ, -R60 ;  /* 0x00000000ff167229 */ /* 0x000fe4000000083c */
[----:B------:R-:W-:-:S08]  /*7c10*/  DFMA R18, R18, R18, R18 ;  /* 0x000000121212722b */ /* 0x000fd00000000012 */
[----:B------:R-:W-:Y:S01]  /*7c20*/  FSETP.GEU.AND P1, PT, |R23|, 6.5827683646048100446e-37, PT ;  /* 0x036000001700780b */ /* 0x000fe20003f2e200 */
        /* <DEDUP_REMOVED lines=16> */
.L_x_116:
[----:B------:R-:W-:Y:S05]  /*7d30*/  BSYNC.RECONVERGENT B1 ;  /* 0x0000000000017941 */ /* 0x000fea0003800200 */
.L_x_115:
[----:B------:R-:W-:Y:S01]  /*7d40*/  DMUL R16, RZ, R56 ;  /* 0x00000038ff107228 */ /* 0x000fe20000000000 */
[----:B------:R-:W-:Y:S01]  /*7d50*/  BSSY.RECONVERGENT B1, `(.L_x_117) ;  /* 0x000003b000017945 */ /* 0x000fe20003800200 */
[----:B------:R-:W-:Y:S02]  /*7d60*/  DMUL R20, RZ, R50 ;  /* 0x00000032ff147228 */ /* 0x000fe40000000000 */
[----:B------:R-:W-:Y:S02]  /*7d70*/  DADD R60, R60, -1 ;  /* 0xbff000003c3c7429 */ /* 0x000fe40000000000 */
[----:B------:R-:W-:Y:S02]  /*7d80*/  DMUL R22, R68, R68 ;  /* 0x0000004444167228 */ /* 0x000fe40000000000 */
[--C-:B------:R-:W-:Y:S02]  /*7d90*/  DADD R78, R54, R16.reuse ;  /* 0x00000000364e7229 */ /* 0x100fe40000000010 */
        /* <DEDUP_REMOVED lines=8> */
[----:B------:R-:W-:Y:S02]  /*7e20*/  DMUL R68, R68, R60 ;  /* 0x0000003c44447228 */ /* 0x000fe40000000000 */
[----:B------:R-:W-:Y:S02]  /*7e30*/  DADD R70, R52, R70 ;  /* 0x0000000034467229 */ /* 0x000fe40000000046 */
[----:B------:R-:W-:Y:S02]  /*7e40*/  DFMA R22, R74, R74, R22 ;  /* 0x0000004a4a16722b */ /* 0x000fe40000000016 */
[----:B------:R-:W-:Y:S02]  /*7e50*/  DADD R76, RZ, R76 ;  /* 0x00000000ff4c7229 */ /* 0x000fe4000000004c */
[----:B------:R-:W-:-:S02]  /*7e60*/  DFMA R20, R16, R16, R66 ;  /* 0x000000101014722b */ /* 0x000fc40000000042 */
[----:B------:R-:W-:Y:S02]  /*7e70*/  DFMA R16, R16, R74, R68 ;  /* 0x0000004a1010722b */ /* 0x000fe40000000044 */
[----:B------:R-:W-:Y:S01]  /*7e80*/  DFMA R60, R70, R70, R22 ;  /* 0x00000046463c722b */ /* 0x000fe20000000016 */
[----:B------:R-:W-:Y:S01]  /*7e90*/  MOV R22, 0x0 ;  /* 0x0000000000167802 */ /* 0x000fe20000000f00 */
[----:B------:R-:W-:Y:S02]  /*7ea0*/  IMAD.MOV.U32 R23, RZ, RZ, 0x3fd80000 ;  /* 0x3fd80000ff177424 */ /* 0x000fe400078e00ff */
[C---:B------:R-:W-:Y:S02]  /*7eb0*/  DFMA R20, R76.reuse, R76, R20 ;  /* 0x0000004c4c14722b */ /* 0x040fe40000000014 */
[----:B------:R-:W-:Y:S02]  /*7ec0*/  DFMA R16, R76, R70, R16 ;  /* 0x000000464c10722b */ /* 0x000fe40000000010 */
[----:B------:R-:W-:-:S02]  /*7ed0*/  DMUL R64, R60, 4 ;  /* 0x401000003c407828 */ /* 0x000fc40000000000 */
[----:B------:R-:W-:Y:S02]  /*7ee0*/  DSETP.GEU.AND P0, PT, R18, 1000000, PT ;  /* 0x412e84801200742a */ /* 0x000fe40003f0e000 */
[----:B------:R-:W-:Y:S02]  /*7ef0*/  DADD R20, R20, -1 ;  /* 0xbff0000014147429 */ /* 0x000fe40000000000 */
[----:B------:R-:W-:Y:S02]  /*7f00*/  DADD R62, R16, R16 ;  /* 0x00000000103e7229 */ /* 0x000fe40000000010 */
[----:B------:R-:W-:-:S04]  /*7f10*/  DSETP.GE.AND P0, PT, R18, RZ, !P0 ;  /* 0x000000ff1200722a */ /* 0x000fc80004706000 */
[----:B------:R-:W-:Y:S02]  /*7f20*/  DMUL R20, R20, R64 ;  /* 0x0000004014147228 */ /* 0x000fe40000000000 */
[----:B------:R-:W-:Y:S02]  /*7f30*/  FSEL R80, R18, RZ, P0 ;  /* 0x000000ff12507208 */ /* 0x000fe40000000000 */
[----:B------:R-:W-:-:S04]  /*7f40*/  FSEL R81, R19, 10.9073486328125, P0 ;  /* 0x412e848013517808 */ /* 0x000fc80000000000 */
        /* <DEDUP_REMOVED lines=9> */
[----:B------:R-:W-:-:S07]  /*7fe0*/  SEL R21, RZ, 0x1, !P0 ;  /* 0x00000001ff157807 */ /* 0x000fce0004000000 */
        /* <DEDUP_REMOVED lines=15> */
[----:B------:R-:W-:Y:S01]  /*80e0*/  IMAD.MOV.U32 R100, RZ, RZ, R16 ;  /* 0x000000ffff647224 */ /* 0x000fe200078e0010 */
[----:B------:R-:W-:-:S07]  /*80f0*/  MOV R101, R13 ;  /* 0x0000000d00657202 */ /* 0x000fce0000000f00 */
.L_x_118:
[----:B------:R-:W-:Y:S05]  /*8100*/  BSYNC.RECONVERGENT B1 ;  /* 0x0000000000017941 */ /* 0x000fea0003800200 */
.L_x_117:
        /* <DEDUP_REMOVED lines=25> */
.L_x_120:
[----:B------:R-:W-:Y:S05]  /*82a0*/  BSYNC.RECONVERGENT B1 ;  /* 0x0000000000017941 */ /* 0x000fea0003800200 */
.L_x_119:
        /* <DEDUP_REMOVED lines=23> */
.L_x_122:
[----:B------:R-:W-:Y:S05]  /*8420*/  BSYNC.RECONVERGENT B1 ;  /* 0x0000000000017941 */ /* 0x000fea0003800200 */
.L_x_121:
[----:B------:R-:W-:Y:S01]  /*8430*/  DADD R16, RZ, R78 ;  /* 0x00000000ff107229 */ /* 0x000fe2000000004e */
        /* <DEDUP_REMOVED lines=13> */
[----:B------:R-:W-:Y:S01]  /*8510*/  DFMA R16, R76, R70, R16 ;  /* 0x000000464c10722b */ /* 0x000fe20000000010 */
[----:B------:R-:W-:Y:S02]  /*8520*/  IMAD.MOV.U32 R90, RZ, RZ, R13 ;  /* 0x000000ffff5a7224 */ /* 0x000fe400078e000d */
[----:B------:R-:W-:-:S03]  /*8530*/  IMAD.MOV.U32 R91, RZ, RZ, R15 ;  /* 0x000000ffff5b7224 */ /* 0x000fc600078e000f */
[----:B------:R-:W-:Y:S02]  /*8540*/  DADD R22, R22, -1 ;  /* 0xbff0000016167429 */ /* 0x000fe40000000000 */
[----:B------:R-:W-:Y:S02]  /*8550*/  DADD R62, R16, R16 ;  /* 0x00000000103e7229 */ /* 0x000fe40000000010 */
[----:B------:R-:W-:-:S04]  /*8560*/  DSETP.GEU.AND P0, PT, R18, R90, PT ;  /* 0x0000005a1200722a */ /* 0x000fc80003f0e000 */
[----:B------:R-:W-:Y:S02]  /*8570*/  DMUL R22, R64, R22 ;  /* 0x0000001640167228 */ /* 0x000fe40000000000 */
[----:B------:R-:W-:Y:S02]  /*8580*/  @P1 FSEL R13, R18, R13, !P0 ;  /* 0x0000000d120d1208 */ /* 0x000fe40004000000 */
[----:B------:R-:W-:-:S03]  /*8590*/  @P1 FSEL R15, R19, R15, !P0 ;  /* 0x0000000f130f1208 */ /* 0x000fc60004000000 */
[----:B------:R-:W-:Y:S01]  /*85a0*/  IMAD.MOV.U32 R18, RZ, RZ, R13 ;  /* 0x000000ffff127224 */ /* 0x000fe200078e000d */
[----:B------:R-:W-:Y:S01]  /*85b0*/  DFMA R22, R62, R62, -R22 ;  /* 0x0000003e3e16722b */ /* 0x000fe20000000816 */
[----:B------:R-:W-:-:S05]  /*85c0*/  MOV R19, R15 ;  /* 0x0000000f00137202 */ /* 0x000fca0000000f00 */
[----:B------:R-:W0:Y:S01]  /*85d0*/  MUFU.RSQ64H R17, R23 ;  /* 0x0000001700117308 */ /* 0x000e220000001c00 */
[----:B------:R-:W-:-:S03]  /*85e0*/  DSETP.GEU.AND P0, PT, R18, R80, PT ;  /* 0x000000501200722a */ /* 0x000fc60003f0e000 */
[----:B------:R-:W-:-:S03]  /*85f0*/  VIADD R16, R23, 0xfcb00000 ;  /* 0xfcb0000017107836 */ /* 0x000fc60000000000 */
[----:B------:R-:W-:Y:S02]  /*8600*/  DSETP.GE.AND P0, PT, R18, RZ, !P0 ;  /* 0x000000ff1200722a */ /* 0x000fe40004706000 */
[----:B------:R-:W-:-:S04]  /*8610*/  ISETP.GE.U32.AND P1, PT, R16, 0x7ca00000, PT ;  /* 0x7ca000001000780c */ /* 0x000fc80003f26070 */
[----:B------:R-:W-:Y:S02]  /*8620*/  FSEL R80, R13, R80, P0 ;  /* 0x000000500d507208 */ /* 0x000fe40000000000 */
[----:B------:R-:W-:Y:S01]  /*8630*/  FSEL R81, R15, R81, P0 ;  /* 0x000000510f517208 */ /* 0x000fe20000000000 */
[----:B0-----:R-:W-:Y:S01]  /*8640*/  DMUL R24, R16, R16 ;  /* 0x0000001010187228 */ /* 0x001fe20000000000 */
[----:B------:R-:W-:-:S07]  /*8650*/  SEL R21, R21, 0x2, !P0 ;  /* 0x0000000215157807 */ /* 0x000fce0004000000 */
        /* <DEDUP_REMOVED lines=21> */
.L_x_124:
[----:B------:R-:W-:Y:S05]  /*87b0*/  BSYNC.RECONVERGENT B1 ;  /* 0x0000000000017941 */ /* 0x000fea0003800200 */
.L_x_123:
[----:B------:R-:W0:Y:S01]  /*87c0*/  MUFU.RCP64H R17, R61 ;  /* 0x0000003d00117308 */ /* 0x000e220000001800 */
[----:B------:R-:W-:Y:S01]  /*87d0*/  MOV R16, 0x1 ;  /* 0x0000000100107802 */ /* 0x000fe20000000f00 */
[----:B------:R-:W-:Y:S05]  /*87e0*/  BSSY.RECONVERGENT B1, `(.L_x_125) ;  /* 0x0000016000017945 */ /* 0x000fea0003800200 */
[----:B0-----:R-:W-:-:S08]  /*87f0*/  DFMA R18, -R60, R16, 1 ;  /* 0x3ff000003c12742b */ /* 0x001fd00000000110 */
[----:B------:R-:W-:-:S08]  /*8800*/  DFMA R18, R18, R18, R18 ;  /* 0x000000121212722b */ /* 0x000fd00000000012 */
[----:B------:R-:W-:Y:S02]  /*8810*/  DFMA R16, R16, R18, R16 ;  /* 0x000000121010722b */ /* 0x000fe40000000010 */
[----:B------:R-:W-:-:S06]  /*8820*/  DADD R18, -R62, -R98 ;  /* 0x000000003e127229 */ /* 0x000fcc0000000962 */
[----:B------:R-:W-:-:S04]  /*8830*/  DFMA R22, -R60, R16, 1 ;  /* 0x3ff000003c16742b */ /* 0x000fc80000000110 */
[----:B------:R-:W-:-:S04]  /*8840*/  FSETP.GEU.AND P1, PT, |R19|, 6.5827683646048100446e-37, PT ;  /* 0x036000001300780b */ /* 0x000fc80003f2e200 */
        /* <DEDUP_REMOVED lines=15> */
.L_x_126:
[----:B------:R-:W-:Y:S05]  /*8940*/  BSYNC.RECONVERGENT B1 ;  /* 0x0000000000017941 */ /* 0x000fea0003800200 */
.L_x_125:
        /* <DEDUP_REMOVED lines=22> */
[----:B------:R-:W-:-:S07]  /*8ab0*/  MOV R19, R13 ;  /* 0x0000000d00137202 */ /* 0x000fce0000000f00 */
.L_x_128:
[----:B------:R-:W-:Y:S05]  /*8ac0*/  BSYNC.RECONVERGENT B1 ;  /* 0x0000000000017941 */ /* 0x000fea0003800200 */
.L_x_127:
[----:B------:R-:W-:Y:S01]  /*8ad0*/  DADD R78, R78, -2 ;  /* 0xc00000004e4e7429 */ /* 0x000fe20000000000 */
[----:B------:R-:W-:Y:S01]  /*8ae0*/  IMAD.MOV.U32 R24, RZ, RZ, 0x0 ;  /* 0x00000000ff187424 */ /* 0x000fe200078e00ff */
[C---:B------:R-:W-:Y:S01]  /*8af0*/  DSETP.GEU.AND P2, PT, R100.reuse, 1000000, PT ;  /* 0x412e84806400742a */ /* 0x040fe20003f4e000 */
[----:B------:R-:W-:Y:S01]  /*8b00*/  IMAD.MOV.U32 R25, RZ, RZ, 0x3fd80000 ;  /* 0x3fd80000ff197424 */ /* 0x000fe200078e00ff */
[----:B------:R-:W-:Y:S01]  /*8b10*/  DSETP.GE.AND P0, PT, R100, RZ, PT ;  /* 0x000000ff6400722a */ /* 0x000fe20003f06000 */
[----:B------:R-:W-:Y:S01]  /*8b20*/  BSSY.RECONVERGENT B1, `(.L_x_129) ;  /* 0x0000033000017945 */ /* 0x000fe20003800200 */
[----:B------:R-:W-:Y:S02]  /*8b30*/  DSETP.GE.AND P1, PT, R18, RZ, PT ;  /* 0x000000ff1200722a */ /* 0x000fe40003f26000 */
[-C--:B------:R-:W-:Y:S01]  /*8b40*/  DFMA R66, R78, R78.reuse, R66 ;  /* 0x0000004e4e42722b */ /* 0x080fe20000000042 */
[----:B------:R-:W-:Y:S01]  /*8b50*/  FSEL R13, R101, 10.9073486328125, !P2 ;  /* 0x412e8480650d7808 */ /* 0x000fe20005000000 */
[----:B------:R-:W-:-:S03]  /*8b60*/  DFMA R68, R74, R78, R68 ;  /* 0x0000004e4a44722b */ /* 0x000fc60000000044 */
[----:B------:R-:W-:-:S03]  /*8b70*/  FSEL R13, R13, 10.9073486328125, P0 ;  /* 0x412e84800d0d7808 */ /* 0x000fc60000000000 */
[C---:B------:R-:W-:Y:S02]  /*8b80*/  DFMA R66, R76.reuse, R76, R66 ;  /* 0x0000004c4c42722b */ /* 0x040fe40000000042 */
[----:B------:R-:W-:Y:S01]  /*8b90*/  DFMA R68, R76, R70, R68 ;  /* 0x000000464c44722b */ /* 0x000fe20000000044 */
[----:B------:R-:W-:-:S05]  /*8ba0*/  IMAD.MOV.U32 R27, RZ, RZ, R13 ;  /* 0x000000ffff1b7224 */ /* 0x000fca00078e000d */
[----:B------:R-:W-:Y:S02]  /*8bb0*/  DADD R66, R66, -1 ;  /* 0xbff0000042427429 */ /* 0x000fe40000000000 */
[----:B------:R-:W-:-:S06]  /*8bc0*/  DADD R62, R68, R68 ;  /* 0x00000000443e7229 */ /* 0x000fcc0000000044 */
[----:B------:R-:W-:Y:S01]  /*8bd0*/  DMUL R66, R64, R66 ;  /* 0x0000004240427228 */ /* 0x000fe20000000000 */
[----:B------:R-:W-:-:S04]  /*8be0*/  FSEL R65, R100, RZ, !P2 ;  /* 0x000000ff64417208 */ /* 0x000fc80005000000 */
[----:B------:R-:W-:-:S03]  /*8bf0*/  FSEL R65, R65, RZ, P0 ;  /* 0x000000ff41417208 */ /* 0x000fc60000000000 */
[----:B------:R-:W-:Y:S01]  /*8c00*/  DFMA R68, R62, R62, -R66 ;  /* 0x0000003e3e44722b */ /* 0x000fe20000000842 */
[----:B------:R-:W-:-:S05]  /*8c10*/  MOV R26, R65 ;  /* 0x00000041001a7202 */ /* 0x000fca0000000f00 */
[----:B------:R-:W0:Y:S01]  /*8c20*/  MUFU.RSQ64H R17, R69 ;  /* 0x0000004500117308 */ /* 0x000e220000001c00 */
[----:B------:R-:W-:-:S03]  /*8c30*/  DSETP.GEU.AND P0, PT, R18, R26, PT ;  /* 0x0000001a1200722a */ /* 0x000fc60003f0e000 */
[----:B------:R-:W-:-:S03]  /*8c40*/  VIADD R16, R69, 0xfcb00000 ;  /* 0xfcb0000045107836 */ /* 0x000fc60000000000 */
[----:B------:R-:W-:Y:S02]  /*8c50*/  @P1 FSEL R65, R18, R65, !P0 ;  /* 0x0000004112411208 */ /* 0x000fe40004000000 */
[----:B------:R-:W-:Y:S02]  /*8c60*/  @P1 FSEL R13, R19, R13, !P0 ;  /* 0x0000000d130d1208 */ /* 0x000fe40004000000 */
[----:B------:R-:W-:Y:S01]  /*8c70*/  ISETP.GE.U32.AND P1, PT, R16, 0x7ca00000, PT ;  /* 0x7ca000001000780c */ /* 0x000fe20003f26070 */
[----:B------:R-:W-:Y:S02]  /*8c80*/  IMAD.MOV.U32 R18, RZ, RZ, R65 ;  /* 0x000000ffff127224 */ /* 0x000fe400078e0041 */
[----:B------:R-:W-:Y:S01]  /*8c90*/  IMAD.MOV.U32 R19, RZ, RZ, R13 ;  /* 0x000000ffff137224 */ /* 0x000fe200078e000d */
[----:B0-----:R-:W-:-:S05]  /*8ca0*/  DMUL R22, R16, R16 ;  /* 0x0000001010167228 */ /* 0x001fca0000000000 */
[----:B------:R-:W-:-:S03]  /*8cb0*/  DSETP.GEU.AND P0, PT, R18, R80, PT ;  /* 0x000000501200722a */ /* 0x000fc60003f0e000 */
[----:B------:R-:W-:-:S03]  /*8cc0*/  DFMA R22, R68, -R22, 1 ;  /* 0x3ff000004416742b */ /* 0x000fc60000000816 */
[----:B------:R-:W-:-:S05]  /*8cd0*/  DSETP.GE.AND P0, PT, R18, RZ, !P0 ;  /* 0x000000ff1200722a */ /* 0x000fca0004706000 */
[----:B------:R-:W-:Y:S01]  /*8ce0*/  DFMA R24, R22, R24, 0.5 ;  /* 0x3fe000001618742b */ /* 0x000fe20000000018 */
[----:B------:R-:W-:Y:S01]  /*8cf0*/  FSEL R64, R65, R80, P0 ;  /* 0x0000005041407208 */ /* 0x000fe20000000000 */
[----:B------:R-:W-:Y:S01]  /*8d00*/  DMUL R22, R16, R22 ;  /* 0x0000001610167228 */ /* 0x000fe20000000000 */
[----:B------:R-:W-:Y:S02]  /*8d10*/  FSEL R65, R13, R81, P0 ;  /* 0x000000510d417208 */ /* 0x000fe40000000000 */
[----:B------:R-:W-:-:S05]  /*8d20*/  SEL R21, R21, 0x3, !P0 ;  /* 0x0000000315157807 */ /* 0x000fca0004000000 */
        /* <DEDUP_REMOVED lines=18> */
.L_x_130:
[----:B------:R-:W-:Y:S05]  /*8e50*/  BSYNC.RECONVERGENT B1 ;  /* 0x0000000000017941 */ /* 0x000fea0003800200 */
.L_x_129:
[----:B------:R-:W0:Y:S01]  /*8e60*/  MUFU.RCP64H R17, R61 ;  /* 0x0000003d00117308 */ /* 0x000e220000001800 */
[----:B------:R-:W-:Y:S01]  /*8e70*/  IMAD.MOV.U32 R16, RZ, RZ, 0x1 ;  /* 0x00000001ff107424 */ /* 0x000fe200078e00ff */
        /* <DEDUP_REMOVED lines=22> */
.L_x_132:
[----:B------:R-:W-:Y:S05]  /*8fe0*/  BSYNC.RECONVERGENT B1 ;  /* 0x0000000000017941 */ /* 0x000fea0003800200 */
.L_x_131:
        /* <DEDUP_REMOVED lines=23> */
.L_x_134:
[----:B------:R-:W-:Y:S05]  /*9160*/  BSYNC.RECONVERGENT B1 ;  /* 0x0000000000017941 */ /* 0x000fea0003800200 */
.L_x_133:
[C---:B------:R-:W-:Y:S01]  /*9170*/  DSETP.GEU.AND P1, PT, R68.reuse, 1000000, PT ;  /* 0x412e84804400742a */ /* 0x040fe20003f2e000 */
[----:B------:R-:W-:Y:S01]  /*9180*/  BSSY.RECONVERGENT B1, `(.L_x_135) ;  /* 0x0001d1a000017945 */ /* 0x000fe20003800200 */
        /* <DEDUP_REMOVED lines=20> */
[----:B------:R-:W-:-:S09]  /*92d0*/  CS2R R64, SRZ ;  /* 0x0000000000407805 */ /* 0x000fd2000001ff00 */
        /* <DEDUP_REMOVED lines=38> */
.L_x_140:
[----:B------:R-:W-:Y:S05]  /*9540*/  BSYNC.RECONVERGENT B4 ;  /* 0x0000000000047941 */ /* 0x000fea0003800200 */
.L_x_139:
        /* <DEDUP_REMOVED lines=16> */
.L_x_142:
[----:B------:R-:W-:Y:S05]  /*9650*/  BSYNC.RECONVERGENT B4 ;  /* 0x0000000000047941 */ /* 0x000fea0003800200 */
.L_x_141:
[----:B------:R-:W-:Y:S01]  /*9660*/  DADD R68, R56, -1 ;  /* 0xbff0000038447429 */ /* 0x000fe20000000000 */
[----:B------:R-:W-:Y:S01]  /*9670*/  IMAD.MOV.U32 R20, RZ, RZ, 0x0 ;  /* 0x00000000ff147424 */ /* 0x000fe200078e00ff */
[----:B------:R-:W-:Y:S01]  /*9680*/  DADD R58, R66, 2 ;  /* 0x40000000423a7429 */ /* 0x000fe20000000000 */
[----:B------:R-:W-:Y:S01]  /*9690*/  MOV R21, 0x3fd80000 ;  /* 0x3fd8000000157802 */ /* 0x000fe20000000f00 */
        /* <DEDUP_REMOVED lines=30> */
[----:B------:R-:W-:-:S07]  /*9880*/  IMAD.MOV.U32 R17, RZ, RZ, R13 ;  /* 0x000000ffff117224 */ /* 0x000fce00078e000d */
.L_x_144:
[----:B------:R-:W-:Y:S05]  /*9890*/  BSYNC.RECONVERGENT B4 ;  /* 0x0000000000047941 */ /* 0x000fea0003800200 */
.L_x_143:
        /* <DEDUP_REMOVED lines=18> */
.L_x_146:
[----:B------:R-:W-:Y:S05]  /*99c0*/  BSYNC.RECONVERGENT B4 ;  /* 0x0000000000047941 */ /* 0x000fea0003800200 */
.L_x_145:
        /* <DEDUP_REMOVED lines=34> */
.L_x_148:
[----:B------:R-:W-:Y:S05]  /*9bf0*/  BSYNC.RECONVERGENT B4 ;  /* 0x0000000000047941 */ /* 0x000fea0003800200 */
.L_x_147:
        /* <DEDUP_REMOVED lines=16> */
.L_x_150:
[----:B------:R-:W-:Y:S05]  /*9d00*/  BSYNC.RECONVERGENT B4 ;  /* 0x0000000000047941 */ /* 0x000fea0003800200 */
.L_x_149:
        /* <DEDUP_REMOVED lines=11> */
[----:B------:R-:W-:-:S04]  /*9dc0*/  DFMA R48, R54, R18, -R16 ;  /* 0x000000123630722b */ /* 0x000fc80000000810 */
[C---:B------:R-:W-:Y:S02]  /*9dd0*/  DMUL R20, R62.reuse, R50 ;  /* 0x000000323e147228 */ /* 0x040fe40000000000 */
[----:B------:R-:W-:-:S06]  /*9de0*/  DMUL R62, R62, R68 ;  /* 0x000000443e3e7228 */ /* 0x000fcc0000000000 */
[C---:B------:R-:W-:Y:S02]  /*9df0*/  DFMA R20, R70.reuse, R52, R20 ;  /* 0x000000344614722b */ /* 0x040fe40000000014 */
[----:B------:R-:W-:Y:S01]  /*9e00*/  DFMA R70, R70, R58, R62 ;  /* 0x0000003a4646722b */ /* 0x000fe2000000003e */
[----:B------:R-:W-:-:S05]  /*9e10*/  IMAD.MOV.U32 R62, RZ, RZ, RZ ;  /* 0x000000ffff3e7224 */ /* 0x000fca00078e00ff */
[C---:B------:R-:W-:Y:S02]  /*9e20*/  DFMA R20, R64.reuse, R48, R20 ;  /* 0x000000304014722b */ /* 0x040fe40000000014 */
[----:B------:R-:W-:-:S06]  /*9e30*/  DFMA R64, R64, R54, R70 ;  /* 0x000000364040722b */ /* 0x000fcc0000000046 */
[----:B------:R-:W-:Y:S02]  /*9e40*/  DSETP.MAX.AND P0, P1, RZ, R20, PT ;  /* 0x00000014ff00722a */ /* 0x000fe4000390f000 */
[----:B------:R-:W-:-:S04]  /*9e50*/  MOV R16, R21 ;  /* 0x0000001500107202 */ /* 0x000fc80000000f00 */
[----:B------:R-:W-:Y:S02]  /*9e60*/  FSEL R63, R13, R16, P0 ;  /* 0x000000100d3f7208 */ /* 0x000fe40000000000 */
[----:B------:R-:W-:-:S05]  /*9e70*/  SEL R62, R62, R20, P0 ;  /* 0x000000143e3e7207 */ /* 0x000fca0000000000 */
[----:B------:R-:W-:Y:S01]  /*9e80*/  IMAD.MOV.U32 R18, RZ, RZ, R62 ;  /* 0x000000ffff127224 */ /* 0x000fe200078e003e */
[----:B------:R-:W-:Y:S02]  /*9e90*/  @P1 LOP3.LUT R63, R16, 0x80000, RZ, 0xfc, !PT ;  /* 0x00080000103f1812 */ /* 0x000fe400078efcff */
[----:B------:R-:W-:-:S03]  /*9ea0*/  MOV R16, 0x9ed0 ;  /* 0x00009ed000107802 */ /* 0x000fc60000000f00 */
[----:B------:R-:W-:-:S07]  /*9eb0*/  IMAD.MOV.U32 R13, RZ, RZ, R63 ;  /* 0x000000ffff0d7224 */ /* 0x000fce00078e003f */
[----:B------:R-:W-:Y:S05]  /*9ec0*/  CALL.REL.NOINC `($_Z18cudaRaytraceKernel8Matrix4DPviii$__internal_accurate_pow) ;  /* 0x000001d000107944 */ /* 0x000fea0003c00000 */
[----:B------:R-:W-:Y:S05]  /*9ed0*/  BSYNC.RECONVERGENT B3 ;  /* 0x0000000000037941 */ /* 0x000fea0003800200 */
.L_x_151:
[C---:B------:R-:W-:Y:S01]  /*9ee0*/  DADD R16, R62.reuse, 10 ;  /* 0x402400003e107429 */ /* 0x040fe20000000000 */
[----:B------:R-:W-:Y:S01]  /*9ef0*/  MOV R19, R13 ;  /* 0x0000000d00137202 */ /* 0x000fe20000000f00 */
[C---:B------:R-:W-:Y:S01]  /*9f00*/  DSETP.NEU.AND P1, PT, R62.reuse, RZ, PT ;  /* 0x000000ff3e00722a */ /* 0x040fe20003f2d000 */
[----:B------:R-:W-:Y:S01]  /*9f10*/  IMAD.MOV.U32 R13, RZ, RZ, RZ ;  /* 0x000000ffff0d7224 */ /* 0x000fe200078e00ff */
[----:B------:R-:W-:Y:S01]  /*9f20*/  DSETP.MAX.AND P3, P5, RZ, R64, PT ;  /* 0x00000040ff00722a */ /* 0x000fe20003d6f000 */
[----:B------:R-:W-:Y:S01]  /*9f30*/  IMAD.MOV.U32 R73, RZ, RZ, R64 ;  /* 0x000000ffff497224 */ /* 0x000fe200078e0040 */
[----:B------:R-:W-:Y:S01]  /*9f40*/  DSETP.NEU.AND P2, PT, R62, 1, PT ;  /* 0x3ff000003e00742a */ /* 0x000fe20003f4d000 */
[----:B------:R-:W-:Y:S01]  /*9f50*/  IMAD.MOV.U32 R72, RZ, RZ, RZ ;  /* 0x000000ffff487224 */ /* 0x000fe200078e00ff */
[----:B------:R-:W-:Y:S02]  /*9f60*/  UISETP.NE.AND UP0, UPT, UR5, URZ, UPT ;  /* 0x000000ff0500728c */ /* 0x000fe4000bf05270 */
[----:B------:R-:W-:-:S02]  /*9f70*/  LOP3.LUT R16, R17, 0x7ff00000, RZ, 0xc0, !PT ;  /* 0x7ff0000011107812 */ /* 0x000fc400078ec0ff */
[----:B------:R-:W-:Y:S02]  /*9f80*/  FSEL R13, R13, R65, P3 ;  /* 0x000000410d0d7208 */ /* 0x000fe40001800000 */
[----:B------:R-:W-:Y:S02]  /*9f90*/  ISETP.NE.AND P0, PT, R16, 0x7ff00000, PT ;  /* 0x7ff000001000780c */ /* 0x000fe40003f05270 */
[----:B------:R-:W-:Y:S02]  /*9fa0*/  @!P1 CS2R R18, SRZ ;  /* 0x0000000000129805 */ /* 0x000fe4000001ff00 */
[----:B------:R-:W-:Y:S02]  /*9fb0*/  SEL R72, R72, R73, P3 ;  /* 0x0000004948487207 */ /* 0x000fe40001800000 */
[----:B------:R-:W-:-:S05]  /*9fc0*/  @P5 LOP3.LUT R13, R65, 0x80000, RZ, 0xfc, !PT ;  /* 0x00080000410d5812 */ /* 0x000fca00078efcff */
[----:B------:R-:W-:Y:S02]  /*9fd0*/  IMAD.MOV.U32 R73, RZ, RZ, R13 ;  /* 0x000000ffff497224 */ /* 0x000fe400078e000d */
[----:B------:R-:W-:-:S14]  /*9fe0*/  DSETP.NEU.OR P0, PT, R62, +INF , P0 ;  /* 0x7ff000003e00742a */ /* 0x000fdc000070d400 */
[----:B------:R-:W-:Y:S01]  /*9ff0*/  @!P0 IMAD.MOV.U32 R18, RZ, RZ, 0x0 ;  /* 0x00000000ff128424 */ /* 0x000fe200078e00ff */
[----:B------:R-:W-:-:S04]  /*a000*/  @!P0 MOV R19, 0x7ff00000 ;  /* 0x7ff0000000138802 */ /* 0x000fc80000000f00 */
[----:B------:R-:W-:Y:S02]  /*a010*/  FSEL R16, R18, RZ, P2 ;  /* 0x000000ff12107208 */ /* 0x000fe40001000000 */
[----:B------:R-:W-:-:S06]  /*a020*/  FSEL R17, R19, 1.875, P2 ;  /* 0x3ff0000013117808 */ /* 0x000fcc0001000000 */
[--C-:B------:R-:W-:Y:S02]  /*a030*/  DFMA R64, RZ, R72, R16.reuse ;  /* 0x00000048ff40722b */ /* 0x100fe40000000010 */
[----:B------:R-:W-:-:S08]  /*a040*/  DADD R72, R72, R16 ;  /* 0x0000000048487229 */ /* 0x000fd00000000010 */
[----:B------:R-:W-:Y:S01]  /*a050*/  IMAD.MOV.U32 R62, RZ, RZ, R64 ;  /* 0x000000ffff3e7224 */ /* 0x000fe200078e0040 */
[----:B------:R-:W-:Y:S01]  /*a060*/  MOV R63, R65 ;  /* 0x00000041003f7202 */ /* 0x000fe20000000f00 */
[----:B------:R-:W-:Y:S06]  /*a070*/  BRA.U !UP0, `(.L_x_138) ;  /* 0x000001c108a87547 */ /* 0x000fec000b800000 */
[----:B------:R-:W-:Y:S01]  /*a080*/  DFMA R74, RZ, R52, R50 ;  /* 0x00000034ff4a722b */ /* 0x000fe20000000032 */
[----:B------:R-:W-:Y:S01]  /*a090*/  IMAD.MOV.U32 R16, RZ, RZ, 0x1 ;  /* 0x00000001ff107424 */ /* 0x000fe200078e00ff */
[----:B------:R-:W-:Y:S01]  /*a0a0*/  UMOV UR36, 0xeb1c432d ;  /* 0xeb1c432d00247882 */ /* 0x000fe20000000000 */
[----:B------:R-:W-:Y:S01]  /*a0b0*/  UMOV UR37, 0x3f1a36e2 ;  /* 0x3f1a36e200257882 */ /* 0x000fe20000000000 */
[----:B------:R-:W-:Y:S01]  /*a0c0*/  BSSY.RECONVERGENT B4, `(.L_x_152) ;  /* 0x000001d000047945 */ /* 0x000fe20003800200 */
[----:B------:R-:W-:Y:S01]  /*a0d0*/  DFMA R58, R58, UR36, R66 ;  /* 0x000000243a3a7c2b */ /* 0x000fe20008000042 */
[----:B------:R-:W-:Y:S01]  /*a0e0*/  CS2R R62, SRZ ;  /* 0x00000000003e7805 */ /* 0x000fe2000001ff00 */
[----:B------:R-:W-:Y:S02]  /*a0f0*/  DFMA R56, R68, UR36, R56 ;  /* 0x0000002444387c2b */ /* 0x000fe40008000038 */
[----:B------:R-:W-:Y:S02]  /*a100*/  DFMA R74, RZ, R48, R74 ;  /* 0x00000030ff4a722b */ /* 0x000fe4000000004a */
[----:B------:R-:W-:-:S04]  /*a110*/  DFMA R54, R54, UR36, R60 ;  /* 0x0000002436367c2b */ /* 0x000fc8000800003c */
[----:B------:R-:W0:Y:S01]  /*a120*/  MUFU.RCP64H R17, R75 ;  /* 0x0000004b00117308 */ /* 0x000e220000001800 */
[----:B------:R-:W-:-:S08]  /*a130*/  DFMA R60, RZ, R58, R56 ;  /* 0x0000003aff3c722b */ /* 0x000fd00000000038 */
[----:B------:R-:W-:Y:S02]  /*a140*/  DFMA R60, RZ, R54, R60 ;  /* 0x00000036ff3c722b */ /* 0x000fe4000000003c */
        /* <DEDUP_REMOVED lines=20> */
.L_x_153:
[----:B------:R-:W-:Y:S05]  /*a290*/  BSYNC.RECONVERGENT B4 ;  /* 0x0000000000047941 */ /* 0x000fea0003800200 */
.L_x_152:
        /* <DEDUP_REMOVED lines=60> */
.L_x_155:
[----:B------:R-:W-:Y:S05]  /*a660*/  BSYNC.RECONVERGENT B4 ;  /* 0x0000000000047941 */ /* 0x000fea0003800200 */
.L_x_154:
        /* <DEDUP_REMOVED lines=25> */
.L_x_157:
[----:B------:R-:W-:Y:S05]  /*a800*/  BSYNC.RECONVERGENT B4 ;  /* 0x0000000000047941 */ /* 0x000fea0003800200 */
.L_x_156:
        /* <DEDUP_REMOVED lines=23> */
.L_x_159:
[----:B------:R-:W-:Y:S05]  /*a980*/  BSYNC.RECONVERGENT B4 ;  /* 0x0000000000047941 */ /* 0x000fea0003800200 */
.L_x_158:
        /* <DEDUP_REMOVED lines=56> */
.L_x_161:
[----:B------:R-:W-:Y:S05]  /*ad10*/  BSYNC.RECONVERGENT B4 ;  /* 0x0000000000047941 */ /* 0x000fea0003800200 */
.L_x_160:
        /* <DEDUP_REMOVED lines=24> */
.L_x_163:
[----:B------:R-:W-:Y:S05]  /*aea0*/  BSYNC.RECONVERGENT B4 ;  /* 0x0000000000047941 */ /* 0x000fea0003800200 */
.L_x_162:
        /* <DEDUP_REMOVED lines=23> */
.L_x_165:
[----:B------:R-:W-:Y:S05]  /*b020*/  BSYNC.RECONVERGENT B4 ;  /* 0x0000000000047941 */ /* 0x000fea0003800200 */
.L_x_164:
[----:B------:R-:W-:Y:S01]  /*b030*/  DADD R98, R98, -2 ;  /* 0xc000000062627429 */ /* 0x000fe20000000000 */
[----:B------:R-:W-:Y:S01]  /*b040*/  IMAD.MOV.U32 R26, RZ, RZ, 0x0 ;  /* 0x00000000ff1a7424 */ /* 0x000fe200078e00ff */
[C---:B------:R-:W-:Y:S01]  /*b050*/  DSETP.GEU.AND P2, PT, R104.reuse, 1000000, PT ;  /* 0x412e84806800742a */ /* 0x040fe20003f4e000 */
[----:B------:R-:W-:Y:S01]  /*b060*/  IMAD.MOV.U32 R27, RZ, RZ, 0x3fd80000 ;  /* 0x3fd80000ff1b7424 */ /* 0x000fe200078e00ff */
[----:B------:R-:W-:Y:S01]  /*b070*/  DSETP.GE.AND P0, PT, R104, RZ, PT ;  /* 0x000000ff6800722a */ /* 0x000fe20003f06000 */
[----:B------:R-:W-:Y:S01]  /*b080*/  BSSY.RECONVERGENT B4, `(.L_x_166) ;  /* 0x0000031000047945 */ /* 0x000fe20003800200 */
[----:B------:R-:W-:Y:S02]  /*b090*/  DSETP.GE.AND P1, PT, R18, RZ, PT ;  /* 0x000000ff1200722a */ /* 0x000fe40003f26000 */
[-C--:B------:R-:W-:Y:S02]  /*b0a0*/  DFMA R70, R98, R98.reuse, R70 ;  /* 0x000000626246722b */ /* 0x080fe40000000046 */
[----:B------:R-:W-:-:S06]  /*b0b0*/  DFMA R74, R78, R98, R74 ;  /* 0x000000624e4a722b */ /* 0x000fcc000000004a */
[C---:B------:R-:W-:Y:S02]  /*b0c0*/  DFMA R70, R80.reuse, R80, R70 ;  /* 0x000000505046722b */ /* 0x040fe40000000046 */
[----:B------:R-:W-:-:S06]  /*b0d0*/  DFMA R74, R80, R76, R74 ;  /* 0x0000004c504a722b */ /* 0x000fcc000000004a */
[----:B------:R-:W-:Y:S02]  /*b0e0*/  DADD R70, R70, -1 ;  /* 0xbff0000046467429 */ /* 0x000fe40000000000 */
[----:B------:R-:W-:-:S06]  /*b0f0*/  DADD R66, R74, R74 ;  /* 0x000000004a427229 */ /* 0x000fcc000000004a */
[----:B------:R-:W-:Y:S01]  /*b100*/  DMUL R22, R68, R70 ;  /* 0x0000004644167228 */ /* 0x000fe20000000000 */
[----:B------:R-:W-:Y:S02]  /*b110*/  FSEL R68, R104, RZ, !P2 ;  /* 0x000000ff68447208 */ /* 0x000fe40005000000 */
[----:B------:R-:W-:Y:S02]  /*b120*/  FSEL R69, R105, 10.9073486328125, !P2 ;  /* 0x412e848069457808 */ /* 0x000fe40005000000 */
[----:B------:R-:W-:-:S03]  /*b130*/  FSEL R68, R68, RZ, P0 ;  /* 0x000000ff44447208 */ /* 0x000fc60000000000 */
[----:B------:R-:W-:Y:S01]  /*b140*/  DFMA R22, R66, R66, -R22 ;  /* 0x000000424216722b */ /* 0x000fe20000000816 */
[----:B------:R-:W-:-:S05]  /*b150*/  FSEL R69, R69, 10.9073486328125, P0 ;  /* 0x412e848045457808 */ /* 0x000fca0000000000 */
[----:B------:R-:W0:Y:S01]  /*b160*/  MUFU.RSQ64H R17, R23 ;  /* 0x0000001700117308 */ /* 0x000e220000001c00 */
[----:B------:R-:W-:-:S03]  /*b170*/  DSETP.GEU.AND P0, PT, R18, R68, PT ;  /* 0x000000441200722a */ /* 0x000fc60003f0e000 */
[----:B------:R-:W-:-:S03]  /*b180*/  VIADD R16, R23, 0xfcb00000 ;  /* 0xfcb0000017107836 */ /* 0x000fc60000000000 */
[----:B------:R-:W-:Y:S02]  /*b190*/  @P1 FSEL R69, R19, R69, !P0 ;  /* 0x0000004513451208 */ /* 0x000fe40004000000 */
[----:B------:R-:W-:Y:S02]  /*b1a0*/  @P1 FSEL R68, R18, R68, !P0 ;  /* 0x0000004412441208 */ /* 0x000fe40004000000 */
[----:B------:R-:W-:Y:S01]  /*b1b0*/  ISETP.GE.U32.AND P1, PT, R16, 0x7ca00000, PT ;  /* 0x7ca000001000780c */ /* 0x000fe20003f26070 */
[----:B------:R-:W-:Y:S01]  /*b1c0*/  IMAD.MOV.U32 R19, RZ, RZ, R69 ;  /* 0x000000ffff137224 */ /* 0x000fe200078e0045 */
[----:B------:R-:W-:Y:S01]  /*b1d0*/  MOV R18, R68 ;  /* 0x0000004400127202 */ /* 0x000fe20000000f00 */
        /* <DEDUP_REMOVED lines=27> */
.L_x_167:
[----:B------:R-:W-:Y:S05]  /*b390*/  BSYNC.RECONVERGENT B4 ;  /* 0x0000000000047941 */ /* 0x000fea0003800200 */
.L_x_166:
        /* <DEDUP_REMOVED lines=24> */
.L_x_169:
[----:B------:R-:W-:Y:S05]  /*b520*/  BSYNC.RECONVERGENT B4 ;  /* 0x0000000000047941 */ /* 0x000fea0003800200 */
.L_x_168:
        /* <DEDUP_REMOVED lines=23> */
.L_x_171:
[----:B------:R-:W-:Y:S05]  /*b6a0*/  BSYNC.RECONVERGENT B4 ;  /* 0x0000000000047941 */ /* 0x000fea0003800200 */
.L_x_170:
        /* <DEDUP_REMOVED lines=27> */
[----:B------:R-:W-:Y:S01]  /*b860*/  MOV R21, 0x3fd80000 ;  /* 0x3fd8000000157802 */ /* 0x000fe20000000f00 */
        /* <DEDUP_REMOVED lines=33> */
.L_x_177:
[----:B------:R-:W-:Y:S05]  /*ba80*/  BSYNC.RECONVERGENT B5 ;  /* 0x0000000000057941 */ /* 0x000fea0003800200 */
.L_x_176:
        /* <DEDUP_REMOVED lines=16> */
.L_x_179:
[----:B------:R-:W-:Y:S05]  /*bb90*/  BSYNC.RECONVERGENT B5 ;  /* 0x0000000000057941 */ /* 0x000fea0003800200 */
.L_x_178:
        /* <DEDUP_REMOVED lines=34> */
[----:B------:R-:W-:-:S07]  /*bdc0*/  MOV R17, R13 ;  /* 0x0000000d00117202 */ /* 0x000fce0000000f00 */
.L_x_181:
[----:B------:R-:W-:Y:S05]  /*bdd0*/  BSYNC.RECONVERGENT B5 ;  /* 0x0000000000057941 */ /* 0x000fea0003800200 */
.L_x_180:
        /* <DEDUP_REMOVED lines=18> */
.L_x_183:
[----:B------:R-:W-:Y:S05]  /*bf00*/  BSYNC.RECONVERGENT B5 ;  /* 0x0000000000057941 */ /* 0x000fea0003800200 */
.L_x_182:
        /* <DEDUP_REMOVED lines=34> */
.L_x_185:
[----:B------:R-:W-:Y:S05]  /*c130*/  BSYNC.RECONVERGENT B5 ;  /* 0x0000000000057941 */ /* 0x000fea0003800200 */
.L_x_184:
        /* <DEDUP_REMOVED lines=16> */
.L_x_187:
[----:B------:R-:W-:Y:S05]  /*c240*/  BSYNC.RECONVERGENT B5 ;  /* 0x0000000000057941 */ /* 0x000fea0003800200 */
.L_x_186:
[-C--:B------:R-:W-:Y:S01]  /*c250*/  DMUL R50, R50, -R16.reuse ;  /* 0x8000001032327228 */ /* 0x080fe20000000000 */
[----:B------:R-:W-:Y:S01]  /*c260*/  IMAD.MOV.U32 R13, RZ, RZ, RZ ;  /* 0x000000ffff0d7224 */ /* 0x000fe200078e00ff */
[-C--:B------:R-:W-:Y:S01]  /*c270*/  DMUL R52, R52, -R16.reuse ;  /* 0x8000001034347228 */ /* 0x080fe20000000000 */
[----:B------:R-:W-:Y:S01]  /*c280*/  BSSY.RECONVERGENT B3, `(.L_x_188) ;  /* 0x0000019000037945 */ /* 0x000fe20003800200 */
[----:B------:R-:W-:Y:S01]  /*c290*/  DMUL R16, R48, -R16 ;  /* 0x8000001030107228 */ /* 0x000fe20000000000 */
[----:B------:R-:W-:-:S03]  /*c2a0*/  IMAD.MOV.U32 R48, RZ, RZ, RZ ;  /* 0x000000ffff307224 */ /* 0x000fc600078e00ff */
[----:B------:R-:W-:-:S08]  /*c2b0*/  DMUL R18, R56, R50 ;  /* 0x0000003238127228 */ /* 0x000fd00000000000 */
[----:B------:R-:W-:-:S08]  /*c2c0*/  DFMA R18, R62, R52, R18 ;  /* 0x000000343e12722b */ /* 0x000fd00000000012 */
[----:B------:R-:W-:-:S08]  /*c2d0*/  DFMA R18, R66, R16, R18 ;  /* 0x000000104212722b */ /* 0x000fd00000000012 */
[----:B------:R-:W-:-:S08]  /*c2e0*/  DADD R18, R18, R18 ;  /* 0x0000000012127229 */ /* 0x000fd00000000012 */
[-C--:B------:R-:W-:Y:S02]  /*c2f0*/  DFMA R50, R56, R18.reuse, -R50 ;  /* 0x000000123832722b */ /* 0x080fe40000000832 */
[-C--:B------:R-:W-:Y:S02]  /*c300*/  DFMA R52, R62, R18.reuse, -R52 ;  /* 0x000000123e34722b */ /* 0x080fe40000000834 */
[----:B------:R-:W-:Y:S02]  /*c310*/  DFMA R16, R66, R18, -R16 ;  /* 0x000000124210722b */ /* 0x000fe40000000810 */
[C---:B------:R-:W-:Y:S02]  /*c320*/  DMUL R56, R58.reuse, R56 ;  /* 0x000000383a387228 */ /* 0x040fe40000000000 */
[----:B------:R-:W-:-:S08]  /*c330*/  DMUL R50, R58, R50 ;  /* 0x000000323a327228 */ /* 0x000fd00000000000 */
[----:B------:R-:W-:-:S08]  /*c340*/  DFMA R50, R60, R52, R50 ;  /* 0x000000343c32722b */ /* 0x000fd00000000032 */
[----:B------:R-:W-:Y:S02]  /*c350*/  DFMA R16, R54, R16, R50 ;  /* 0x000000103610722b */ /* 0x000fe40000000032 */
[----:B------:R-:W-:-:S06]  /*c360*/  DFMA R50, R60, R62, R56 ;  /* 0x0000003e3c32722b */ /* 0x000fcc0000000038 */
[----:B------:R-:W-:Y:S02]  /*c370*/  DSETP.MAX.AND P0, P1, RZ, R16, PT ;  /* 0x00000010ff00722a */ /* 0x000fe4000390f000 */
[----:B------:R-:W-:Y:S01]  /*c380*/  IMAD.MOV.U32 R18, RZ, RZ, R17 ;  /* 0x000000ffff127224 */ /* 0x000fe200078e0011 */
[----:B------:R-:W-:-:S03]  /*c390*/  DFMA R50, R54, R66, R50 ;  /* 0x000000423632722b */ /* 0x000fc60000000032 */
[----:B------:R-:W-:Y:S02]  /*c3a0*/  SEL R48, R48, R16, P0 ;  /* 0x0000001030307207 */ /* 0x000fe40000000000 */
[----:B------:R-:W-:Y:S02]  /*c3b0*/  FSEL R49, R13, R18, P0 ;  /* 0x000000120d317208 */ /* 0x000fe40000000000 */
[----:B------:R-:W-:-:S04]  /*c3c0*/  MOV R16, 0xc410 ;  /* 0x0000c41000107802 */ /* 0x000fc80000000f00 */
[----:B------:R-:W-:Y:S02]  /*c3d0*/  @P1 LOP3.LUT R49, R18, 0x80000, RZ, 0xfc, !PT ;  /* 0x0008000012311812 */ /* 0x000fe400078efcff */
[----:B------:R-:W-:-:S03]  /*c3e0*/  MOV R18, R48 ;  /* 0x0000003000127202 */ /* 0x000fc60000000f00 */
[----:B------:R-:W-:-:S07]  /*c3f0*/  IMAD.MOV.U32 R13, RZ, RZ, R49 ;  /* 0x000000ffff0d7224 */ /* 0x000fce00078e0031 */
[----:B------:R-:W-:Y:S05]  /*c400*/  CALL.REL.NOINC `($_Z18cudaRaytraceKernel8Matrix4DPviii$__internal_accurate_pow) ;  /* 0x000001a800c07944 */ /* 0x000fea0003c00000 */
[----:B------:R-:W-:Y:S05]  /*c410*/  BSYNC.RECONVERGENT B3 ;  /* 0x0000000000037941 */ /* 0x000fea0003800200 */
.L_x_188:
[C---:B------:R-:W-:Y:S01]  /*c420*/  DADD R16, R48.reuse, 10 ;  /* 0x4024000030107429 */ /* 0x040fe20000000000 */
[----:B------:R-:W-:Y:S01]  /*c430*/  IMAD.MOV.U32 R19, RZ, RZ, R13 ;  /* 0x000000ffff137224 */ /* 0x000fe200078e000d */
[C---:B------:R-:W-:Y:S01]  /*c440*/  DSETP.NEU.AND P1, PT, R48.reuse, RZ, PT ;  /* 0x000000ff3000722a */ /* 0x040fe20003f2d000 */
[----:B------:R-:W-:Y:S01]  /*c450*/  MOV R13, RZ ;  /* 0x000000ff000d7202 */ /* 0x000fe20000000f00 */
[----:B------:R-:W-:Y:S01]  /*c460*/  DSETP.MAX.AND P3, P5, RZ, R50, PT ;  /* 0x00000032ff00722a */ /* 0x000fe20003d6f000 */
[----:B------:R-:W-:Y:S01]  /*c470*/  IMAD.MOV.U32 R63, RZ, RZ, R50 ;  /* 0x000000ffff3f7224 */ /* 0x000fe200078e0032 */
[----:B------:R-:W-:Y:S01]  /*c480*/  DSETP.NEU.AND P2, PT, R48, 1, PT ;  /* 0x3ff000003000742a */ /* 0x000fe20003f4d000 */
[----:B------:R-:W-:-:S03]  /*c490*/  IMAD.MOV.U32 R62, RZ, RZ, RZ ;  /* 0x000000ffff3e7224 */ /* 0x000fc600078e00ff */
[----:B------:R-:W-:Y:S02]  /*c4a0*/  LOP3.LUT R16, R17, 0x7ff00000, RZ, 0xc0, !PT ;  /* 0x7ff0000011107812 */ /* 0x000fe400078ec0ff */
[----:B------:R-:W-:Y:S02]  /*c4b0*/  FSEL R13, R13, R51, P3 ;  /* 0x000000330d0d7208 */ /* 0x000fe40001800000 */
[----:B------:R-:W-:Y:S02]  /*c4c0*/  ISETP.NE.AND P0, PT, R16, 0x7ff00000, PT ;  /* 0x7ff000001000780c */ /* 0x000fe40003f05270 */
[----:B------:R-:W-:Y:S02]  /*c4d0*/  @!P1 CS2R R18, SRZ ;  /* 0x0000000000129805 */ /* 0x000fe4000001ff00 */
[----:B------:R-:W-:Y:S02]  /*c4e0*/  SEL R62, R62, R63, P3 ;  /* 0x0000003f3e3e7207 */ /* 0x000fe40001800000 */
[----:B------:R-:W-:-:S04]  /*c4f0*/  @P5 LOP3.LUT R13, R51, 0x80000, RZ, 0xfc, !PT ;  /* 0x00080000330d5812 */ /* 0x000fc800078efcff */
[----:B------:R-:W-:-:S03]  /*c500*/  MOV R63, R13 ;  /* 0x0000000d003f7202 */ /* 0x000fc60000000f00 */
[----:B------:R-:W-:-:S14]  /*c510*/  DSETP.NEU.OR P0, PT, R48, +INF , P0 ;  /* 0x7ff000003000742a */ /* 0x000fdc000070d400 */
[----:B------:R-:W-:Y:S02]  /*c520*/  @!P0 IMAD.MOV.U32 R18, RZ, RZ, 0x0 ;  /* 0x00000000ff128424 */ /* 0x000fe400078e00ff */
[----:B------:R-:W-:-:S03]  /*c530*/  @!P0 IMAD.MOV.U32 R19, RZ, RZ, 0x7ff00000 ;  /* 0x7ff00000ff138424 */ /* 0x000fc600078e00ff */
[----:B------:R-:W-:Y:S02]  /*c540*/  FSEL R18, R18, RZ, P2 ;  /* 0x000000ff12127208 */ /* 0x000fe40001000000 */
[----:B------:R-:W-:-:S06]  /*c550*/  FSEL R19, R19, 1.875, P2 ;  /* 0x3ff0000013137808 */ /* 0x000fcc0001000000 */
[--C-:B------:R-:W-:Y:S02]  /*c560*/  DFMA R16, RZ, R62, R18.reuse ;  /* 0x0000003eff10722b */ /* 0x100fe40000000012 */
[----:B------:R-:W-:-:S08]  /*c570*/  DADD R62, R62, R18 ;  /* 0x000000003e3e7229 */ /* 0x000fd00000000012 */
[----:B------:R-:W-:Y:S02]  /*c580*/  IMAD.MOV.U32 R18, RZ, RZ, R16 ;  /* 0x000000ffff127224 */ /* 0x000fe400078e0010 */
[----:B------:R-:W-:Y:S01]  /*c590*/  IMAD.MOV.U32 R19, RZ, RZ, R17 ;  /* 0x000000ffff137224 */ /* 0x000fe200078e0011 */
[----:B------:R-:W-:Y:S06]  /*c5a0*/  BRA `(.L_x_175) ;  /* 0x0000003c00047947 */ /* 0x000fec0003800000 */
.L_x_174:
        /* <DEDUP_REMOVED lines=37> */
.L_x_190:
[----:B------:R-:W-:Y:S05]  /*c800*/  BSYNC.RECONVERGENT B5 ;  /* 0x0000000000057941 */ /* 0x000fea0003800200 */
.L_x_189:
        /* <DEDUP_REMOVED lines=16> */
.L_x_192:
[----:B------:R-:W-:Y:S05]  /*c910*/  BSYNC.RECONVERGENT B5 ;  /* 0x0000000000057941 */ /* 0x000fea0003800200 */
.L_x_191:
        /* <DEDUP_REMOVED lines=33> */
.L_x_194:
[----:B------:R-:W-:Y:S05]  /*cb30*/  BSYNC.RECONVERGENT B5 ;  /* 0x0000000000057941 */ /* 0x000fea0003800200 */
.L_x_193:
        /* <DEDUP_REMOVED lines=16> */
[----:B------:R-:W-:Y:S02]  /*cc40*/  IMAD.MOV.U32 R20, RZ, RZ, R16 ;  /* 0x000000ffff147224 */ /* 0x000fe400078e0010 */
[----:B------:R-:W-:-:S07]  /*cc50*/  IMAD.MOV.U32 R21, RZ, RZ, R13 ;  /* 0x000000ffff157224 */ /* 0x000fce00078e000d */
.L_x_196:
[----:B------:R-:W-:Y:S05]  /*cc60*/  BSYNC.RECONVERGENT B5 ;  /* 0x0000000000057941 */ /* 0x000fea0003800200 */
.L_x_195:
[-C--:B------:R-:W-:Y:S01]  /*cc70*/  DMUL R52, R52, -R20.reuse ;  /* 0x8000001434347228 */ /* 0x080fe20000000000 */
[----:B------:R-:W-:Y:S01]  /*cc80*/  MOV R13, RZ ;  /* 0x000000ff000d7202 */ /* 0x000fe20000000f00 */
[-C--:B------:R-:W-:Y:S01]  /*cc90*/  DMUL R50, R50, -R20.reuse ;  /* 0x8000001432327228 */ /* 0x080fe20000000000 */
[----:B------:R-:W-:Y:S01]  /*cca0*/  BSSY.RECONVERGENT B3, `(.L_x_197) ;  /* 0x0000018000037945 */ /* 0x000fe20003800200 */
[----:B------:R-:W-:-:S06]  /*ccb0*/  DMUL R20, R48, -R20 ;  /* 0x8000001430147228 */ /* 0x000fcc0000000000 */
[----:B------:R-:W-:-:S08]  /*ccc0*/  DFMA R16, RZ, R52, R50 ;  /* 0x00000034ff10722b */ /* 0x000fd00000000032 */
[----:B------:R-:W-:-:S08]  /*ccd0*/  DFMA R16, RZ, R20, R16 ;  /* 0x00000014ff10722b */ /* 0x000fd00000000010 */
[----:B------:R-:W-:-:S08]  /*cce0*/  DADD R16, R16, R16 ;  /* 0x0000000010107229 */ /* 0x000fd00000000010 */
[----:B------:R-:W-:Y:S02]  /*ccf0*/  DADD R50, -R50, R16 ;  /* 0x0000000032327229 */ /* 0x000fe40000000110 */
[-C--:B------:R-:W-:Y:S02]  /*cd00*/  DFMA R52, RZ, R16.reuse, -R52 ;  /* 0x00000010ff34722b */ /* 0x080fe40000000834 */
[----:B------:R-:W-:-:S04]  /*cd10*/  DFMA R16, RZ, R16, -R20 ;  /* 0x00000010ff10722b */ /* 0x000fc80000000814 */
[----:B------:R-:W-:-:S08]  /*cd20*/  DMUL R50, R60, R50 ;  /* 0x000000323c327228 */ /* 0x000fd00000000000 */
[----:B------:R-:W-:Y:S01]  /*cd30*/  DFMA R50, R62, R52, R50 ;  /* 0x000000343e32722b */ /* 0x000fe20000000032 */
[----:B------:R-:W-:-:S07]  /*cd40*/  IMAD.MOV.U32 R52, RZ, RZ, RZ ;  /* 0x000000ffff347224 */ /* 0x000fce00078e00ff */
[----:B------:R-:W-:Y:S02]  /*cd50*/  DFMA R16, R58, R16, R50 ;  /* 0x000000103a10722b */ /* 0x000fe40000000032 */
[----:B------:R-:W-:-:S06]  /*cd60*/  DMUL R50, RZ, R62 ;  /* 0x0000003eff327228 */ /* 0x000fcc0000000000 */
[----:B------:R-:W-:Y:S02]  /*cd70*/  DSETP.MAX.AND P0, P1, RZ, R16, PT ;  /* 0x00000010ff00722a */ /* 0x000fe4000390f000 */
[----:B------:R-:W-:Y:S01]  /*cd80*/  DADD R48, R60, R50 ;  /* 0x000000003c307229 */ /* 0x000fe20000000032 */
[----:B------:R-:W-:-:S03]  /*cd90*/  IMAD.MOV.U32 R18, RZ, RZ, R17 ;  /* 0x000000ffff127224 */ /* 0x000fc600078e0011 */
[----:B------:R-:W-:Y:S02]  /*cda0*/  SEL R52, R52, R16, P0 ;  /* 0x0000001034347207 */ /* 0x000fe40000000000 */
[----:B------:R-:W-:Y:S02]  /*cdb0*/  FSEL R53, R13, R18, P0 ;  /* 0x000000120d357208 */ /* 0x000fe40000000000 */
[----:B------:R-:W-:Y:S01]  /*cdc0*/  DFMA R48, RZ, R58, R48 ;  /* 0x0000003aff30722b */ /* 0x000fe20000000030 */
[----:B------:R-:W-:-:S03]  /*cdd0*/  MOV R16, 0xce20 ;  /* 0x0000ce2000107802 */ /* 0x000fc60000000f00 */
[----:B------:R-:W-:Y:S01]  /*cde0*/  @P1 LOP3.LUT R53, R18, 0x80000, RZ, 0xfc, !PT ;  /* 0x0008000012351812 */ /* 0x000fe200078efcff */
[----:B------:R-:W-:-:S03]  /*cdf0*/  IMAD.MOV.U32 R18, RZ, RZ, R52 ;  /* 0x000000ffff127224 */ /* 0x000fc600078e0034 */
[----:B------:R-:W-:-:S07]  /*ce00*/  MOV R13, R53 ;  /* 0x00000035000d7202 */ /* 0x000fce0000000f00 */
[----:B------:R-:W-:Y:S05]  /*ce10*/  CALL.REL.NOINC `($_Z18cudaRaytraceKernel8Matrix4DPviii$__internal_accurate_pow) ;  /* 0x000001a0003c7944 */ /* 0x000fea0003c00000 */
[----:B------:R-:W-:Y:S05]  /*ce20*/  BSYNC.RECONVERGENT B3 ;  /* 0x0000000000037941 */ /* 0x000fea0003800200 */
.L_x_197:
[----:B------:R-:W0:Y:S01]  /*ce30*/  MUFU.RCP64H R17, R49 ;  /* 0x0000003100117308 */ /* 0x000e220000001800 */
[----:B------:R-:W-:Y:S01]  /*ce40*/  IMAD.MOV.U32 R16, RZ, RZ, 0x1 ;  /* 0x00000001ff107424 */ /* 0x000fe200078e00ff */
[----:B------:R-:W-:Y:S01]  /*ce50*/  DADD R68, RZ, R56 ;  /* 0x00000000ff447229 */ /* 0x000fe20000000038 */
[----:B------:R-:W-:Y:S01]  /*ce60*/  UMOV UR36, 0xeb1c432d ;  /* 0xeb1c432d00247882 */ /* 0x000fe20000000000 */
[----:B------:R-:W-:Y:S01]  /*ce70*/  UMOV UR37, 0x3f1a36e2 ;  /* 0x3f1a36e200257882 */ /* 0x000fe20000000000 */
[----:B------:R-:W-:Y:S01]  /*ce80*/  DSETP.NEU.AND P1, PT, R52, RZ, PT ;  /* 0x000000ff3400722a */ /* 0x000fe20003f2d000 */
[----:B------:R-:W-:Y:S01]  /*ce90*/  IMAD.MOV.U32 R19, RZ, RZ, R13 ;  /* 0x000000ffff137224 */ /* 0x000fe200078e000d */
[----:B------:R-:W-:Y:S01]  /*cea0*/  DADD R76, R66, UR36 ;  /* 0x00000024424c7e29 */ /* 0x000fe20008000000 */
[----:B------:R-:W-:Y:S01]  /*ceb0*/  BSSY.RECONVERGENT B5, `(.L_x_198) ;  /* 0x0000024000057945 */ /* 0x000fe20003800200 */
[----:B------:R-:W-:Y:S02]  /*cec0*/  DADD R66, RZ, R54 ;  /* 0x00000000ff427229 */ /* 0x000fe40000000036 */
[----:B------:R-:W-:-:S02]  /*ced0*/  DMUL R74, RZ, R68 ;  /* 0x00000044ff4a7228 */ /* 0x000fc40000000000 */
[----:B0-----:R-:W-:-:S06]  /*cee0*/  DFMA R20, -R48, R16, 1 ;  /* 0x3ff000003014742b */ /* 0x001fcc0000000110 */
[----:B------:R-:W-:Y:S01]  /*cef0*/  DADD R70, R76, R74 ;  /* 0x000000004c467229 */ /* 0x000fe2000000004a */
[----:B------:R-:W-:Y:S01]  /*cf00*/  @!P1 CS2R R18, SRZ ;  /* 0x0000000000129805 */ /* 0x000fe2000001ff00 */
[----:B------:R-:W-:Y:S02]  /*cf10*/  DSETP.NEU.AND P1, PT, R52, 1, PT ;  /* 0x3ff000003400742a */ /* 0x000fe40003f2d000 */
[----:B------:R-:W-:-:S04]  /*cf20*/  DFMA R20, R20, R20, R20 ;  /* 0x000000141414722b */ /* 0x000fc80000000014 */
[----:B------:R-:W-:-:S04]  /*cf30*/  DFMA R70, RZ, R66, R70 ;  /* 0x00000042ff46722b */ /* 0x000fc80000000046 */
[----:B------:R-:W-:-:S04]  /*cf40*/  DFMA R20, R16, R20, R16 ;  /* 0x000000141014722b */ /* 0x000fc80000000010 */
[----:B------:R-:W-:Y:S02]  /*cf50*/  DADD R24, RZ, -R70 ;  /* 0x00000000ff187229 */ /* 0x000fe40000000846 */
[----:B------:R-:W-:Y:S02]  /*cf60*/  DADD R16, R52, 10 ;  /* 0x4024000034107429 */ /* 0x000fe40000000000 */
[----:B------:R-:W-:-:S06]  /*cf70*/  DFMA R22, -R48, R20, 1 ;  /* 0x3ff000003016742b */ /* 0x000fcc0000000114 */
[----:B------:R-:W-:Y:S02]  /*cf80*/  FSETP.GEU.AND P3, PT, |R25|, 6.5827683646048100446e-37, PT ;  /* 0x036000001900780b */ /* 0x000fe40003f6e200 */
[----:B------:R-:W-:Y:S01]  /*cf90*/  LOP3.LUT R16, R17, 0x7ff00000, RZ, 0xc0, !PT ;  /* 0x7ff0000011107812 */ /* 0x000fe200078ec0ff */
[----:B------:R-:W-:-:S03]  /*cfa0*/  DFMA R22, R20, R22, R20 ;  /* 0x000000161416722b */ /* 0x000fc60000000014 */
[----:B------:R-:W-:-:S05]  /*cfb0*/  ISETP.NE.AND P0, PT, R16, 0x7ff00000, PT ;  /* 0x7ff000001000780c */ /* 0x000fca0003f05270 */
[----:B------:R-:W-:-:S08]  /*cfc0*/  DMUL R20, R24, R22 ;  /* 0x0000001618147228 */ /* 0x000fd00000000000 */
[----:B------:R-:W-:Y:S02]  /*cfd0*/  DSETP.NEU.OR P0, PT, R52, +INF , P0 ;  /* 0x7ff000003400742a */ /* 0x000fe4000070d400 */
[----:B------:R-:W-:-:S08]  /*cfe0*/  DFMA R16, -R48, R20, R24 ;  /* 0x000000143010722b */ /* 0x000fd00000000118 */
[----:B------:R-:W-:-:S04]  /*cff0*/  DFMA R16, R22, R16, R20 ;  /* 0x000000101610722b */ /* 0x000fc80000000014 */
[----:B------:R-:W-:Y:S01]  /*d000*/  @!P0 IMAD.MOV.U32 R18, RZ, RZ, 0x0 ;  /* 0x00000000ff128424 */ /* 0x000fe200078e00ff */
[----:B------:R-:W-:-:S04]  /*d010*/  @!P0 MOV R19, 0x7ff00000 ;  /* 0x7ff0000000138802 */ /* 0x000fc80000000f00 */
[----:B------:R-:W-:Y:S01]  /*d020*/  FSEL R52, R18, RZ, P1 ;  /* 0x000000ff12347208 */ /* 0x000fe20000800000 */
[----:B------:R-:W-:Y:S01]  /*d030*/  FFMA R15, RZ, R49, R17 ;  /* 0x00000031ff0f7223 */ /* 0x000fe20000000011 */
[----:B------:R-:W-:-:S04]  /*d040*/  FSEL R53, R19, 1.875, P1 ;  /* 0x3ff0000013357808 */ /* 0x000fc80000800000 */
        /* <DEDUP_REMOVED lines=10> */
.L_x_199:
[----:B------:R-:W-:Y:S05]  /*d0f0*/  BSYNC.RECONVERGENT B5 ;  /* 0x0000000000057941 */ /* 0x000fea0003800200 */
.L_x_198:
        /* <DEDUP_REMOVED lines=12> */
[----:B------:R-:W-:Y:S02]  /*d1c0*/  DFMA R60, RZ, R58, R16 ;  /* 0x0000003aff3c722b */ /* 0x000fe40000000010 */
[----:B------:R-:W-:Y:S02]  /*d1d0*/  DADD R74, R66, R74 ;  /* 0x00000000424a7229 */ /* 0x000fe4000000004a */
[----:B------:R-:W-:Y:S02]  /*d1e0*/  DMUL R20, R48, R48 ;  /* 0x0000003030147228 */ /* 0x000fe40000000000 */
[-C--:B------:R-:W-:Y:S02]  /*d1f0*/  DMUL R50, R70, R70.reuse ;  /* 0x0000004646327228 */ /* 0x080fe40000000000 */
[----:B------:R-:W-:Y:S02]  /*d200*/  DADD R16, R62, 2 ;  /* 0x400000003e107429 */ /* 0x000fe40000000000 */
[----:B------:R-:W-:-:S02]  /*d210*/  DMUL R76, R48, R70 ;  /* 0x00000046304c7228 */ /* 0x000fc40000000000 */
[----:B------:R-:W-:Y:S02]  /*d220*/  DADD R18, R58, R18 ;  /* 0x000000003a127229 */ /* 0x000fe40000000012 */
[----:B------:R-:W-:Y:S02]  /*d230*/  DFMA R20, R60, R60, R20 ;  /* 0x0000003c3c14722b */ /* 0x000fe40000000014 */
[----:B------:R-:W-:Y:S02]  /*d240*/  DMUL R70, R74, R74 ;  /* 0x0000004a4a467228 */ /* 0x000fe40000000000 */
[----:B------:R-:W-:Y:S02]  /*d250*/  DFMA R22, R16, R16, R50 ;  /* 0x000000101016722b */ /* 0x000fe40000000032 */
[-C--:B------:R-:W-:Y:S02]  /*d260*/  DMUL R74, R74, R18.reuse ;  /* 0x000000124a4a7228 */ /* 0x080fe40000000000 */
[----:B------:R-:W-:-:S02]  /*d270*/  DFMA R66, R18, R18, R20 ;  /* 0x000000121242722b */ /* 0x000fc40000000014 */
[----:B------:R-:W-:Y:S01]  /*d280*/  DFMA R16, R16, R60, R76 ;  /* 0x0000003c1010722b */ /* 0x000fe2000000004c */
[----:B------:R-:W-:Y:S01]  /*d290*/  MOV R20, 0x0 ;  /* 0x0000000000147802 */ /* 0x000fe20000000f00 */
        /* <DEDUP_REMOVED lines=32> */
.L_x_203:
[----:B------:R-:W-:Y:S05]  /*d4a0*/  BSYNC.RECONVERGENT B6 ;  /* 0x0000000000067941 */ /* 0x000fea0003800200 */
.L_x_202:
        /* <DEDUP_REMOVED lines=24> */
.L_x_205:
[----:B------:R-:W-:Y:S05]  /*d630*/  BSYNC.RECONVERGENT B6 ;  /* 0x0000000000067941 */ /* 0x000fea0003800200 */
.L_x_204:
        /* <DEDUP_REMOVED lines=22> */
.L_x_207:
[----:B------:R-:W-:Y:S05]  /*d7a0*/  BSYNC.RECONVERGENT B6 ;  /* 0x0000000000067941 */ /* 0x000fea0003800200 */
.L_x_206:
        /* <DEDUP_REMOVED lines=14> */
[----:B------:R-:W-:Y:S01]  /*d890*/  MOV R20, 0x0 ;  /* 0x0000000000147802 */ /* 0x000fe20000000f00 */
        /* <DEDUP_REMOVED lines=33> */
.L_x_209:
[----:B------:R-:W-:Y:S05]  /*dab0*/  BSYNC.RECONVERGENT B6 ;  /* 0x0000000000067941 */ /* 0x000fea0003800200 */
.L_x_208:
        /* <DEDUP_REMOVED lines=23> */
.L_x_211:
[----:B------:R-:W-:Y:S05]  /*dc30*/  BSYNC.RECONVERGENT B6 ;  /* 0x0000000000067941 */ /* 0x000fea0003800200 */
.L_x_210:
        /* <DEDUP_REMOVED lines=22> */
.L_x_213:
[----:B------:R-:W-:Y:S05]  /*dda0*/  BSYNC.RECONVERGENT B6 ;  /* 0x0000000000067941 */ /* 0x000fea0003800200 */
.L_x_212:
        /* <DEDUP_REMOVED lines=49> */
.L_x_215:
[----:B------:R-:W-:Y:S05]  /*e0c0*/  BSYNC.RECONVERGENT B6 ;  /* 0x0000000000067941 */ /* 0x000fea0003800200 */
.L_x_214:
        /* <DEDUP_REMOVED lines=23> */
.L_x_217:
[----:B------:R-:W-:Y:S05]  /*e240*/  BSYNC.RECONVERGENT B6 ;  /* 0x0000000000067941 */ /* 0x000fea0003800200 */
.L_x_216:
        /* <DEDUP_REMOVED lines=22> */
.L_x_219:
[----:B------:R-:W-:Y:S05]  /*e3b0*/  BSYNC.RECONVERGENT B6 ;  /* 0x0000000000067941 */ /* 0x000fea0003800200 */
.L_x_218:
        /* <DEDUP_REMOVED lines=12> */
.L_x_201:
[----:B------:R-:W-:Y:S05]  /*e480*/  BSYNC.RECONVERGENT B5 ;  /* 0x0000000000057941 */ /* 0x000fea0003800200 */
.L_x_200:
[----:B------:R-:W0:Y:S01]  /*e490*/  FRND.F64.FLOOR R18, R54 ;  /* 0x0000003600127313 */ /* 0x000e220000305800 */
[----:B------:R-:W-:Y:S01]  /*e4a0*/  DSETP.MAX.AND P2, P3, RZ, R48, PT ;  /* 0x00000030ff00722a */ /* 0x000fe20003b4f000 */
[----:B------:R-:W-:Y:S01]  /*e4b0*/  MOV R13, RZ ;  /* 0x000000ff000d7202 */ /* 0x000fe20000000f00 */
[----:B------:R-:W-:-:S05]  /*e4c0*/  IMAD.MOV.U32 R15, RZ, RZ, R48 ;  /* 0x000000ffff0f7224 */ /* 0x000fca00078e0030 */
[----:B------:R-:W1:Y:S01]  /*e4d0*/  FRND.F64.FLOOR R16, R56 ;  /* 0x0000003800107313 */ /* 0x000e620000305800 */
[----:B0-----:R-:W-:Y:S02]  /*e4e0*/  DADD R18, R54, -R18 ;  /* 0x0000000036127229 */ /* 0x001fe40000000812 */
[----:B-1----:R-:W-:-:S06]  /*e4f0*/  DADD R16, R56, -R16 ;  /* 0x0000000038107229 */ /* 0x002fcc0000000810 */
[----:B------:R-:W-:Y:S01]  /*e500*/  DSETP.GEU.AND P1, PT, R18, 0.5, PT ;  /* 0x3fe000001200742a */ /* 0x000fe20003f2e000 */
[----:B------:R-:W-:Y:S02]  /*e510*/  FSEL R19, R13, R49, P2 ;  /* 0x000000310d137208 */ /* 0x000fe40001000000 */
[----:B------:R-:W-:-:S03]  /*e520*/  @P3 LOP3.LUT R19, R49, 0x80000, RZ, 0xfc, !PT ;  /* 0x0008000031133812 */ /* 0x000fc600078efcff */
[----:B------:R-:W-:Y:S01]  /*e530*/  DSETP.GEU.XOR P1, PT, R16, 0.5, P1 ;  /* 0x3fe000001000742a */ /* 0x000fe20000f2e800 */
[----:B------:R-:W-:Y:S02]  /*e540*/  IMAD.MOV.U32 R16, RZ, RZ, RZ ;  /* 0x000000ffff107224 */ /* 0x000fe400078e00ff */
[----:B------:R-:W-:-:S03]  /*e550*/  IMAD.MOV.U32 R17, RZ, RZ, R19 ;  /* 0x000000ffff117224 */ /* 0x000fc600078e0013 */
[----:B------:R-:W-:Y:S02]  /*e560*/  SEL R13, RZ, 0x1, !P1 ;  /* 0x00000001ff0d7807 */ /* 0x000fe40004800000 */
[----:B------:R-:W-:Y:S02]  /*e570*/  SEL R16, R16, R15, P2 ;  /* 0x0000000f10107207 */ /* 0x000fe40001000000 */
[----:B------:R-:W0:Y:S04]  /*e580*/  I2F.F64.U32 R62, R13 ;  /* 0x0000000d003e7312 */ /* 0x000e280000201800 */
[----:B------:R-:W-:-:S10]  /*e590*/  DMUL R18, R16, 0.5 ;  /* 0x3fe0000010127828 */ /* 0x000fd40000000000 */
[----:B------:R-:W-:Y:S02]  /*e5a0*/  FSEL R16, R16, R18, P0 ;  /* 0x0000001210107208 */ /* 0x000fe40000000000 */
[----:B------:R-:W-:-:S06]  /*e5b0*/  FSEL R17, R17, R19, P0 ;  /* 0x0000001311117208 */ /* 0x000fcc0000000000 */
[----:B0-----:R-:W-:-:S10]  /*e5c0*/  DFMA R62, R62, R16, R52 ;  /* 0x000000103e3e722b */ /* 0x001fd40000000034 */
[--C-:B------:R-:W-:Y:S01]  /*e5d0*/  IMAD.MOV.U32 R16, RZ, RZ, R62.reuse ;  /* 0x000000ffff107224 */ /* 0x100fe200078e003e */
[----:B------:R-:W-:Y:S01]  /*e5e0*/  MOV R17, R63 ;  /* 0x0000003f00117202 */ /* 0x000fe20000000f00 */
[----:B------:R-:W-:Y:S02]  /*e5f0*/  IMAD.MOV.U32 R18, RZ, RZ, R62 ;  /* 0x000000ffff127224 */ /* 0x000fe400078e003e */
[----:B------:R-:W-:Y:S01]  /*e600*/  IMAD.MOV.U32 R19, RZ, RZ, R63 ;  /* 0x000000ffff137224 */ /* 0x000fe200078e003f */
[----:B------:R-:W-:Y:S06]  /*e610*/  BRA `(.L_x_175) ;  /* 0x0000001800e87947 */ /* 0x000fec0003800000 */
.L_x_173:
[----:B------:R-:W-:Y:S01]  /*e620*/  ISETP.NE.AND P1, PT, R21, 0x3, PT ;  /* 0x000000031500780c */ /* 0x000fe20003f25270 */
[----:B------:R-:W-:-:S12]  /*e630*/  BSSY.RELIABLE B5, `(.L_x_220) ;  /* 0x00000e1000057945 */ /* 0x000fd80003800100 */
[----:B------:R-:W-:Y:S05]  /*e640*/  @!P1 BRA `(.L_x_221) ;  /* 0x0000000000189947 */ /* 0x000fea0003800000 */
[----:B------:R-:W-:-:S13]  /*e650*/  ISETP.NE.AND P0, PT, R21, 0x4, PT ;  /* 0x000000041500780c */ /* 0x000fda0003f05270 */
[----:B------:R-:W-:Y:S05]  /*e660*/  @P0 BREAK.RELIABLE B5 ;  /* 0x0000000000050942 */ /* 0x000fea0003800100 */
[----:B------:R-:W-:Y:S05]  /*e670*/  @!P0 BRA `(.L_x_222) ;  /* 0x0000000c00708947 */ /* 0x000fea0003800000 */
[----:B------:R-:W-:Y:S02]  /*e680*/  CS2R R16, SRZ ;  /* 0x0000000000107805 */ /* 0x000fe4000001ff00 */
[----:B------:R-:W-:Y:S01]  /*e690*/  CS2R R18, SRZ ;  /* 0x0000000000127805 */ /* 0x000fe2000001ff00 */
[----:B------:R-:W-:Y:S06]  /*e6a0*/  BRA `(.L_x_175) ;  /* 0x0000001800c47947 */ /* 0x000fec0003800000 */
.L_x_221:
        /* <DEDUP_REMOVED lines=37> */
.L_x_224:
[----:B------:R-:W-:Y:S05]  /*e900*/  BSYNC.RECONVERGENT B6 ;  /* 0x0000000000067941 */ /* 0x000fea0003800200 */
.L_x_223:
        /* <DEDUP_REMOVED lines=15> */
[----:B------:R-:W-:Y:S01]  /*ea00*/  MOV R18, R16 ;  /* 0x0000001000127202 */ /* 0x000fe20000000f00 */
[----:B------:R-:W-:-:S07]  /*ea10*/  IMAD.MOV.U32 R19, RZ, RZ, R13 ;  /* 0x000000ffff137224 */ /* 0x000fce00078e000d */
.L_x_226:
[----:B------:R-:W-:Y:S05]  /*ea20*/  BSYNC.RECONVERGENT B6 ;  /* 0x0000000000067941 */ /* 0x000fea0003800200 */
.L_x_225:
[----:B------:R-:W-:Y:S01]  /*ea30*/  DADD R62, R62, -1 ;  /* 0xbff000003e3e7429 */ /* 0x000fe20000000000 */
[----:B------:R-:W-:Y:S01]  /*ea40*/  IMAD.MOV.U32 R22, RZ, RZ, 0x0 ;  /* 0x00000000ff167424 */ /* 0x000fe200078e00ff */
[----:B------:R-:W-:Y:S01]  /*ea50*/  MOV R23, 0x3fd80000 ;  /* 0x3fd8000000177802 */ /* 0x000fe20000000f00 */
[----:B------:R-:W-:Y:S01]  /*ea60*/  BSSY.RECONVERGENT B6, `(.L_x_227) ;  /* 0x0000020000067945 */ /* 0x000fe20003800200 */
[-C--:B------:R-:W-:Y:S02]  /*ea70*/  DMUL R76, R76, R18.reuse ;  /* 0x000000124c4c7228 */ /* 0x080fe40000000000 */
        /* <DEDUP_REMOVED lines=30> */
.L_x_228:
[----:B------:R-:W-:Y:S05]  /*ec60*/  BSYNC.RECONVERGENT B6 ;  /* 0x0000000000067941 */ /* 0x000fea0003800200 */
.L_x_227:
        /* <DEDUP_REMOVED lines=15> */
[----:B------:R-:W-:Y:S01]  /*ed60*/  IMAD.MOV.U32 R18, RZ, RZ, R16 ;  /* 0x000000ffff127224 */ /* 0x000fe200078e0010 */
[----:B------:R-:W-:-:S07]  /*ed70*/  MOV R19, R13 ;  /* 0x0000000d00137202 */ /* 0x000fce0000000f00 */
.L_x_230:
[----:B------:R-:W-:Y:S05]  /*ed80*/  BSYNC.RECONVERGENT B6 ;  /* 0x0000000000067941 */ /* 0x000fea0003800200 */
.L_x_229:
[----:B------:R-:W-:Y:S01]  /*ed90*/  DMUL R16, R50, R50 ;  /* 0x0000003232107228 */ /* 0x000fe20000000000 */
[----:B------:R-:W-:Y:S01]  /*eda0*/  IMAD.MOV.U32 R22, RZ, RZ, 0x0 ;  /* 0x00000000ff167424 */ /* 0x000fe200078e00ff */
[----:B------:R-:W-:Y:S01]  /*edb0*/  BSSY.RECONVERGENT B6, `(.L_x_231) ;  /* 0x0000020000067945 */ /* 0x000fe20003800200 */
[----:B------:R-:W-:Y:S01]  /*edc0*/  IMAD.MOV.U32 R23, RZ, RZ, 0x3fd80000 ;  /* 0x3fd80000ff177424 */ /* 0x000fe200078e00ff */
        /* <DEDUP_REMOVED lines=30> */
.L_x_232:
[----:B------:R-:W-:Y:S05]  /*efb0*/  BSYNC.RECONVERGENT B6 ;  /* 0x0000000000067941 */ /* 0x000fea0003800200 */
.L_x_231:
        /* <DEDUP_REMOVED lines=16> */
.L_x_234:
[----:B------:R-:W-:Y:S05]  /*f0c0*/  BSYNC.RECONVERGENT B6 ;  /* 0x0000000000067941 */ /* 0x000fea0003800200 */
.L_x_233:
        /* <DEDUP_REMOVED lines=13> */
[----:B------:R-:W-:-:S06]  /*f1a0*/  DMUL R20, R74, R20 ;  /* 0x000000144a147228 */ /* 0x000fcc0000000000 */
[C---:B------:R-:W-:Y:S02]  /*f1b0*/  DFMA R70, R76.reuse, R70, R62 ;  /* 0x000000464c46722b */ /* 0x040fe4000000003e */
[----:B------:R-:W-:Y:S01]  /*f1c0*/  DFMA R18, R76, R18, R20 ;  /* 0x000000124c12722b */ /* 0x000fe20000000014 */
[----:B------:R-:W-:-:S05]  /*f1d0*/  IMAD.MOV.U32 R62, RZ, RZ, RZ ;  /* 0x000000ffff3e7224 */ /* 0x000fca00078e00ff */
[C---:B------:R-:W-:Y:S02]  /*f1e0*/  DFMA R66, R68.reuse, R66, R70 ;  /* 0x000000424442722b */ /* 0x040fe40000000046 */
[----:B------:R-:W-:-:S08]  /*f1f0*/  DFMA R16, R68, R16, R18 ;  /* 0x000000104410722b */ /* 0x000fd00000000012 */
[----:B------:R-:W-:Y:S02]  /*f200*/  DSETP.MAX.AND P1, P2, RZ, R16, PT ;  /* 0x00000010ff00722a */ /* 0x000fe40003a2f000 */
[----:B------:R-:W-:-:S04]  /*f210*/  MOV R18, R17 ;  /* 0x0000001100127202 */ /* 0x000fc80000000f00 */
[----:B------:R-:W-:Y:S02]  /*f220*/  FSEL R63, R13, R18, P1 ;  /* 0x000000120d3f7208 */ /* 0x000fe40000800000 */
[----:B------:R-:W-:Y:S02]  /*f230*/  SEL R62, R62, R16, P1 ;  /* 0x000000103e3e7207 */ /* 0x000fe40000800000 */
[----:B------:R-:W-:-:S04]  /*f240*/  MOV R16, 0xf290 ;  /* 0x0000f29000107802 */ /* 0x000fc80000000f00 */
[----:B------:R-:W-:Y:S01]  /*f250*/  @P2 LOP3.LUT R63, R18, 0x80000, RZ, 0xfc, !PT ;  /* 0x00080000123f2812 */ /* 0x000fe200078efcff */
[----:B------:R-:W-:-:S04]  /*f260*/  IMAD.MOV.U32 R18, RZ, RZ, R62 ;  /* 0x000000ffff127224 */ /* 0x000fc800078e003e */
[----:B------:R-:W-:-:S07]  /*f270*/  IMAD.MOV.U32 R13, RZ, RZ, R63 ;  /* 0x000000ffff0d7224 */ /* 0x000fce00078e003f */
[----:B------:R-:W-:Y:S05]  /*f280*/  CALL.REL.NOINC `($_Z18cudaRaytraceKernel8Matrix4DPviii$__internal_accurate_pow) ;  /* 0x0000017c00207944 */ /* 0x000fea0003c00000 */
[----:B------:R-:W-:Y:S05]  /*f290*/  BSYNC.RECONVERGENT B3 ;  /* 0x0000000000037941 */ /* 0x000fea0003800200 */
.L_x_235:
[C---:B------:R-:W-:Y:S01]  /*f2a0*/  DADD R16, R62.reuse, 10 ;  /* 0x402400003e107429 */ /* 0x040fe20000000000 */
[----:B------:R-:W-:Y:S01]  /*f2b0*/  MOV R19, R13 ;  /* 0x0000000d00137202 */ /* 0x000fe20000000f00 */
[C---:B------:R-:W-:Y:S01]  /*f2c0*/  DSETP.NEU.AND P2, PT, R62.reuse, RZ, PT ;  /* 0x000000ff3e00722a */ /* 0x040fe20003f4d000 */
[----:B------:R-:W-:Y:S01]  /*f2d0*/  IMAD.MOV.U32 R13, RZ, RZ, RZ ;  /* 0x000000ffff0d7224 */ /* 0x000fe200078e00ff */
[----:B------:R-:W-:Y:S01]  /*f2e0*/  DSETP.MAX.AND P5, P6, RZ, R66, PT ;  /* 0x00000042ff00722a */ /* 0x000fe20003eaf000 */
[----:B------:R-:W-:Y:S05]  /*f2f0*/  @!P0 BREAK.RELIABLE B5 ;  /* 0x0000000000058942 */ /* 0x000fea0003800100 */
[----:B------:R-:W-:Y:S01]  /*f300*/  LOP3.LUT R16, R17, 0x7ff00000, RZ, 0xc0, !PT ;  /* 0x7ff0000011107812 */ /* 0x000fe200078ec0ff */
[----:B------:R-:W-:Y:S01]  /*f310*/  DSETP.NEU.AND P3, PT, R62, 1, PT ;  /* 0x3ff000003e00742a */ /* 0x000fe20003f6d000 */
[----:B------:R-:W-:Y:S01]  /*f320*/  IMAD.MOV.U32 R17, RZ, RZ, R66 ;  /* 0x000000ffff117224 */ /* 0x000fe200078e0042 */
[----:B------:R-:W-:-:S02]  /*f330*/  FSEL R13, R13, R67, P5 ;  /* 0x000000430d0d7208 */ /* 0x000fc40002800000 */
[----:B------:R-:W-:Y:S02]  /*f340*/  ISETP.NE.AND P1, PT, R16, 0x7ff00000, PT ;  /* 0x7ff000001000780c */ /* 0x000fe40003f25270 */
[----:B------:R-:W-:Y:S01]  /*f350*/  @!P2 CS2R R18, SRZ ;  /* 0x000000000012a805 */ /* 0x000fe2000001ff00 */
[----:B------:R-:W-:Y:S01]  /*f360*/  IMAD.MOV.U32 R16, RZ, RZ, RZ ;  /* 0x000000ffff107224 */ /* 0x000fe200078e00ff */
[----:B------:R-:W-:-:S04]  /*f370*/  @P6 LOP3.LUT R13, R67, 0x80000, RZ, 0xfc, !PT ;  /* 0x00080000430d6812 */ /* 0x000fc800078efcff */
[----:B------:R-:W-:Y:S01]  /*f380*/  SEL R16, R16, R17, P5 ;  /* 0x0000001110107207 */ /* 0x000fe20002800000 */
[----:B------:R-:W-:-:S04]  /*f390*/  IMAD.MOV.U32 R17, RZ, RZ, R13 ;  /* 0x000000ffff117224 */ /* 0x000fc800078e000d */
[----:B------:R-:W-:-:S14]  /*f3a0*/  DSETP.NEU.OR P1, PT, R62, +INF , P1 ;  /* 0x7ff000003e00742a */ /* 0x000fdc0000f2d400 */
[----:B------:R-:W-:Y:S01]  /*f3b0*/  @!P1 IMAD.MOV.U32 R18, RZ, RZ, 0x0 ;  /* 0x00000000ff129424 */ /* 0x000fe200078e00ff */
[----:B------:R-:W-:-:S04]  /*f3c0*/  @!P1 MOV R19, 0x7ff00000 ;  /* 0x7ff0000000139802 */ /* 0x000fc80000000f00 */
[----:B------:R-:W-:Y:S02]  /*f3d0*/  FSEL R18, R18, RZ, P3 ;  /* 0x000000ff12127208 */ /* 0x000fe40001800000 */
[----:B------:R-:W-:-:S06]  /*f3e0*/  FSEL R19, R19, 1.875, P3 ;  /* 0x3ff0000013137808 */ /* 0x000fcc0001800000 */
[--C-:B------:R-:W-:Y:S02]  /*f3f0*/  DFMA R62, RZ, R16, R18.reuse ;  /* 0x00000010ff3e722b */ /* 0x100fe40000000012 */
[----:B------:R-:W-:-:S08]  /*f400*/  DFMA R16, R16, 0.5, R18 ;  /* 0x3fe000001010782b */ /* 0x000fd00000000012 */
[----:B------:R-:W-:Y:S01]  /*f410*/  IMAD.MOV.U32 R18, RZ, RZ, R62 ;  /* 0x000000ffff127224 */ /* 0x000fe200078e003e */
[----:B------:R-:W-:Y:S01]  /*f420*/  MOV R19, R63 ;  /* 0x0000003f00137202 */ /* 0x000fe20000000f00 */
[----:B------:R-:W-:Y:S06]  /*f430*/  @!P0 BRA `(.L_x_175) ;  /* 0x0000000c00608947 */ /* 0x000fec0003800000 */
.L_x_222:
[----:B------:R-:W-:Y:S05]  /*f440*/  BSYNC.RELIABLE B5 ;  /* 0x0000000000057941 */ /* 0x000fea0003800100 */
.L_x_220:
        /* <DEDUP_REMOVED lines=37> */
.L_x_237:
[----:B------:R-:W-:Y:S05]  /*f6a0*/  BSYNC.RECONVERGENT B5 ;  /* 0x0000000000057941 */ /* 0x000fea0003800200 */
.L_x_236:
        /* <DEDUP_REMOVED lines=16> */
.L_x_239:
[----:B------:R-:W-:Y:S05]  /*f7b0*/  BSYNC.RECONVERGENT B5 ;  /* 0x0000000000057941 */ /* 0x000fea0003800200 */
.L_x_238:
        /* <DEDUP_REMOVED lines=35> */
.L_x_241:
[----:B------:R-:W-:Y:S05]  /*f9f0*/  BSYNC.RECONVERGENT B5 ;  /* 0x0000000000057941 */ /* 0x000fea0003800200 */
.L_x_240:
        /* <DEDUP_REMOVED lines=18> */
.L_x_243:
[----:B------:R-:W-:Y:S05]  /*fb20*/  BSYNC.RECONVERGENT B5 ;  /* 0x0000000000057941 */ /* 0x000fea0003800200 */
.L_x_242:
[----:B------:R-:W-:Y:S01]  /*fb30*/  DMUL R16, R50, R50 ;  /* 0x0000003232107228 */ /* 0x000fe20000000000 */
[----:B------:R-:W-:Y:S01]  /*fb40*/  IMAD.MOV.U32 R22, RZ, RZ, 0x0 ;  /* 0x00000000ff167424 */ /* 0x000fe200078e00ff */
[----:B------:R-:W-:Y:S01]  /*fb50*/  MOV R23, 0x3fd80000 ;  /* 0x3fd8000000177802 */ /* 0x000fe20000000f00 */
        /* <DEDUP_REMOVED lines=31> */
.L_x_245:
[----:B------:R-:W-:Y:S05]  /*fd50*/  BSYNC.RECONVERGENT B5 ;  /* 0x0000000000057941 */ /* 0x000fea0003800200 */
.L_x_244:
        /* <DEDUP_REMOVED lines=16> */
.L_x_247:
[----:B------:R-:W-:Y:S05]  /*fe60*/  BSYNC.RECONVERGENT B5 ;  /* 0x0000000000057941 */ /* 0x000fea0003800200 */
.L_x_246:
[-C--:B------:R-:W-:Y:S01]  /*fe70*/  DMUL R50, R50, -R16.reuse ;  /* 0x8000001032327228 */ /* 0x080fe20000000000 */
[----:B------:R-:W-:Y:S01]  /*fe80*/  MOV R13, RZ ;  /* 0x000000ff000d7202 */ /* 0x000fe20000000f00 */
        /* <DEDUP_REMOVED lines=22> */
[----:B------:R-:W-:Y:S01]  /*fff0*/  @P1 LOP3.LUT R49, R18, 0x80000, RZ, 0xfc, !PT ;  /* 0x0008000012311812 */ /* 0x000fe200078efcff */
[----:B------:R-:W-:-:S03]  /*10000*/  IMAD.MOV.U32 R18, RZ, RZ, R48 ;  /* 0x000000ffff127224 */ /* 0x000fc600078e0030 */
[----:B------:R-:W-:-:S07]  /*10010*/  MOV R13, R49 ;  /* 0x00000031000d7202 */ /* 0x000fce0000000f00 */
[----:B------:R-:W-:Y:S05]  /*10020*/  CALL.REL.NOINC `($_Z18cudaRaytraceKernel8Matrix4DPviii$__internal_accurate_pow) ;  /* 0x0000016c00b87944 */ /* 0x000fea0003c00000 */
[----:B------:R-:W-:Y:S05]  /*10030*/  BSYNC.RECONVERGENT B3 ;  /* 0x0000000000037941 */ /* 0x000fea0003800200 */
.L_x_248:
[C---:B------:R-:W-:Y:S01]  /*10040*/  DADD R16, R48.reuse, 10 ;  /* 0x4024000030107429 */ /* 0x040fe20000000000 */
[----:B------:R-:W-:Y:S01]  /*10050*/  IMAD.MOV.U32 R19, RZ, RZ, R13 ;  /* 0x000000ffff137224 */ /* 0x000fe200078e000d */
[C---:B------:R-:W-:Y:S01]  /*10060*/  DSETP.NEU.AND P1, PT, R48.reuse, RZ, PT ;  /* 0x000000ff3000722a */ /* 0x040fe20003f2d000 */
[----:B------:R-:W-:Y:S01]  /*10070*/  IMAD.MOV.U32 R13, RZ, RZ, RZ ;  /* 0x000000ffff0d7224 */ /* 0x000fe200078e00ff */
[----:B------:R-:W-:Y:S02]  /*10080*/  DSETP.MAX.AND P3, P5, RZ, R50, PT ;  /* 0x00000032ff00722a */ /* 0x000fe40003d6f000 */
[----:B------:R-:W-:-:S04]  /*10090*/  DSETP.NEU.AND P2, PT, R48, 1, PT ;  /* 0x3ff000003000742a */ /* 0x000fc80003f4d000 */
[----:B------:R-:W-:Y:S01]  /*100a0*/  LOP3.LUT R16, R17, 0x7ff00000, RZ, 0xc0, !PT ;  /* 0x7ff0000011107812 */ /* 0x000fe200078ec0ff */
[----:B------:R-:W-:Y:S01]  /*100b0*/  IMAD.MOV.U32 R17, RZ, RZ, R50 ;  /* 0x000000ffff117224 */ /* 0x000fe200078e0032 */
[----:B------:R-:W-:Y:S02]  /*100c0*/  FSEL R13, R13, R51, P3 ;  /* 0x000000330d0d7208 */ /* 0x000fe40001800000 */
[----:B------:R-:W-:Y:S01]  /*100d0*/  ISETP.NE.AND P0, PT, R16, 0x7ff00000, PT ;  /* 0x7ff000001000780c */ /* 0x000fe20003f05270 */
[----:B------:R-:W-:Y:S01]  /*100e0*/  IMAD.MOV.U32 R16, RZ, RZ, RZ ;  /* 0x000000ffff107224 */ /* 0x000fe200078e00ff */
[----:B------:R-:W-:Y:S02]  /*100f0*/  @!P1 CS2R R18, SRZ ;  /* 0x0000000000129805 */ /* 0x000fe4000001ff00 */
[----:B------:R-:W-:Y:S02]  /*10100*/  @P5 LOP3.LUT R13, R51, 0x80000, RZ, 0xfc, !PT ;  /* 0x00080000330d5812 */ /* 0x000fe400078efcff */
[----:B------:R-:W-:-:S03]  /*10110*/  SEL R16, R16, R17, P3 ;  /* 0x0000001110107207 */ /* 0x000fc60001800000 */
[----:B------:R-:W-:-:S04]  /*10120*/  IMAD.MOV.U32 R17, RZ, RZ, R13 ;  /* 0x000000ffff117224 */ /* 0x000fc800078e000d */
[----:B------:R-:W-:-:S14]  /*10130*/  DSETP.NEU.OR P0, PT, R48, +INF , P0 ;  /* 0x7ff000003000742a */ /* 0x000fdc000070d400 */
[----:B------:R-:W-:Y:S01]  /*10140*/  @!P0 IMAD.MOV.U32 R19, RZ, RZ, 0x7ff00000 ;  /* 0x7ff00000ff138424 */ /* 0x000fe200078e00ff */
[----:B------:R-:W-:-:S04]  /*10150*/  @!P0 MOV R18, 0x0 ;  /* 0x0000000000128802 */ /* 0x000fc80000000f00 */
[----:B------:R-:W-:Y:S02]  /*10160*/  FSEL R18, R18, RZ, P2 ;  /* 0x000000ff12127208 */ /* 0x000fe40001000000 */
[----:B------:R-:W-:-:S06]  /*10170*/  FSEL R19, R19, 1.875, P2 ;  /* 0x3ff0000013137808 */ /* 0x000fcc0001000000 */
[--C-:B------:R-:W-:Y:S02]  /*10180*/  DFMA R62, RZ, R16, R18.reuse ;  /* 0x00000010ff3e722b */ /* 0x100fe40000000012 */
[----:B------:R-:W-:-:S08]  /*10190*/  DADD R18, R16, R18 ;  /* 0x0000000010127229 */ /* 0x000fd00000000012 */
[----:B------:R-:W-:Y:S01]  /*101a0*/  MOV R16, R62 ;  /* 0x0000003e00107202 */ /* 0x000fe20000000f00 */
[----:B------:R-:W-:-:S07]  /*101b0*/  IMAD.MOV.U32 R17, RZ, RZ, R63 ;  /* 0x000000ffff117224 */ /* 0x000fce00078e003f */
.L_x_175:
[----:B------:R-:W-:Y:S05]  /*101c0*/  BSYNC.RECONVERGENT B4 ;  /* 0x0000000000047941 */ /* 0x000fea0003800200 */
.L_x_172:
[----:B------:R-:W-:Y:S02]  /*101d0*/  DFMA R72, R62, 0.5, R72 ;  /* 0x3fe000003e48782b */ /* 0x000fe40000000048 */
[--C-:B------:R-:W-:Y:S02]  /*101e0*/  DFMA R62, R16, 0.5, R64.reuse ;  /* 0x3fe00000103e782b */ /* 0x100fe40000000040 */
[----:B------:R-:W-:Y:S01]  /*101f0*/  DFMA R64, R18, 0.5, R64 ;  /* 0x3fe000001240782b */ /* 0x000fe20000000040 */
[----:B------:R-:W-:Y:S10]  /*10200*/  BRA `(.L_x_138) ;  /* 0x0000016000447947 */ /* 0x000ff40003800000 */
.L_x_137:
        /* <DEDUP_REMOVED lines=37> */
.L_x_250:
[----:B------:R-:W-:Y:S05]  /*10460*/  BSYNC.RECONVERGENT B4 ;  /* 0x0000000000047941 */ /* 0x000fea0003800200 */
.L_x_249:
        /* <DEDUP_REMOVED lines=16> */
.L_x_252:
[----:B------:R-:W-:Y:S05]  /*10570*/  BSYNC.RECONVERGENT B4 ;  /* 0x0000000000047941 */ /* 0x000fea0003800200 */
.L_x_251:
        /* <DEDUP_REMOVED lines=33> */
.L_x_254:
[----:B------:R-:W-:Y:S05]  /*10790*/  BSYNC.RECONVERGENT B4 ;  /* 0x0000000000047941 */ /* 0x000fea0003800200 */
.L_x_253:
        /* <DEDUP_REMOVED lines=18> */
.L_x_256:
[----:B------:R-:W-:Y:S05]  /*108c0*/  BSYNC.RECONVERGENT B4 ;  /* 0x0000000000047941 */ /* 0x000fea0003800200 */
.L_x_255:
[-C--:B------:R-:W-:Y:S01]  /*108d0*/  DMUL R48, R48, -R20.reuse ;  /* 0x8000001430307228 */ /* 0x080fe20000000000 */
[----:B------:R-:W-:Y:S01]  /*108e0*/  IMAD.MOV.U32 R13, RZ, RZ, RZ ;  /* 0x000000ffff0d7224 */ /* 0x000fe200078e00ff */
[-C--:B------:R-:W-:Y:S01]  /*108f0*/  DMUL R50, R50, -R20.reuse ;  /* 0x8000001432327228 */ /* 0x080fe20000000000 */
[----:B------:R-:W-:Y:S01]  /*10900*/  IMAD.MOV.U32 R72, RZ, RZ, RZ ;  /* 0x000000ffff487224 */ /* 0x000fe200078e00ff */
[----:B------:R-:W-:Y:S01]  /*10910*/  DMUL R52, R52, -R20 ;  /* 0x8000001434347228 */ /* 0x000fe20000000000 */
[----:B------:R-:W-:Y:S01]  /*10920*/  BSSY.RECONVERGENT B3, `(.L_x_257) ;  /* 0x0000015000037945 */ /* 0x000fe20003800200 */
[----:B------:R-:W-:-:S04]  /*10930*/  DFMA R64, RZ, R56, R60 ;  /* 0x00000038ff40722b */ /* 0x000fc8000000003c */
[----:B------:R-:W-:-:S04]  /*10940*/  DFMA R16, RZ, R48, R50 ;  /* 0x00000030ff10722b */ /* 0x000fc80000000032 */
[----:B------:R-:W-:-:S04]  /*10950*/  DFMA R64, RZ, R62, R64 ;  /* 0x0000003eff40722b */ /* 0x000fc80000000040 */
[----:B------:R-:W-:-:S08]  /*10960*/  DFMA R16, RZ, R52, R16 ;  /* 0x00000034ff10722b */ /* 0x000fd00000000010 */
[----:B------:R-:W-:-:S08]  /*10970*/  DADD R16, R16, R16 ;  /* 0x0000000010107229 */ /* 0x000fd00000000010 */
[-C--:B------:R-:W-:Y:S02]  /*10980*/  DFMA R48, RZ, R16.reuse, -R48 ;  /* 0x00000010ff30722b */ /* 0x080fe40000000830 */
[----:B------:R-:W-:Y:S02]  /*10990*/  DADD R50, -R50, R16 ;  /* 0x0000000032327229 */ /* 0x000fe40000000110 */
[----:B------:R-:W-:-:S04]  /*109a0*/  DFMA R52, RZ, R16, -R52 ;  /* 0x00000010ff34722b */ /* 0x000fc80000000834 */
[----:B------:R-:W-:-:S08]  /*109b0*/  DMUL R18, R56, R48 ;  /* 0x0000003038127228 */ /* 0x000fd00000000000 */
[----:B------:R-:W-:-:S08]  /*109c0*/  DFMA R18, R60, R50, R18 ;  /* 0x000000323c12722b */ /* 0x000fd00000000012 */
[----:B------:R-:W-:-:S08]  /*109d0*/  DFMA R18, R62, R52, R18 ;  /* 0x000000343e12722b */ /* 0x000fd00000000012 */
        /* <DEDUP_REMOVED lines=10> */
.L_x_257:
[----:B------:R-:W0:Y:S01]  /*10a80*/  MUFU.RCP64H R17, R65 ;  /* 0x0000004100117308 */ /* 0x000e220000001800 */
[----:B------:R-:W-:Y:S01]  /*10a90*/  MOV R16, 0x1 ;  /* 0x0000000100107802 */ /* 0x000fe20000000f00 */
[----:B------:R-:W-:Y:S01]  /*10aa0*/  DADD R66, RZ, R54 ;  /* 0x00000000ff427229 */ /* 0x000fe20000000036 */
[----:B------:R-:W-:Y:S01]  /*10ab0*/  UMOV UR36, 0xeb1c432d ;  /* 0xeb1c432d00247882 */ /* 0x000fe20000000000 */
[----:B------:R-:W-:Y:S01]  /*10ac0*/  UMOV UR37, 0x3f1a36e2 ;  /* 0x3f1a36e200257882 */ /* 0x000fe20000000000 */
[----:B------:R-:W-:Y:S01]  /*10ad0*/  DADD R70, RZ, R58 ;  /* 0x00000000ff467229 */ /* 0x000fe2000000003a */
[----:B------:R-:W-:Y:S01]  /*10ae0*/  IMAD.MOV.U32 R19, RZ, RZ, R13 ;  /* 0x000000ffff137224 */ /* 0x000fe200078e000d */
[----:B------:R-:W-:Y:S01]  /*10af0*/  DADD R68, R68, UR36 ;  /* 0x0000002444447e29 */ /* 0x000fe20008000000 */
[----:B------:R-:W-:Y:S01]  /*10b00*/  BSSY.RECONVERGENT B4, `(.L_x_258) ;  /* 0x0000024000047945 */ /* 0x000fe20003800200 */
[----:B------:R-:W-:Y:S02]  /*10b10*/  DSETP.NEU.AND P1, PT, R72, RZ, PT ;  /* 0x000000ff4800722a */ /* 0x000fe40003f2d000 */
[----:B------:R-:W-:-:S02]  /*10b20*/  DMUL R76, RZ, R66 ;  /* 0x00000042ff4c7228 */ /* 0x000fc40000000000 */
[----:B0-----:R-:W-:-:S06]  /*10b30*/  DFMA R20, -R64, R16, 1 ;  /* 0x3ff000004014742b */ /* 0x001fcc0000000110 */
[----:B------:R-:W-:-:S04]  /*10b40*/  DADD R74, R68, R76 ;  /* 0x00000000444a7229 */ /* 0x000fc8000000004c */
[----:B------:R-:W-:Y:S01]  /*10b50*/  @!P1 CS2R R18, SRZ ;  /* 0x0000000000129805 */ /* 0x000fe2000001ff00 */
[----:B------:R-:W-:Y:S02]  /*10b60*/  DSETP.NEU.AND P1, PT, R72, 1, PT ;  /* 0x3ff000004800742a */ /* 0x000fe40003f2d000 */
[----:B------:R-:W-:Y:S02]  /*10b70*/  DFMA R20, R20, R20, R20 ;  /* 0x000000141414722b */ /* 0x000fe40000000014 */
[----:B------:R-:W-:-:S06]  /*10b80*/  DFMA R74, RZ, R70, R74 ;  /* 0x00000046ff4a722b */ /* 0x000fcc000000004a */
[----:B------:R-:W-:Y:S02]  /*10b90*/  DFMA R20, R16, R20, R16 ;  /* 0x000000141014722b */ /* 0x000fe40000000010 */
[----:B------:R-:W-:Y:S02]  /*10ba0*/  DADD R24, RZ, -R74 ;  /* 0x00000000ff187229 */ /* 0x000fe4000000084a */
[----:B------:R-:W-:-:S04]  /*10bb0*/  DADD R16, R72, 10 ;  /* 0x4024000048107429 */ /* 0x000fc80000000000 */
[----:B------:R-:W-:-:S04]  /*10bc0*/  DFMA R22, -R64, R20, 1 ;  /* 0x3ff000004016742b */ /* 0x000fc80000000114 */
[----:B------:R-:W-:Y:S02]  /*10bd0*/  FSETP.GEU.AND P3, PT, |R25|, 6.5827683646048100446e-37, PT ;  /* 0x036000001900780b */ /* 0x000fe40003f6e200 */
[----:B------:R-:W-:Y:S02]  /*10be0*/  LOP3.LUT R16, R17, 0x7ff00000, RZ, 0xc0, !PT ;  /* 0x7ff0000011107812 */ /* 0x000fe400078ec0ff */
[----:B------:R-:W-:Y:S02]  /*10bf0*/  DFMA R22, R20, R22, R20 ;  /* 0x000000161416722b */ /* 0x000fe40000000014 */
[----:B------:R-:W-:-:S06]  /*10c00*/  ISETP.NE.AND P0, PT, R16, 0x7ff00000, PT ;  /* 0x7ff000001000780c */ /* 0x000fcc0003f05270 */
[----:B------:R-:W-:-:S07]  /*10c10*/  DMUL R20, R24, R22 ;  /* 0x0000001618147228 */ /* 0x000fce0000000000 */
[----:B------:R-:W-:Y:S02]  /*10c20*/  DSETP.NEU.OR P0, PT, R72, +INF , P0 ;  /* 0x7ff000004800742a */ /* 0x000fe4000070d400 */
[----:B------:R-:W-:-:S08]  /*10c30*/  DFMA R16, -R64, R20, R24 ;  /* 0x000000144010722b */ /* 0x000fd00000000118 */
[----:B------:R-:W-:-:S04]  /*10c40*/  DFMA R16, R22, R16, R20 ;  /* 0x000000101610722b */ /* 0x000fc80000000014 */
[----:B------:R-:W-:Y:S02]  /*10c50*/  @!P0 IMAD.MOV.U32 R18, RZ, RZ, 0x0 ;  /* 0x00000000ff128424 */ /* 0x000fe400078e00ff */
[----:B------:R-:W-:-:S03]  /*10c60*/  @!P0 IMAD.MOV.U32 R19, RZ, RZ, 0x7ff00000 ;  /* 0x7ff00000ff138424 */ /* 0x000fc600078e00ff */
[----:B------:R-:W-:Y:S01]  /*10c70*/  FSEL R72, R18, RZ, P1 ;  /* 0x000000ff12487208 */ /* 0x000fe20000800000 */
[----:B------:R-:W-:Y:S01]  /*10c80*/  FFMA R15, RZ, R65, R17 ;  /* 0x00000041ff0f7223 */ /* 0x000fe20000000011 */
[----:B------:R-:W-:-:S04]  /*10c90*/  FSEL R73, R19, 1.875, P1 ;  /* 0x3ff0000013497808 */ /* 0x000fc80000800000 */
        /* <DEDUP_REMOVED lines=10> */
.L_x_259:
[----:B------:R-:W-:Y:S05]  /*10d40*/  BSYNC.RECONVERGENT B4 ;  /* 0x0000000000047941 */ /* 0x000fea0003800200 */
.L_x_258:
[C---:B------:R-:W-:Y:S01]  /*10d50*/  DSETP.GEU.AND P1, PT, R16.reuse, 1000000, PT ;  /* 0x412e84801000742a */ /* 0x040fe20003f2e000 */
[----:B------:R-:W-:Y:S01]  /*10d60*/  BSSY.RECONVERGENT B4, `(.L_x_260) ;  /* 0x000013d000047945 */ /* 0x000fe20003800200 */
[----:B------:R-:W-:Y:S01]  /*10d70*/  DSETP.GE.AND P2, PT, R16, RZ, PT ;  /* 0x000000ff1000722a */ /* 0x000fe20003f46000 */
[----:B------:R-:W-:-:S13]  /*10d80*/  PLOP3.LUT P0, PT, PT, PT, PT, 0x8, 0x80 ;  /* 0x000000000080781c */ /* 0x000fda0003f0e170 */
[----:B------:R-:W-:Y:S05]  /*10d90*/  @!P1 BRA P2, `(.L_x_261) ;  /* 0x0000001000e49947 */ /* 0x000fea0001000000 */
[----:B------:R-:W-:Y:S01]  /*10da0*/  DFMA R16, RZ, R68, R66 ;  /* 0x00000044ff10722b */ /* 0x000fe20000000042 */
[----:B------:R-:W-:Y:S01]  /*10db0*/  BSSY.RECONVERGENT B5, `(.L_x_262) ;  /* 0x0000035000057945 */ /* 0x000fe20003800200 */
[----:B------:R-:W-:Y:S02]  /*10dc0*/  DMUL R18, RZ, R60 ;  /* 0x0000003cff127228 */ /* 0x000fe40000000000 */
[----:B------:R-:W-:Y:S02]  /*10dd0*/  DADD R74, R74, -1 ;  /* 0xbff000004a4a7429 */ /* 0x000fe40000000000 */
[----:B------:R-:W-:Y:S02]  /*10de0*/  DFMA R76, RZ, R68, R76 ;  /* 0x00000044ff4c722b */ /* 0x000fe4000000004c */
[----:B------:R-:W-:Y:S02]  /*10df0*/  DFMA R60, RZ, R70, R16 ;  /* 0x00000046ff3c722b */ /* 0x000fe40000000010 */
[----:B------:R-:W-:-:S02]  /*10e00*/  DADD R20, R56, R18 ;  /* 0x0000000038147229 */ /* 0x000fc40000000012 */
[----:B------:R-:W-:Y:S02]  /*10e10*/  DFMA R18, RZ, R56, R18 ;  /* 0x00000038ff12722b */ /* 0x000fe40000000012 */
[----:B------:R-:W-:Y:S02]  /*10e20*/  DMUL R22, R64, R64 ;  /* 0x0000004040167228 */ /* 0x000fe40000000000 */
[----:B------:R-:W-:Y:S02]  /*10e30*/  DADD R76, R70, R76 ;  /* 0x00000000464c7229 */ /* 0x000fe4000000004c */
[----:B------:R-:W-:Y:S02]  /*10e40*/  DMUL R24, R74, R74 ;  /* 0x0000004a4a187228 */ /* 0x000fe40000000000 */
[----:B------:R-:W-:Y:S02]  /*10e50*/  DADD R16, R60, 2 ;  /* 0x400000003c107429 */ /* 0x000fe40000000000 */
[----:B------:R-:W-:-:S02]  /*10e60*/  DFMA R56, RZ, R62, R20 ;  /* 0x0000003eff38722b */ /* 0x000fc40000000014 */
[----:B------:R-:W-:Y:S01]  /*10e70*/  DADD R18, R62, R18 ;  /* 0x000000003e127229 */ /* 0x000fe20000000012 */
[----:B------:R-:W-:Y:S01]  /*10e80*/  IMAD.MOV.U32 R20, RZ, RZ, 0x0 ;  /* 0x00000000ff147424 */ /* 0x000fe200078e00ff */
[----:B------:R-:W-:Y:S01]  /*10e90*/  DMUL R74, R64, R74 ;  /* 0x0000004a404a7228 */ /* 0x000fe20000000000 */
[----:B------:R-:W-:Y:S01]  /*10ea0*/  MOV R21, 0x3fd80000 ;  /* 0x3fd8000000157802 */ /* 0x000fe20000000f00 */
[----:B------:R-:W-:Y:S02]  /*10eb0*/  DMUL R98, R76, R76 ;  /* 0x0000004c4c627228 */ /* 0x000fe40000000000 */
[----:B------:R-:W-:Y:S02]  /*10ec0*/  DFMA R24, R16, R16, R24 ;  /* 0x000000101018722b */ /* 0x000fe40000000018 */
[-C--:B------:R-:W-:Y:S02]  /*10ed0*/  DFMA R22, R56, R56.reuse, R22 ;  /* 0x000000383816722b */ /* 0x080fe40000000016 */
[----:B------:R-:W-:-:S02]  /*10ee0*/  DFMA R74, R16, R56, R74 ;  /* 0x00000038104a722b */ /* 0x000fc4000000004a */
[-C--:B------:R-:W-:Y:S02]  /*10ef0*/  DMUL R100, R76, R18.reuse ;  /* 0x000000124c647228 */ /* 0x080fe40000000000 */
[----:B------:R-:W-:Y:S02]  /*10f00*/  DADD R24, R24, R98 ;  /* 0x0000000018187229 */ /* 0x000fe40000000062 */
[----:B------:R-:W-:-:S04]  /*10f10*/  DFMA R78, R18, R18, R22 ;  /* 0x00000012124e722b */ /* 0x000fc80000000016 */
[----:B------:R-:W-:Y:S02]  /*10f20*/  DADD R74, R74, R100 ;  /* 0x000000004a4a7229 */ /* 0x000fe40000000064 */
[----:B------:R-:W-:Y:S02]  /*10f30*/  DADD R24, R24, -1 ;  /* 0xbff0000018187429 */ /* 0x000fe40000000000 */
[----:B------:R-:W-:-:S04]  /*10f40*/  DMUL R80, R78, 4 ;  /* 0x401000004e507828 */ /* 0x000fc80000000000 */
[----:B------:R-:W-:-:S04]  /*10f50*/  DADD R62, R74, R74 ;  /* 0x000000004a3e7229 */ /* 0x000fc8000000004a */
        /* <DEDUP_REMOVED lines=26> */
.L_x_263:
[----:B------:R-:W-:Y:S05]  /*11100*/  BSYNC.RECONVERGENT B5 ;  /* 0x0000000000057941 */ /* 0x000fea0003800200 */
.L_x_262:
        /* <DEDUP_REMOVED lines=24> */
.L_x_265:
[----:B------:R-:W-:Y:S05]  /*11290*/  BSYNC.RECONVERGENT B5 ;  /* 0x0000000000057941 */ /* 0x000fea0003800200 */
.L_x_264:
        /* <DEDUP_REMOVED lines=22> */
.L_x_267:
[----:B------:R-:W-:Y:S05]  /*11400*/  BSYNC.RECONVERGENT B5 ;  /* 0x0000000000057941 */ /* 0x000fea0003800200 */
.L_x_266:
        /* <DEDUP_REMOVED lines=13> */
[----:B------:R-:W-:Y:S01]  /*114e0*/  DFMA R16, RZ, R66, R68 ;  /* 0x00000042ff10722b */ /* 0x000fe20000000044 */
[----:B------:R-:W-:Y:S01]  /*114f0*/  IMAD.MOV.U32 R20, RZ, RZ, 0x0 ;  /* 0x00000000ff147424 */ /* 0x000fe200078e00ff */
[----:B------:R-:W-:Y:S01]  /*11500*/  MOV R21, 0x3fd80000 ;  /* 0x3fd8000000157802 */ /* 0x000fe20000000f00 */
[----:B------:R-:W-:Y:S05]  /*11510*/  BSSY.RECONVERGENT B5, `(.L_x_268) ;  /* 0x0000025000057945 */ /* 0x000fea0003800200 */
[----:B------:R-:W-:-:S08]  /*11520*/  DFMA R16, RZ, R70, R16 ;  /* 0x00000046ff10722b */ /* 0x000fd00000000010 */
[----:B------:R-:W-:-:S08]  /*11530*/  DADD R16, R16, -1 ;  /* 0xbff0000010107429 */ /* 0x000fd00000000000 */
[-C--:B------:R-:W-:Y:S02]  /*11540*/  DMUL R62, R16, R16.reuse ;  /* 0x00000010103e7228 */ /* 0x080fe40000000000 */
[----:B------:R-:W-:-:S06]  /*11550*/  DMUL R76, R64, R16 ;  /* 0x00000010404c7228 */ /* 0x000fcc0000000000 */
[C---:B------:R-:W-:Y:S02]  /*11560*/  DFMA R18, R60.reuse, R60, R62 ;  /* 0x0000003c3c12722b */ /* 0x040fe4000000003e */
        /* <DEDUP_REMOVED lines=31> */
.L_x_269:
[----:B------:R-:W-:Y:S05]  /*11760*/  BSYNC.RECONVERGENT B5 ;  /* 0x0000000000057941 */ /* 0x000fea0003800200 */
.L_x_268:
        /* <DEDUP_REMOVED lines=23> */
.L_x_271:
[----:B------:R-:W-:Y:S05]  /*118e0*/  BSYNC.RECONVERGENT B5 ;  /* 0x0000000000057941 */ /* 0x000fea0003800200 */
.L_x_270:
        /* <DEDUP_REMOVED lines=22> */
.L_x_273:
[----:B------:R-:W-:Y:S05]  /*11a50*/  BSYNC.RECONVERGENT B5 ;  /* 0x0000000000057941 */ /* 0x000fea0003800200 */
.L_x_272:
        /* <DEDUP_REMOVED lines=14> */
[----:B------:R-:W-:Y:S01]  /*11b40*/  IMAD.MOV.U32 R20, RZ, RZ, 0x0 ;  /* 0x00000000ff147424 */ /* 0x000fe200078e00ff */
[----:B------:R-:W-:Y:S01]  /*11b50*/  MOV R21, 0x3fd80000 ;  /* 0x3fd8000000157802 */ /* 0x000fe20000000f00 */
        /* <DEDUP_REMOVED lines=33> */
.L_x_275:
[----:B------:R-:W-:Y:S05]  /*11d70*/  BSYNC.RECONVERGENT B5 ;  /* 0x0000000000057941 */ /* 0x000fea0003800200 */
.L_x_274:
        /* <DEDUP_REMOVED lines=23> */
.L_x_277:
[----:B------:R-:W-:Y:S05]  /*11ef0*/  BSYNC.RECONVERGENT B5 ;  /* 0x0000000000057941 */ /* 0x000fea0003800200 */
.L_x_276:
        /* <DEDUP_REMOVED lines=22> */
.L_x_279:
[----:B------:R-:W-:Y:S05]  /*12060*/  BSYNC.RECONVERGENT B5 ;  /* 0x0000000000057941 */ /* 0x000fea0003800200 */
.L_x_278:
        /* <DEDUP_REMOVED lines=12> */
.L_x_261:
[----:B------:R-:W-:Y:S05]  /*12130*/  BSYNC.RECONVERGENT B4 ;  /* 0x0000000000047941 */ /* 0x000fea0003800200 */
.L_x_260:
[----:B------:R-:W0:Y:S01]  /*12140*/  FRND.F64.FLOOR R18, R58 ;  /* 0x0000003a00127313 */ /* 0x000e220000305800 */
[----:B------:R-:W-:Y:S01]  /*12150*/  DSETP.MAX.AND P2, P3, RZ, R64, PT ;  /* 0x00000040ff00722a */ /* 0x000fe20003b4f000 */
[----:B------:R-:W-:Y:S01]  /*12160*/  IMAD.MOV.U32 R13, RZ, RZ, RZ ;  /* 0x000000ffff0d7224 */ /* 0x000fe200078e00ff */
[----:B------:R-:W-:Y:S01]  /*12170*/  UISETP.NE.AND UP0, UPT, UR5, URZ, UPT ;  /* 0x000000ff0500728c */ /* 0x000fe2000bf05270 */
[----:B------:R-:W-:-:S04]  /*12180*/  IMAD.MOV.U32 R15, RZ, RZ, R64 ;  /* 0x000000ffff0f7224 */ /* 0x000fc800078e0040 */
[----:B------:R-:W1:Y:S01]  /*12190*/  FRND.F64.FLOOR R16, R54 ;  /* 0x0000003600107313 */ /* 0x000e620000305800 */
[----:B0-----:R-:W-:Y:S02]  /*121a0*/  DADD R18, R58, -R18 ;  /* 0x000000003a127229 */ /* 0x001fe40000000812 */
[----:B-1----:R-:W-:-:S06]  /*121b0*/  DADD R16, R54, -R16 ;  /* 0x0000000036107229 */ /* 0x002fcc0000000810 */
[----:B------:R-:W-:Y:S01]  /*121c0*/  DSETP.GEU.AND P1, PT, R18, 0.5, PT ;  /* 0x3fe000001200742a */ /* 0x000fe20003f2e000 */
[----:B------:R-:W-:Y:S02]  /*121d0*/  FSEL R19, R13, R65, P2 ;  /* 0x000000410d137208 */ /* 0x000fe40001000000 */
[----:B------:R-:W-:-:S03]  /*121e0*/  @P3 LOP3.LUT R19, R65, 0x80000, RZ, 0xfc, !PT ;  /* 0x0008000041133812 */ /* 0x000fc600078efcff */
[----:B------:R-:W-:Y:S01]  /*121f0*/  DSETP.GEU.XOR P1, PT, R16, 0.5, P1 ;  /* 0x3fe000001000742a */ /* 0x000fe20000f2e800 */
[----:B------:R-:W-:Y:S01]  /*12200*/  MOV R16, RZ ;  /* 0x000000ff00107202 */ /* 0x000fe20000000f00 */
[----:B------:R-:W-:-:S03]  /*12210*/  IMAD.MOV.U32 R17, RZ, RZ, R19 ;  /* 0x000000ffff117224 */ /* 0x000fc600078e0013 */
[----:B------:R-:W-:Y:S02]  /*12220*/  SEL R16, R16, R15, P2 ;  /* 0x0000000f10107207 */ /* 0x000fe40001000000 */
[----:B------:R-:W-:-:S04]  /*12230*/  SEL R13, RZ, 0x1, !P1 ;  /* 0x00000001ff0d7807 */ /* 0x000fc80004800000 */
[----:B------:R-:W-:Y:S01]  /*12240*/  DMUL R18, R16, 0.5 ;  /* 0x3fe0000010127828 */ /* 0x000fe20000000000 */
[----:B------:R-:W0:Y:S09]  /*12250*/  I2F.F64.U32 R64, R13 ;  /* 0x0000000d00407312 */ /* 0x000e320000201800 */
[----:B------:R-:W-:-:S02]  /*12260*/  FSEL R16, R16, R18, P0 ;  /* 0x0000001210107208 */ /* 0x000fc40000000000 */
[----:B------:R-:W-:-:S06]  /*12270*/  FSEL R17, R17, R19, P0 ;  /* 0x0000001311117208 */ /* 0x000fcc0000000000 */
[----:B0-----:R-:W-:-:S10]  /*12280*/  DFMA R64, R64, R16, R72 ;  /* 0x000000104040722b */ /* 0x001fd40000000048 */
[----:B------:R-:W-:Y:S01]  /*12290*/  IMAD.MOV.U32 R72, RZ, RZ, R64 ;  /* 0x000000ffff487224 */ /* 0x000fe200078e0040 */
[----:B------:R-:W-:Y:S01]  /*122a0*/  MOV R62, R64 ;  /* 0x00000040003e7202 */ /* 0x000fe20000000f00 */
[--C-:B------:R-:W-:Y:S02]  /*122b0*/  IMAD.MOV.U32 R73, RZ, RZ, R65.reuse ;  /* 0x000000ffff497224 */ /* 0x100fe400078e0041 */
[----:B------:R-:W-:Y:S01]  /*122c0*/  IMAD.MOV.U32 R63, RZ, RZ, R65 ;  /* 0x000000ffff3f7224 */ /* 0x000fe200078e0041 */
[----:B------:R-:W-:Y:S06]  /*122d0*/  BRA.U !UP0, `(.L_x_138) ;  /* 0x0000014108107547 */ /* 0x000fec000b800000 */
[----:B------:R-:W-:Y:S01]  /*122e0*/  DMUL R54, RZ, R48 ;  /* 0x00000030ff367228 */ /* 0x000fe20000000000 */
[----:B------:R-:W-:Y:S01]  /*122f0*/  IMAD.MOV.U32 R16, RZ, RZ, 0x1 ;  /* 0x00000001ff107424 */ /* 0x000fe200078e00ff */
[----:B------:R-:W-:Y:S01]  /*12300*/  DFMA R58, RZ, R66, R68 ;  /* 0x00000042ff3a722b */ /* 0x000fe20000000044 */
[----:B------:R-:W-:Y:S01]  /*12310*/  BSSY.RECONVERGENT B4, `(.L_x_280) ;  /* 0x000001a000047945 */ /* 0x000fe20003800200 */
[----:B------:R-:W-:-:S04]  /*12320*/  CS2R R56, SRZ ;  /* 0x0000000000387805 */ /* 0x000fc8000001ff00 */
[----:B------:R-:W-:Y:S02]  /*12330*/  DADD R72, R50, R54 ;  /* 0x0000000032487229 */ /* 0x000fe40000000036 */
[----:B------:R-:W-:-:S06]  /*12340*/  DFMA R58, RZ, R70, R58 ;  /* 0x00000046ff3a722b */ /* 0x000fcc000000003a */
[----:B------:R-:W-:Y:S02]  /*12350*/  DFMA R72, RZ, R52, R72 ;  /* 0x00000034ff48722b */ /* 0x000fe40000000048 */
[----:B------:R-:W-:-:S04]  /*12360*/  DADD R22, RZ, -R58 ;  /* 0x00000000ff167229 */ /* 0x000fc8000000083a */
        /* <DEDUP_REMOVED lines=20> */
.L_x_281:
[----:B------:R-:W-:Y:S05]  /*124b0*/  BSYNC.RECONVERGENT B4 ;  /* 0x0000000000047941 */ /* 0x000fea0003800200 */
.L_x_280:
[----:B------:R-:W-:Y:S01]  /*124c0*/  DMUL R16, RZ, R68 ;  /* 0x00000044ff107228 */ /* 0x000fe20000000000 */
[----:B------:R-:W-:Y:S01]  /*124d0*/  BSSY.RECONVERGENT B4, `(.L_x_282) ;  /* 0x0000039000047945 */ /* 0x000fe20003800200 */
[----:B------:R-:W-:Y:S02]  /*124e0*/  DADD R58, R58, -1 ;  /* 0xbff000003a3a7429 */ /* 0x000fe40000000000 */
[-C--:B------:R-:W-:Y:S02]  /*124f0*/  DFMA R76, RZ, R50.reuse, R48 ;  /* 0x00000032ff4c722b */ /* 0x080fe40000000030 */
[----:B------:R-:W-:Y:S02]  /*12500*/  DFMA R74, RZ, R50, R54 ;  /* 0x00000032ff4a722b */ /* 0x000fe40000000036 */
[--C-:B------:R-:W-:Y:S02]  /*12510*/  DADD R80, R66, R16.reuse ;  /* 0x0000000042507229 */ /* 0x100fe40000000010 */
[----:B------:R-:W-:-:S02]  /*12520*/  DFMA R78, RZ, R66, R16 ;  /* 0x00000042ff4e722b */ /* 0x000fc40000000010 */
[----:B------:R-:W-:Y:S02]  /*12530*/  DMUL R20, R72, R72 ;  /* 0x0000004848147228 */ /* 0x000fe40000000000 */
[----:B------:R-:W-:Y:S02]  /*12540*/  DFMA R76, RZ, R52, R76 ;  /* 0x00000034ff4c722b */ /* 0x000fe4000000004c */
[----:B------:R-:W-:Y:S02]  /*12550*/  DFMA R80, RZ, R70, R80 ;  /* 0x00000046ff50722b */ /* 0x000fe40000000050 */
[-C--:B------:R-:W-:Y:S02]  /*12560*/  DMUL R62, R58, R58.reuse ;  /* 0x0000003a3a3e7228 */ /* 0x080fe40000000000 */
[----:B------:R-:W-:Y:S02]  /*12570*/  DMUL R72, R72, R58 ;  /* 0x0000003a48487228 */ /* 0x000fe40000000000 */
[----:B------:R-:W-:-:S02]  /*12580*/  DADD R74, R52, R74 ;  /* 0x00000000344a7229 */ /* 0x000fc4000000004a */
[----:B------:R-:W-:Y:S02]  /*12590*/  DADD R16, R80, 2 ;  /* 0x4000000050107429 */ /* 0x000fe40000000000 */
[----:B------:R-:W-:Y:S02]  /*125a0*/  DADD R78, R70, R78 ;  /* 0x00000000464e7229 */ /* 0x000fe4000000004e */
[----:B------:R-:W-:Y:S02]  /*125b0*/  DFMA R20, R76, R76, R20 ;  /* 0x0000004c4c14722b */ /* 0x000fe40000000014 */
[----:B------:R-:W-:Y:S02]  /*125c0*/  DSETP.GEU.AND P0, PT, R18, 1000000, PT ;  /* 0x412e84801200742a */ /* 0x000fe40003f0e000 */
[C---:B------:R-:W-:Y:S02]  /*125d0*/  DFMA R22, R16.reuse, R16, R62 ;  /* 0x000000101016722b */ /* 0x040fe4000000003e */
[----:B------:R-:W-:-:S02]  /*125e0*/  DFMA R16, R16, R76, R72 ;  /* 0x0000004c1010722b */ /* 0x000fc40000000048 */
[----:B------:R-:W-:Y:S02]  /*125f0*/  DFMA R54, R74, R74, R20 ;  /* 0x0000004a4a36722b */ /* 0x000fe40000000014 */
[----:B------:R-:W-:Y:S02]  /*12600*/  DSETP.GE.AND P0, PT, R18, RZ, !P0 ;  /* 0x000000ff1200722a */ /* 0x000fe40004706000 */
[C---:B------:R-:W-:Y:S02]  /*12610*/  DFMA R22, R78.reuse, R78, R22 ;  /* 0x0000004e4e16722b */ /* 0x040fe40000000016 */
[----:B------:R-:W-:Y:S02]  /*12620*/  DFMA R16, R78, R74, R16 ;  /* 0x0000004a4e10722b */ /* 0x000fe40000000010 */
[----:B------:R-:W-:Y:S01]  /*12630*/  DMUL R60, R54, 4 ;  /* 0x40100000363c7828 */ /* 0x000fe20000000000 */
[----:B------:R-:W-:Y:S02]  /*12640*/  FSEL R98, R18, RZ, P0 ;  /* 0x000000ff12627208 */ /* 0x000fe40000000000 */
[----:B------:R-:W-:Y:S01]  /*12650*/  FSEL R99, R19, 10.9073486328125, P0 ;  /* 0x412e848013637808 */ /* 0x000fe20000000000 */
[----:B------:R-:W-:-:S02]  /*12660*/  DADD R22, R22, -1 ;  /* 0xbff0000016167429 */ /* 0x000fc40000000000 */
[----:B------:R-:W-:-:S06]  /*12670*/  DADD R58, R16, R16 ;  /* 0x00000000103a7229 */ /* 0x000fcc0000000010 */
        /* <DEDUP_REMOVED lines=30> */
.L_x_283:
[----:B------:R-:W-:Y:S05]  /*12860*/  BSYNC.RECONVERGENT B4 ;  /* 0x0000000000047941 */ /* 0x000fea0003800200 */
.L_x_282:
        /* <DEDUP_REMOVED lines=25> */
.L_x_285:
[----:B------:R-:W-:Y:S05]  /*12a00*/  BSYNC.RECONVERGENT B4 ;  /* 0x0000000000047941 */ /* 0x000fea0003800200 */
.L_x_284:
        /* <DEDUP_REMOVED lines=23> */
.L_x_287:
[----:B------:R-:W-:Y:S05]  /*12b80*/  BSYNC.RECONVERGENT B4 ;  /* 0x0000000000047941 */ /* 0x000fea0003800200 */
.L_x_286:
[C---:B------:R-:W-:Y:S01]  /*12b90*/  DFMA R22, R80.reuse, R80, R62 ;  /* 0x000000505016722b */ /* 0x040fe2000000003e */
[----:B------:R-:W-:Y:S01]  /*12ba0*/  MOV R26, 0x0 ;  /* 0x00000000001a7802 */ /* 0x000fe20000000f00 */
[----:B------:R-:W-:Y:S01]  /*12bb0*/  DFMA R16, R80, R76, R72 ;  /* 0x0000004c5010722b */ /* 0x000fe20000000048 */
[----:B------:R-:W-:Y:S01]  /*12bc0*/  IMAD.MOV.U32 R27, RZ, RZ, 0x3fd80000 ;  /* 0x3fd80000ff1b7424 */ /* 0x000fe200078e00ff */
[C---:B------:R-:W-:Y:S01]  /*12bd0*/  DSETP.GEU.AND P2, PT, R100.reuse, 1000000, PT ;  /* 0x412e84806400742a */ /* 0x040fe20003f4e000 */
[----:B------:R-:W-:Y:S01]  /*12be0*/  BSSY.RECONVERGENT B4, `(.L_x_288) ;  /* 0x0000032000047945 */ /* 0x000fe20003800200 */
[----:B------:R-:W-:Y:S02]  /*12bf0*/  DSETP.GE.AND P0, PT, R100, RZ, PT ;  /* 0x000000ff6400722a */ /* 0x000fe40003f06000 */
[C---:B------:R-:W-:Y:S02]  /*12c00*/  DFMA R22, R78.reuse, R78, R22 ;  /* 0x0000004e4e16722b */ /* 0x040fe40000000016 */
[----:B------:R-:W-:Y:S01]  /*12c10*/  DFMA R16, R78, R74, R16 ;  /* 0x0000004a4e10722b */ /* 0x000fe20000000010 */
[----:B------:R-:W-:Y:S01]  /*12c20*/  FSEL R13, R100, RZ, !P2 ;  /* 0x000000ff640d7208 */ /* 0x000fe20005000000 */
[----:B------:R-:W-:Y:S01]  /*12c30*/  DSETP.GE.AND P1, PT, R18, RZ, PT ;  /* 0x000000ff1200722a */ /* 0x000fe20003f26000 */
[----:B------:R-:W-:-:S02]  /*12c40*/  FSEL R15, R101, 10.9073486328125, !P2 ;  /* 0x412e8480650f7808 */ /* 0x000fc40005000000 */
[----:B------:R-:W-:Y:S01]  /*12c50*/  FSEL R13, R13, RZ, P0 ;  /* 0x000000ff0d0d7208 */ /* 0x000fe20000000000 */
[----:B------:R-:W-:Y:S01]  /*12c60*/  DADD R22, R22, -1 ;  /* 0xbff0000016167429 */ /* 0x000fe20000000000 */
[----:B------:R-:W-:Y:S01]  /*12c70*/  FSEL R15, R15, 10.9073486328125, P0 ;  /* 0x412e84800f0f7808 */ /* 0x000fe20000000000 */
[----:B------:R-:W-:Y:S02]  /*12c80*/  DADD R58, R16, R16 ;  /* 0x00000000103a7229 */ /* 0x000fe40000000010 */
[----:B------:R-:W-:Y:S02]  /*12c90*/  IMAD.MOV.U32 R90, RZ, RZ, R13 ;  /* 0x000000ffff5a7224 */ /* 0x000fe400078e000d */
[----:B------:R-:W-:Y:S02]  /*12ca0*/  IMAD.MOV.U32 R91, RZ, RZ, R15 ;  /* 0x000000ffff5b7224 */ /* 0x000fe400078e000f */
[----:B------:R-:W-:-:S04]  /*12cb0*/  DMUL R22, R60, R22 ;  /* 0x000000163c167228 */ /* 0x000fc80000000000 */
[----:B------:R-:W-:-:S04]  /*12cc0*/  DSETP.GEU.AND P0, PT, R18, R90, PT ;  /* 0x0000005a1200722a */ /* 0x000fc80003f0e000 */
[----:B------:R-:W-:Y:S02]  /*12cd0*/  DFMA R22, R58, R58, -R22 ;  /* 0x0000003a3a16722b */ /* 0x000fe40000000816 */
[----:B------:R-:W-:Y:S02]  /*12ce0*/  @P1 FSEL R15, R19, R15, !P0 ;  /* 0x0000000f130f1208 */ /* 0x000fe40004000000 */
[----:B------:R-:W-:Y:S02]  /*12cf0*/  @P1 FSEL R13, R18, R13, !P0 ;  /* 0x0000000d120d1208 */ /* 0x000fe40004000000 */
[----:B------:R-:W0:Y:S01]  /*12d00*/  MUFU.RSQ64H R17, R23 ;  /* 0x0000001700117308 */ /* 0x000e220000001c00 */
[----:B------:R-:W-:Y:S01]  /*12d10*/  IMAD.MOV.U32 R19, RZ, RZ, R15 ;  /* 0x000000ffff137224 */ /* 0x000fe200078e000f */
[----:B------:R-:W-:Y:S02]  /*12d20*/  MOV R18, R13 ;  /* 0x0000000d00127202 */ /* 0x000fe40000000f00 */
[----:B------:R-:W-:-:S04]  /*12d30*/  VIADD R16, R23, 0xfcb00000 ;  /* 0xfcb0000017107836 */ /* 0x000fc80000000000 */
[----:B------:R-:W-:Y:S01]  /*12d40*/  DSETP.GEU.AND P0, PT, R18, R98, PT ;  /* 0x000000621200722a */ /* 0x000fe20003f0e000 */
[----:B------:R-:W-:-:S05]  /*12d50*/  ISETP.GE.U32.AND P1, PT, R16, 0x7ca00000, PT ;  /* 0x7ca000001000780c */ /* 0x000fca0003f26070 */
[----:B------:R-:W-:Y:S02]  /*12d60*/  DSETP.GE.AND P0, PT, R18, RZ, !P0 ;  /* 0x000000ff1200722a */ /* 0x000fe40004706000 */
[----:B0-----:R-:W-:-:S04]  /*12d70*/  DMUL R24, R16, R16 ;  /* 0x0000001010187228 */ /* 0x001fc80000000000 */
[----:B------:R-:W-:Y:S02]  /*12d80*/  FSEL R98, R13, R98, P0 ;  /* 0x000000620d627208 */ /* 0x000fe40000000000 */
[----:B------:R-:W-:Y:S02]  /*12d90*/  FSEL R99, R15, R99, P0 ;  /* 0x000000630f637208 */ /* 0x000fe40000000000 */
[----:B------:R-:W-:Y:S01]  /*12da0*/  SEL R21, R21, 0x2, !P0 ;  /* 0x0000000215157807 */ /* 0x000fe20004000000 */
        /* <DEDUP_REMOVED lines=21> */
.L_x_289:
[----:B------:R-:W-:Y:S05]  /*12f00*/  BSYNC.RECONVERGENT B4 ;  /* 0x0000000000047941 */ /* 0x000fea0003800200 */
.L_x_288:
        /* <DEDUP_REMOVED lines=24> */
.L_x_291:
[----:B------:R-:W-:Y:S05]  /*13090*/  BSYNC.RECONVERGENT B4 ;  /* 0x0000000000047941 */ /* 0x000fea0003800200 */
.L_x_290:
        /* <DEDUP_REMOVED lines=23> */
.L_x_293:
[----:B------:R-:W-:Y:S05]  /*13210*/  BSYNC.RECONVERGENT B4 ;  /* 0x0000000000047941 */ /* 0x000fea0003800200 */
.L_x_292:
[----:B------:R-:W-:Y:S01]  /*13220*/  DADD R80, R80, -2 ;  /* 0xc000000050507429 */ /* 0x000fe20000000000 */
[----:B------:R-:W-:Y:S01]  /*13230*/  IMAD.MOV.U32 R26, RZ, RZ, 0x0 ;  /* 0x00000000ff1a7424 */ /* 0x000fe200078e00ff */
[C---:B------:R-:W-:Y:S01]  /*13240*/  DSETP.GEU.AND P2, PT, R102.reuse, 1000000, PT ;  /* 0x412e84806600742a */ /* 0x040fe20003f4e000 */
[----:B------:R-:W-:Y:S01]  /*13250*/  MOV R27, 0x3fd80000 ;  /* 0x3fd80000001b7802 */ /* 0x000fe20000000f00 */
        /* <DEDUP_REMOVED lines=50> */
.L_x_295:
[----:B------:R-:W-:Y:S05]  /*13580*/  BSYNC.RECONVERGENT B4 ;  /* 0x0000000000047941 */ /* 0x000fea0003800200 */
.L_x_294:
        /* <DEDUP_REMOVED lines=24> */
.L_x_297:
[----:B------:R-:W-:Y:S05]  /*13710*/  BSYNC.RECONVERGENT B4 ;  /* 0x0000000000047941 */ /* 0x000fea0003800200 */
.L_x_296:
        /* <DEDUP_REMOVED lines=23> */
.L_x_299:
[----:B------:R-:W-:Y:S05]  /*13890*/  BSYNC.RECONVERGENT B4 ;  /* 0x0000000000047941 */ /* 0x000fea0003800200 */
.L_x_298:
        /* <DEDUP_REMOVED lines=61> */
.L_x_305:
[----:B------:R-:W-:Y:S05]  /*13c70*/  BSYNC.RECONVERGENT B5 ;  /* 0x0000000000057941 */ /* 0x000fea0003800200 */
.L_x_304:
        /* <DEDUP_REMOVED lines=16> */
.L_x_307:
[----:B------:R-:W-:Y:S05]  /*13d80*/  BSYNC.RECONVERGENT B5 ;  /* 0x0000000000057941 */ /* 0x000fea0003800200 */
.L_x_306:
        /* <DEDUP_REMOVED lines=35> */
.L_x_309:
[----:B------:R-:W-:Y:S05]  /*13fc0*/  BSYNC.RECONVERGENT B5 ;  /* 0x0000000000057941 */ /* 0x000fea0003800200 */
.L_x_308:
        /* <DEDUP_REMOVED lines=18> */
.L_x_311:
[----:B------:R-:W-:Y:S05]  /*140f0*/  BSYNC.RECONVERGENT B5 ;  /* 0x0000000000057941 */ /* 0x000fea0003800200 */
.L_x_310:
        /* <DEDUP_REMOVED lines=34> */
.L_x_313:
[----:B------:R-:W-:Y:S05]  /*14320*/  BSYNC.RECONVERGENT B5 ;  /* 0x0000000000057941 */ /* 0x000fea0003800200 */
.L_x_312:
        /* <DEDUP_REMOVED lines=16> */
.L_x_315:
[----:B------:R-:W-:Y:S05]  /*14430*/  BSYNC.RECONVERGENT B5 ;  /* 0x0000000000057941 */ /* 0x000fea0003800200 */
.L_x_314:
        /* <DEDUP_REMOVED lines=15> */
[----:B------:R-:W-:-:S06]  /*14530*/  DFMA R50, R58, R66, R56 ;  /* 0x000000423a32722b */ /* 0x000fcc0000000038 */
[C---:B------:R-:W-:Y:S01]  /*14540*/  DFMA R16, R54.reuse, R16, R48 ;  /* 0x000000103610722b */ /* 0x040fe20000000030 */
[----:B------:R-:W-:Y:S01]  /*14550*/  MOV R48, RZ ;  /* 0x000000ff00307202 */ /* 0x000fe20000000f00 */
[----:B------:R-:W-:-:S06]  /*14560*/  DFMA R50, R54, R70, R50 ;  /* 0x000000463632722b */ /* 0x000fcc0000000032 */
[----:B------:R-:W-:Y:S02]  /*14570*/  DSETP.MAX.AND P0, P1, RZ, R16, PT ;  /* 0x00000010ff00722a */ /* 0x000fe4000390f000 */
[----:B------:R-:W-:-:S04]  /*14580*/  IMAD.MOV.U32 R18, RZ, RZ, R17 ;  /* 0x000000ffff127224 */ /* 0x000fc800078e0011 */
[----:B------:R-:W-:Y:S02]  /*14590*/  SEL R48, R48, R16, P0 ;  /* 0x0000001030307207 */ /* 0x000fe40000000000 */
[----:B------:R-:W-:Y:S02]  /*145a0*/  FSEL R49, R13, R18, P0 ;  /* 0x000000120d317208 */ /* 0x000fe40000000000 */
[----:B------:R-:W-:-:S04]  /*145b0*/  MOV R16, 0x14600 ;  /* 0x0001460000107802 */ /* 0x000fc80000000f00 */
[----:B------:R-:W-:Y:S01]  /*145c0*/  @P1 LOP3.LUT R49, R18, 0x80000, RZ, 0xfc, !PT ;  /* 0x0008000012311812 */ /* 0x000fe200078efcff */
[----:B------:R-:W-:-:S04]  /*145d0*/  IMAD.MOV.U32 R18, RZ, RZ, R48 ;  /* 0x000000ffff127224 */ /* 0x000fc800078e0030 */
[----:B------:R-:W-:-:S07]  /*145e0*/  IMAD.MOV.U32 R13, RZ, RZ, R49 ;  /* 0x000000ffff0d7224 */ /* 0x000fce00078e0031 */
[----:B------:R-:W-:Y:S05]  /*145f0*/  CALL.REL.NOINC `($_Z18cudaRaytraceKernel8Matrix4DPviii$__internal_accurate_pow) ;  /* 0x0000012800447944 */ /* 0x000fea0003c00000 */
[----:B------:R-:W-:Y:S05]  /*14600*/  BSYNC.RECONVERGENT B3 ;  /* 0x0000000000037941 */ /* 0x000fea0003800200 */
.L_x_316:
[C---:B------:R-:W-:Y:S01]  /*14610*/  DADD R16, R48.reuse, 10 ;  /* 0x4024000030107429 */ /* 0x040fe20000000000 */
[----:B------:R-:W-:Y:S01]  /*14620*/  IMAD.MOV.U32 R19, RZ, RZ, R13 ;  /* 0x000000ffff137224 */ /* 0x000fe200078e000d */
[C---:B------:R-:W-:Y:S01]  /*14630*/  DSETP.NEU.AND P1, PT, R48.reuse, RZ, PT ;  /* 0x000000ff3000722a */ /* 0x040fe20003f2d000 */
[----:B------:R-:W-:Y:S01]  /*14640*/  IMAD.MOV.U32 R13, RZ, RZ, RZ ;  /* 0x000000ffff0d7224 */ /* 0x000fe200078e00ff */
[----:B------:R-:W-:Y:S01]  /*14650*/  DSETP.MAX.AND P3, P5, RZ, R50, PT ;  /* 0x00000032ff00722a */ /* 0x000fe20003d6f000 */
[----:B------:R-:W-:Y:S01]  /*14660*/  HFMA2 R56, -RZ, RZ, 0, 0 ;  /* 0x00000000ff387431 */ /* 0x000fe200000001ff */
[----:B------:R-:W-:Y:S01]  /*14670*/  DSETP.NEU.AND P2, PT, R48, 1, PT ;  /* 0x3ff000003000742a */ /* 0x000fe20003f4d000 */
[----:B------:R-:W-:-:S03]  /*14680*/  MOV R57, R50 ;  /* 0x0000003200397202 */ /* 0x000fc60000000f00 */
[----:B------:R-:W-:Y:S02]  /*14690*/  LOP3.LUT R16, R17, 0x7ff00000, RZ, 0xc0, !PT ;  /* 0x7ff0000011107812 */ /* 0x000fe400078ec0ff */
[----:B------:R-:W-:Y:S02]  /*146a0*/  FSEL R13, R13, R51, P3 ;  /* 0x000000330d0d7208 */ /* 0x000fe40001800000 */
[----:B------:R-:W-:Y:S02]  /*146b0*/  ISETP.NE.AND P0, PT, R16, 0x7ff00000, PT ;  /* 0x7ff000001000780c */ /* 0x000fe40003f05270 */
[----:B------:R-:W-:Y:S02]  /*146c0*/  @!P1 CS2R R18, SRZ ;  /* 0x0000000000129805 */ /* 0x000fe4000001ff00 */
[----:B------:R-:W-:Y:S02]  /*146d0*/  SEL R56, R56, R57, P3 ;  /* 0x0000003938387207 */ /* 0x000fe40001800000 */
[----:B------:R-:W-:-:S05]  /*146e0*/  @P5 LOP3.LUT R13, R51, 0x80000, RZ, 0xfc, !PT ;  /* 0x00080000330d5812 */ /* 0x000fca00078efcff */
[----:B------:R-:W-:Y:S02]  /*146f0*/  IMAD.MOV.U32 R57, RZ, RZ, R13 ;  /* 0x000000ffff397224 */ /* 0x000fe400078e000d */
        /* <DEDUP_REMOVED lines=10> */
.L_x_302:
        /* <DEDUP_REMOVED lines=37> */
.L_x_318:
[----:B------:R-:W-:Y:S05]  /*149f0*/  BSYNC.RECONVERGENT B5 ;  /* 0x0000000000057941 */ /* 0x000fea0003800200 */
.L_x_317:
        /* <DEDUP_REMOVED lines=16> */
.L_x_320:
[----:B------:R-:W-:Y:S05]  /*14b00*/  BSYNC.RECONVERGENT B5 ;  /* 0x0000000000057941 */ /* 0x000fea0003800200 */
.L_x_319:
        /* <DEDUP_REMOVED lines=33> */
.L_x_322:
[----:B------:R-:W-:Y:S05]  /*14d20*/  BSYNC.RECONVERGENT B5 ;  /* 0x0000000000057941 */ /* 0x000fea0003800200 */
.L_x_321:
        /* <DEDUP_REMOVED lines=18> */
.L_x_324:
[----:B------:R-:W-:Y:S05]  /*14e50*/  BSYNC.RECONVERGENT B5 ;  /* 0x0000000000057941 */ /* 0x000fea0003800200 */
.L_x_323:
[-C--:B------:R-:W-:Y:S01]  /*14e60*/  DMUL R48, R48, -R20.reuse ;  /* 0x8000001430307228 */ /* 0x080fe20000000000 */
[----:B------:R-:W-:Y:S01]  /*14e70*/  IMAD.MOV.U32 R13, RZ, RZ, RZ ;  /* 0x000000ffff0d7224 */ /* 0x000fe200078e00ff */
[-C--:B------:R-:W-:Y:S01]  /*14e80*/  DMUL R50, R50, -R20.reuse ;  /* 0x8000001432327228 */ /* 0x080fe20000000000 */
[----:B------:R-:W-:Y:S01]  /*14e90*/  BSSY.RECONVERGENT B3, `(.L_x_325) ;  /* 0x0000018000037945 */ /* 0x000fe20003800200 */
[----:B------:R-:W-:Y:S01]  /*14ea0*/  DMUL R20, R52, -R20 ;  /* 0x8000001434147228 */ /* 0x000fe20000000000 */
[----:B------:R-:W-:-:S05]  /*14eb0*/  IMAD.MOV.U32 R52, RZ, RZ, RZ ;  /* 0x000000ffff347224 */ /* 0x000fca00078e00ff */
[----:B------:R-:W-:-:S08]  /*14ec0*/  DFMA R16, RZ, R48, R50 ;  /* 0x00000030ff10722b */ /* 0x000fd00000000032 */
[----:B------:R-:W-:-:S08]  /*14ed0*/  DFMA R16, RZ, R20, R16 ;  /* 0x00000014ff10722b */ /* 0x000fd00000000010 */
[----:B------:R-:W-:-:S08]  /*14ee0*/  DADD R16, R16, R16 ;  /* 0x0000000010107229 */ /* 0x000fd00000000010 */
[----:B------:R-:W-:Y:S02]  /*14ef0*/  DADD R50, -R50, R16 ;  /* 0x0000000032327229 */ /* 0x000fe40000000110 */
[-C--:B------:R-:W-:Y:S02]  /*14f00*/  DFMA R48, RZ, R16.reuse, -R48 ;  /* 0x00000010ff30722b */ /* 0x080fe40000000830 */
[----:B------:R-:W-:-:S04]  /*14f10*/  DFMA R16, RZ, R16, -R20 ;  /* 0x00000010ff10722b */ /* 0x000fc80000000814 */
[----:B------:R-:W-:-:S08]  /*14f20*/  DMUL R50, R56, R50 ;  /* 0x0000003238327228 */ /* 0x000fd00000000000 */
[----:B------:R-:W-:Y:S02]  /*14f30*/  DFMA R48, R58, R48, R50 ;  /* 0x000000303a30722b */ /* 0x000fe40000000032 */
[----:B------:R-:W-:-:S06]  /*14f40*/  DMUL R50, RZ, R58 ;  /* 0x0000003aff327228 */ /* 0x000fcc0000000000 */
[----:B------:R-:W-:Y:S02]  /*14f50*/  DFMA R16, R54, R16, R48 ;  /* 0x000000103610722b */ /* 0x000fe40000000030 */
[----:B------:R-:W-:-:S06]  /*14f60*/  DADD R48, R56, R50 ;  /* 0x0000000038307229 */ /* 0x000fcc0000000032 */
[----:B------:R-:W-:Y:S02]  /*14f70*/  DSETP.MAX.AND P0, P1, RZ, R16, PT ;  /* 0x00000010ff00722a */ /* 0x000fe4000390f000 */
[----:B------:R-:W-:Y:S01]  /*14f80*/  IMAD.MOV.U32 R18, RZ, RZ, R17 ;  /* 0x000000ffff127224 */ /* 0x000fe200078e0011 */
[----:B------:R-:W-:-:S03]  /*14f90*/  DFMA R48, RZ, R54, R48 ;  /* 0x00000036ff30722b */ /* 0x000fc60000000030 */
        /* <DEDUP_REMOVED lines=8> */
.L_x_325:
[----:B------:R-:W0:Y:S01]  /*15020*/  MUFU.RCP64H R17, R49 ;  /* 0x0000003100117308 */ /* 0x000e220000001800 */
[----:B------:R-:W-:Y:S01]  /*15030*/  IMAD.MOV.U32 R16, RZ, RZ, 0x1 ;  /* 0x00000001ff107424 */ /* 0x000fe200078e00ff */
[----:B------:R-:W-:Y:S01]  /*15040*/  UMOV UR36, 0xeb1c432d ;  /* 0xeb1c432d00247882 */ /* 0x000fe20000000000 */
[----:B------:R-:W-:Y:S01]  /*15050*/  UMOV UR37, 0x3f1a36e2 ;  /* 0x3f1a36e200257882 */ /* 0x000fe20000000000 */
[----:B------:R-:W-:Y:S01]  /*15060*/  DMUL R60, RZ, R66 ;  /* 0x00000042ff3c7228 */ /* 0x000fe20000000000 */
[----:B------:R-:W-:Y:S01]  /*15070*/  IMAD.MOV.U32 R19, RZ, RZ, R13 ;  /* 0x000000ffff137224 */ /* 0x000fe200078e000d */
[----:B------:R-:W-:Y:S01]  /*15080*/  DADD R68, R68, UR36 ;  /* 0x0000002444447e29 */ /* 0x000fe20008000000 */
[----:B------:R-:W-:Y:S01]  /*15090*/  BSSY.RECONVERGENT B5, `(.L_x_326) ;  /* 0x0000023000057945 */ /* 0x000fe20003800200 */
[----:B------:R-:W-:-:S06]  /*150a0*/  DSETP.NEU.AND P1, PT, R52, RZ, PT ;  /* 0x000000ff3400722a */ /* 0x000fcc0003f2d000 */
[----:B------:R-:W-:Y:S02]  /*150b0*/  DADD R62, R68, R60 ;  /* 0x00000000443e7229 */ /* 0x000fe4000000003c */
[----:B0-----:R-:W-:-:S06]  /*150c0*/  DFMA R20, -R48, R16, 1 ;  /* 0x3ff000003014742b */ /* 0x001fcc0000000110 */
[----:B------:R-:W-:Y:S01]  /*150d0*/  DFMA R62, RZ, R70, R62 ;  /* 0x00000046ff3e722b */ /* 0x000fe2000000003e */
[----:B------:R-:W-:Y:S01]  /*150e0*/  @!P1 CS2R R18, SRZ ;  /* 0x0000000000129805 */ /* 0x000fe2000001ff00 */
[----:B------:R-:W-:Y:S02]  /*150f0*/  DSETP.NEU.AND P1, PT, R52, 1, PT ;  /* 0x3ff000003400742a */ /* 0x000fe40003f2d000 */
[----:B------:R-:W-:-:S04]  /*15100*/  DFMA R20, R20, R20, R20 ;  /* 0x000000141414722b */ /* 0x000fc80000000014 */
[----:B------:R-:W-:-:S04]  /*15110*/  DADD R24, RZ, -R62 ;  /* 0x00000000ff187229 */ /* 0x000fc8000000083e */
[----:B------:R-:W-:Y:S02]  /*15120*/  DFMA R20, R16, R20, R16 ;  /* 0x000000141014722b */ /* 0x000fe40000000010 */
[----:B------:R-:W-:-:S04]  /*15130*/  DADD R16, R52, 10 ;  /* 0x4024000034107429 */ /* 0x000fc80000000000 */
[----:B------:R-:W-:Y:S02]  /*15140*/  FSETP.GEU.AND P3, PT, |R25|, 6.5827683646048100446e-37, PT ;  /* 0x036000001900780b */ /* 0x000fe40003f6e200 */
[----:B------:R-:W-:-:S04]  /*15150*/  DFMA R22, -R48, R20, 1 ;  /* 0x3ff000003016742b */ /* 0x000fc80000000114 */
[----:B------:R-:W-:-:S04]  /*15160*/  LOP3.LUT R16, R17, 0x7ff00000, RZ, 0xc0, !PT ;  /* 0x7ff0000011107812 */ /* 0x000fc800078ec0ff */
[----:B------:R-:W-:Y:S01]  /*15170*/  DFMA R22, R20, R22, R20 ;  /* 0x000000161416722b */ /* 0x000fe20000000014 */
[----:B------:R-:W-:-:S07]  /*15180*/  ISETP.NE.AND P0, PT, R16, 0x7ff00000, PT ;  /* 0x7ff000001000780c */ /* 0x000fce0003f05270 */
[----:B------:R-:W-:-:S06]  /*15190*/  DMUL R20, R24, R22 ;  /* 0x0000001618147228 */ /* 0x000fcc0000000000 */
        /* <DEDUP_REMOVED lines=18> */
.L_x_327:
[----:B------:R-:W-:Y:S05]  /*152c0*/  BSYNC.RECONVERGENT B5 ;  /* 0x0000000000057941 */ /* 0x000fea0003800200 */
.L_x_326:
        /* <DEDUP_REMOVED lines=13> */
[----:B------:R-:W-:Y:S02]  /*153a0*/  DFMA R56, RZ, R54, R18 ;  /* 0x00000036ff38722b */ /* 0x000fe40000000012 */
[----:B------:R-:W-:Y:S02]  /*153b0*/  DADD R60, R70, R60 ;  /* 0x00000000463c7229 */ /* 0x000fe4000000003c */
        /* <DEDUP_REMOVED lines=41> */
[----:B------:R-:W-:Y:S01]  /*15650*/  IMAD.MOV.U32 R78, RZ, RZ, R16 ;  /* 0x000000ffff4e7224 */ /* 0x000fe200078e0010 */
[----:B------:R-:W-:-:S07]  /*15660*/  MOV R79, R13 ;  /* 0x0000000d004f7202 */ /* 0x000fce0000000f00 */
.L_x_331:
[----:B------:R-:W-:Y:S05]  /*15670*/  BSYNC.RECONVERGENT B6 ;  /* 0x0000000000067941 */ /* 0x000fea0003800200 */
.L_x_330:
        /* <DEDUP_REMOVED lines=24> */
.L_x_333:
[----:B------:R-:W-:Y:S05]  /*15800*/  BSYNC.RECONVERGENT B6 ;  /* 0x0000000000067941 */ /* 0x000fea0003800200 */
.L_x_332:
        /* <DEDUP_REMOVED lines=22> */
.L_x_335:
[----:B------:R-:W-:Y:S05]  /*15970*/  BSYNC.RECONVERGENT B6 ;  /* 0x0000000000067941 */ /* 0x000fea0003800200 */
.L_x_334:
        /* <DEDUP_REMOVED lines=48> */
.L_x_337:
[----:B------:R-:W-:Y:S05]  /*15c80*/  BSYNC.RECONVERGENT B6 ;  /* 0x0000000000067941 */ /* 0x000fea0003800200 */
.L_x_336:
        /* <DEDUP_REMOVED lines=23> */
.L_x_339:
[----:B------:R-:W-:Y:S05]  /*15e00*/  BSYNC.RECONVERGENT B6 ;  /* 0x0000000000067941 */ /* 0x000fea0003800200 */
.L_x_338:
        /* <DEDUP_REMOVED lines=22> */
.L_x_341:
[----:B------:R-:W-:Y:S05]  /*15f70*/  BSYNC.RECONVERGENT B6 ;  /* 0x0000000000067941 */ /* 0x000fea0003800200 */
.L_x_340:
        /* <DEDUP_REMOVED lines=15> */
[----:B------:R-:W-:Y:S01]  /*16070*/  BSSY.RECONVERGENT B6, `(.L_x_342) ;  /* 0x0000022000067945 */ /* 0x000fe20003800200 */
[----:B------:R-:W-:-:S05]  /*16080*/  IMAD.MOV.U32 R21, RZ, RZ, 0x3fd80000 ;  /* 0x3fd80000ff157424 */ /* 0x000fca00078e00ff */
        /* <DEDUP_REMOVED lines=32> */
.L_x_343:
[----:B------:R-:W-:Y:S05]  /*16290*/  BSYNC.RECONVERGENT B6 ;  /* 0x0000000000067941 */ /* 0x000fea0003800200 */
.L_x_342:
        /* <DEDUP_REMOVED lines=23> */
.L_x_345:
[----:B------:R-:W-:Y:S05]  /*16410*/  BSYNC.RECONVERGENT B6 ;  /* 0x0000000000067941 */ /* 0x000fea0003800200 */
.L_x_344:
        /* <DEDUP_REMOVED lines=22> */
.L_x_347:
[----:B------:R-:W-:Y:S05]  /*16580*/  BSYNC.RECONVERGENT B6 ;  /* 0x0000000000067941 */ /* 0x000fea0003800200 */
.L_x_346:
        /* <DEDUP_REMOVED lines=12> */
.L_x_329:
[----:B------:R-:W-:Y:S05]  /*16650*/  BSYNC.RECONVERGENT B5 ;  /* 0x0000000000057941 */ /* 0x000fea0003800200 */
.L_x_328:
[----:B------:R-:W0:Y:S01]  /*16660*/  FRND.F64.FLOOR R18, R70 ;  /* 0x0000004600127313 */ /* 0x000e220000305800 */
[----:B------:R-:W-:Y:S01]  /*16670*/  DSETP.MAX.AND P2, P3, RZ, R48, PT ;  /* 0x00000030ff00722a */ /* 0x000fe20003b4f000 */
[----:B------:R-:W-:Y:S01]  /*16680*/  IMAD.MOV.U32 R13, RZ, RZ, RZ ;  /* 0x000000ffff0d7224 */ /* 0x000fe200078e00ff */
[----:B------:R-:W-:-:S05]  /*16690*/  MOV R15, R48 ;  /* 0x00000030000f7202 */ /* 0x000fca0000000f00 */
        /* <DEDUP_REMOVED lines=16> */
[----:B------:R-:W-:Y:S01]  /*167a0*/  MOV R16, R56 ;  /* 0x0000003800107202 */ /* 0x000fe20000000f00 */
[--C-:B------:R-:W-:Y:S02]  /*167b0*/  IMAD.MOV.U32 R17, RZ, RZ, R57.reuse ;  /* 0x000000ffff117224 */ /* 0x100fe400078e0039 */
[----:B------:R-:W-:Y:S02]  /*167c0*/  IMAD.MOV.U32 R18, RZ, RZ, R56 ;  /* 0x000000ffff127224 */ /* 0x000fe400078e0038 */
[----:B------:R-:W-:Y:S01]  /*167d0*/  IMAD.MOV.U32 R19, RZ, RZ, R57 ;  /* 0x000000ffff137224 */ /* 0x000fe200078e0039 */
[----:B------:R-:W-:Y:S06]  /*167e0*/  BRA `(.L_x_303) ;  /* 0x0000001800e87947 */ /* 0x000fec0003800000 */
.L_x_301:
        /* <DEDUP_REMOVED lines=9> */
.L_x_349:
        /* <DEDUP_REMOVED lines=37> */
.L_x_352:
[----:B------:R-:W-:Y:S05]  /*16ad0*/  BSYNC.RECONVERGENT B6 ;  /* 0x0000000000067941 */ /* 0x000fea0003800200 */
.L_x_351:
        /* <DEDUP_REMOVED lines=15> */
[----:B------:R-:W-:Y:S02]  /*16bd0*/  IMAD.MOV.U32 R18, RZ, RZ, R16 ;  /* 0x000000ffff127224 */ /* 0x000fe400078e0010 */
[----:B------:R-:W-:-:S07]  /*16be0*/  IMAD.MOV.U32 R19, RZ, RZ, R13 ;  /* 0x000000ffff137224 */ /* 0x000fce00078e000d */
.L_x_354:
[----:B------:R-:W-:Y:S05]  /*16bf0*/  BSYNC.RECONVERGENT B6 ;  /* 0x0000000000067941 */ /* 0x000fea0003800200 */
.L_x_353:
[----:B------:R-:W-:Y:S01]  /*16c00*/  DADD R56, R56, -1 ;  /* 0xbff0000038387429 */ /* 0x000fe20000000000 */
[----:B------:R-:W-:Y:S01]  /*16c10*/  MOV R22, 0x0 ;  /* 0x0000000000167802 */ /* 0x000fe20000000f00 */
[----:B------:R-:W-:Y:S01]  /*16c20*/  IMAD.MOV.U32 R23, RZ, RZ, 0x3fd80000 ;  /* 0x3fd80000ff177424 */ /* 0x000fe200078e00ff */
        /* <DEDUP_REMOVED lines=32> */
.L_x_356:
[----:B------:R-:W-:Y:S05]  /*16e30*/  BSYNC.RECONVERGENT B6 ;  /* 0x0000000000067941 */ /* 0x000fea0003800200 */
.L_x_355:
        /* <DEDUP_REMOVED lines=17> */
.L_x_358:
[----:B------:R-:W-:Y:S05]  /*16f50*/  BSYNC.RECONVERGENT B6 ;  /* 0x0000000000067941 */ /* 0x000fea0003800200 */
.L_x_357:
[----:B------:R-:W-:Y:S01]  /*16f60*/  DMUL R16, R48, R48 ;  /* 0x0000003030107228 */ /* 0x000fe20000000000 */
[----:B------:R-:W-:Y:S01]  /*16f70*/  IMAD.MOV.U32 R22, RZ, RZ, 0x0 ;  /* 0x00000000ff167424 */ /* 0x000fe200078e00ff */
[----:B------:R-:W-:Y:S01]  /*16f80*/  MOV R23, 0x3fd80000 ;  /* 0x3fd8000000177802 */ /* 0x000fe20000000f00 */
        /* <DEDUP_REMOVED lines=31> */
.L_x_360:
[----:B------:R-:W-:Y:S05]  /*17180*/  BSYNC.RECONVERGENT B6 ;  /* 0x0000000000067941 */ /* 0x000fea0003800200 */
.L_x_359:
        /* <DEDUP_REMOVED lines=16> */
.L_x_362:
[----:B------:R-:W-:Y:S05]  /*17290*/  BSYNC.RECONVERGENT B6 ;  /* 0x0000000000067941 */ /* 0x000fea0003800200 */
.L_x_361:
        /* <DEDUP_REMOVED lines=20> */
[----:B------:R-:W-:-:S04]  /*173e0*/  IMAD.MOV.U32 R18, RZ, RZ, R17 ;  /* 0x000000ffff127224 */ /* 0x000fc800078e0011 */
        /* <DEDUP_REMOVED lines=8> */
.L_x_363:
[C---:B------:R-:W-:Y:S01]  /*17470*/  DADD R16, R56.reuse, 10 ;  /* 0x4024000038107429 */ /* 0x040fe20000000000 */
[----:B------:R-:W-:Y:S01]  /*17480*/  IMAD.MOV.U32 R19, RZ, RZ, R13 ;  /* 0x000000ffff137224 */ /* 0x000fe200078e000d */
        /* <DEDUP_REMOVED lines=21> */
[----:B------:R-:W-:Y:S01]  /*175e0*/  MOV R18, R56 ;  /* 0x0000003800127202 */ /* 0x000fe20000000f00 */
[----:B------:R-:W-:Y:S01]  /*175f0*/  IMAD.MOV.U32 R19, RZ, RZ, R57 ;  /* 0x000000ffff137224 */ /* 0x000fe200078e0039 */
[----:B------:R-:W-:Y:S06]  /*17600*/  @!P0 BRA `(.L_x_303) ;  /* 0x0000000c00608947 */ /* 0x000fec0003800000 */
.L_x_350:
[----:B------:R-:W-:Y:S05]  /*17610*/  BSYNC.RELIABLE B5 ;  /* 0x0000000000057941 */ /* 0x000fea0003800100 */
.L_x_348:
        /* <DEDUP_REMOVED lines=37> */
.L_x_365:
[----:B------:R-:W-:Y:S05]  /*17870*/  BSYNC.RECONVERGENT B5 ;  /* 0x0000000000057941 */ /* 0x000fea0003800200 */
.L_x_364:
        /* <DEDUP_REMOVED lines=16> */
.L_x_367:
[----:B------:R-:W-:Y:S05]  /*17980*/  BSYNC.RECONVERGENT B5 ;  /* 0x0000000000057941 */ /* 0x000fea0003800200 */
.L_x_366:
[----:B------:R-:W-:Y:S01]  /*17990*/  DADD R68, R68, -1 ;  /* 0xbff0000044447429 */ /* 0x000fe20000000000 */
[----:B------:R-:W-:Y:S01]  /*179a0*/  IMAD.MOV.U32 R20, RZ, RZ, 0x0 ;  /* 0x00000000ff147424 */ /* 0x000fe200078e00ff */
        /* <DEDUP_REMOVED lines=33> */
.L_x_369:
[----:B------:R-:W-:Y:S05]  /*17bc0*/  BSYNC.RECONVERGENT B5 ;  /* 0x0000000000057941 */ /* 0x000fea0003800200 */
.L_x_368:
        /* <DEDUP_REMOVED lines=18> */
.L_x_371:
[----:B------:R-:W-:Y:S05]  /*17cf0*/  BSYNC.RECONVERGENT B5 ;  /* 0x0000000000057941 */ /* 0x000fea0003800200 */
.L_x_370:
        /* <DEDUP_REMOVED lines=34> */
.L_x_373:
[----:B------:R-:W-:Y:S05]  /*17f20*/  BSYNC.RECONVERGENT B5 ;  /* 0x0000000000057941 */ /* 0x000fea0003800200 */
.L_x_372:
        /* <DEDUP_REMOVED lines=16> */
.L_x_375:
[----:B------:R-:W-:Y:S05]  /*18030*/  BSYNC.RECONVERGENT B5 ;  /* 0x0000000000057941 */ /* 0x000fea0003800200 */
.L_x_374:
        /* <DEDUP_REMOVED lines=17> */
[----:B------:R-:W-:Y:S01]  /*18150*/  IMAD.MOV.U32 R48, RZ, RZ, RZ ;  /* 0x000000ffff307224 */ /* 0x000fe200078e00ff */
[----:B------:R-:W-:-:S06]  /*18160*/  DFMA R50, R58, R54, R50 ;  /* 0x000000363a32722b */ /* 0x000fcc0000000032 */
[----:B------:R-:W-:Y:S02]  /*18170*/  DSETP.MAX.AND P0, P1, RZ, R16, PT ;  /* 0x00000010ff00722a */ /* 0x000fe4000390f000 */
[----:B------:R-:W-:-:S04]  /*18180*/  IMAD.MOV.U32 R18, RZ, RZ, R17 ;  /* 0x000000ffff127224 */ /* 0x000fc800078e0011 */
        /* <DEDUP_REMOVED lines=8> */
.L_x_376:
[C---:B------:R-:W-:Y:S01]  /*18210*/  DADD R16, R48.reuse, 10 ;  /* 0x4024000030107429 */ /* 0x040fe20000000000 */
[----:B------:R-:W-:Y:S01]  /*18220*/  IMAD.MOV.U32 R19, RZ, RZ, R13 ;  /* 0x000000ffff137224 */ /* 0x000fe200078e000d */
[C---:B------:R-:W-:Y:S01]  /*18230*/  DSETP.NEU.AND P1, PT, R48.reuse, RZ, PT ;  /* 0x000000ff3000722a */ /* 0x040fe20003f2d000 */
[----:B------:R-:W-:Y:S01]  /*18240*/  MOV R13, RZ ;  /* 0x000000ff000d7202 */ /* 0x000fe20000000f00 */
        /* <DEDUP_REMOVED lines=9> */
[----:B------:R-:W-:-:S02]  /*182e0*/  SEL R16, R16, R17, P3 ;  /* 0x0000001110107207 */ /* 0x000fc40001800000 */
[----:B------:R-:W-:-:S05]  /*182f0*/  MOV R17, R13 ;  /* 0x0000000d00117202 */ /* 0x000fca0000000f00 */
        /* <DEDUP_REMOVED lines=8> */
[----:B------:R-:W-:-:S07]  /*18380*/  IMAD.MOV.U32 R17, RZ, RZ, R57 ;  /* 0x000000ffff117224 */ /* 0x000fce00078e0039 */
.L_x_303:
[----:B------:R-:W-:Y:S05]  /*18390*/  BSYNC.RECONVERGENT B4 ;  /* 0x0000000000047941 */ /* 0x000fea0003800200 */
.L_x_300:
[--C-:B------:R-:W-:Y:S02]  /*183a0*/  DFMA R72, R56, 0.5, R64.reuse ;  /* 0x3fe000003848782b */ /* 0x100fe40000000040 */
[--C-:B------:R-:W-:Y:S02]  /*183b0*/  DFMA R62, R16, 0.5, R64.reuse ;  /* 0x3fe00000103e782b */ /* 0x100fe40000000040 */
[----:B------:R-:W-:Y:S01]  /*183c0*/  DFMA R64, R18, 0.5, R64 ;  /* 0x3fe000001240782b */ /* 0x000fe20000000040 */
[----:B------:R-:W-:Y:S10]  /*183d0*/  BRA `(.L_x_138) ;  /* 0x000000dc00d07947 */ /* 0x000ff40003800000 */
.L_x_136:
        /* <DEDUP_REMOVED lines=9> */
.L_x_378:
        /* <DEDUP_REMOVED lines=37> */
.L_x_381:
[----:B------:R-:W-:Y:S05]  /*186c0*/  BSYNC.RECONVERGENT B5 ;  /* 0x0000000000057941 */ /* 0x000fea0003800200 */
.L_x_380:
        /* <DEDUP_REMOVED lines=17> */
.L_x_383:
[----:B------:R-:W-:Y:S05]  /*187e0*/  BSYNC.RECONVERGENT B5 ;  /* 0x0000000000057941 */ /* 0x000fea0003800200 */
.L_x_382:
        /* <DEDUP_REMOVED lines=35> */
.L_x_385:
[----:B------:R-:W-:Y:S05]  /*18a20*/  BSYNC.RECONVERGENT B5 ;  /* 0x0000000000057941 */ /* 0x000fea0003800200 */
.L_x_384:
        /* <DEDUP_REMOVED lines=17> */
.L_x_387:
[----:B------:R-:W-:Y:S05]  /*18b40*/  BSYNC.RECONVERGENT B5 ;  /* 0x0000000000057941 */ /* 0x000fea0003800200 */
.L_x_386:
        /* <DEDUP_REMOVED lines=34> */
.L_x_389:
[----:B------:R-:W-:Y:S05]  /*18d70*/  BSYNC.RECONVERGENT B5 ;  /* 0x0000000000057941 */ /* 0x000fea0003800200 */
.L_x_388:
        /* <DEDUP_REMOVED lines=16> */
.L_x_391:
[----:B------:R-:W-:Y:S05]  /*18e80*/  BSYNC.RECONVERGENT B5 ;  /* 0x0000000000057941 */ /* 0x000fea0003800200 */
.L_x_390:
        /* <DEDUP_REMOVED lines=29> */
.L_x_392:
[C---:B------:R-:W-:Y:S01]  /*19060*/  DADD R16, R62.reuse, 10 ;  /* 0x402400003e107429 */ /* 0x040fe20000000000 */
[----:B------:R-:W-:Y:S01]  /*19070*/  MOV R19, R13 ;  /* 0x0000000d00137202 */ /* 0x000fe20000000f00 */
[C---:B------:R-:W-:Y:S01]  /*19080*/  DSETP.NEU.AND P2, PT, R62.reuse, RZ, PT ;  /* 0x000000ff3e00722a */ /* 0x040fe20003f4d000 */
[----:B------:R-:W-:Y:S01]  /*19090*/  IMAD.MOV.U32 R13, RZ, RZ, RZ ;  /* 0x000000ffff0d7224 */ /* 0x000fe200078e00ff */
[----:B------:R-:W-:Y:S01]  /*190a0*/  DSETP.MAX.AND P5, P6, RZ, R64, PT ;  /* 0x00000040ff00722a */ /* 0x000fe20003eaf000 */
[----:B------:R-:W-:Y:S01]  /*190b0*/  UISETP.NE.AND UP0, UPT, UR5, URZ, UPT ;  /* 0x000000ff0500728c */ /* 0x000fe2000bf05270 */
[----:B------:R-:W-:-:S04]  /*190c0*/  DSETP.NEU.AND P3, PT, R62, 1, PT ;  /* 0x3ff000003e00742a */ /* 0x000fc80003f6d000 */
[----:B------:R-:W-:Y:S02]  /*190d0*/  LOP3.LUT R16, R17, 0x7ff00000, RZ, 0xc0, !PT ;  /* 0x7ff0000011107812 */ /* 0x000fe400078ec0ff */
[----:B------:R-:W-:Y:S02]  /*190e0*/  FSEL R13, R13, R65, P5 ;  /* 0x000000410d0d7208 */ /* 0x000fe40002800000 */
[----:B------:R-:W-:Y:S02]  /*190f0*/  ISETP.NE.AND P1, PT, R16, 0x7ff00000, PT ;  /* 0x7ff000001000780c */ /* 0x000fe40003f25270 */
[----:B------:R-:W-:Y:S02]  /*19100*/  @!P2 CS2R R18, SRZ ;  /* 0x000000000012a805 */ /* 0x000fe4000001ff00 */
[----:B------:R-:W-:-:S09]  /*19110*/  @P6 LOP3.LUT R13, R65, 0x80000, RZ, 0xfc, !PT ;  /* 0x00080000410d6812 */ /* 0x000fd200078efcff */
[----:B------:R-:W-:Y:S01]  /*19120*/  DSETP.NEU.OR P1, PT, R62, +INF , P1 ;  /* 0x7ff000003e00742a */ /* 0x000fe20000f2d400 */
[----:B------:R-:W-:Y:S02]  /*19130*/  IMAD.MOV.U32 R63, RZ, RZ, R64 ;  /* 0x000000ffff3f7224 */ /* 0x000fe400078e0040 */
[----:B------:R-:W-:-:S05]  /*19140*/  IMAD.MOV.U32 R62, RZ, RZ, RZ ;  /* 0x000000ffff3e7224 */ /* 0x000fca00078e00ff */
[----:B------:R-:W-:Y:S01]  /*19150*/  SEL R62, R62, R63, P5 ;  /* 0x0000003f3e3e7207 */ /* 0x000fe20002800000 */
[----:B------:R-:W-:-:S05]  /*19160*/  IMAD.MOV.U32 R63, RZ, RZ, R13 ;  /* 0x000000ffff3f7224 */ /* 0x000fca00078e000d */
        /* <DEDUP_REMOVED lines=8> */
[----:B------:R-:W-:Y:S06]  /*191f0*/  BRA.U !UP0, `(.L_x_393) ;  /* 0x0000006108787547 */ /* 0x000fec000b800000 */
[----:B------:R-:W-:Y:S01]  /*19200*/  DFMA R104, RZ, R68, R66 ;  /* 0x00000044ff68722b */ /* 0x000fe20000000042 */
[----:B------:R-:W-:Y:S01]  /*19210*/  IMAD.MOV.U32 R16, RZ, RZ, 0x1 ;  /* 0x00000001ff107424 */ /* 0x000fe200078e00ff */
[-C--:B------:R-:W-:Y:S01]  /*19220*/  DFMA R20, R50, R60.reuse, R56 ;  /* 0x0000003c3214722b */ /* 0x080fe20000000038 */
[----:B------:R-:W-:Y:S01]  /*19230*/  UMOV UR36, 0xeb1c432d ;  /* 0xeb1c432d00247882 */ /* 0x000fe20000000000 */
[----:B------:R-:W-:Y:S01]  /*19240*/  DFMA R72, R48, R60, R54 ;  /* 0x0000003c3048722b */ /* 0x000fe20000000036 */
[----:B------:R-:W-:Y:S01]  /*19250*/  UMOV UR37, 0x3f1a36e2 ;  /* 0x3f1a36e200257882 */ /* 0x000fe20000000000 */
[----:B------:R-:W-:Y:S01]  /*19260*/  BSSY.RECONVERGENT B5, `(.L_x_394) ;  /* 0x000001f000057945 */ /* 0x000fe20003800200 */
[----:B------:R-:W-:Y:S01]  /*19270*/  CS2R R80, SRZ ;  /* 0x0000000000507805 */ /* 0x000fe2000001ff00 */
[----:B------:R-:W-:Y:S02]  /*19280*/  DFMA R104, RZ, R70, R104 ;  /* 0x00000046ff68722b */ /* 0x000fe40000000068 */
[----:B------:R-:W-:-:S02]  /*19290*/  DFMA R76, R76, UR36, R20 ;  /* 0x000000244c4c7c2b */ /* 0x000fc40008000014 */
[----:B------:R-:W-:Y:S02]  /*192a0*/  DFMA R72, R78, UR36, R72 ;  /* 0x000000244e487c2b */ /* 0x000fe40008000048 */
[----:B------:R-:W0:Y:S01]  /*192b0*/  MUFU.RCP64H R17, R105 ;  /* 0x0000006900117308 */ /* 0x000e220000001800 */
[----:B------:R-:W-:-:S05]  /*192c0*/  DFMA R20, R52, R60, R58 ;  /* 0x0000003c3414722b */ /* 0x000fca000000003a */
[----:B------:R-:W-:-:S03]  /*192d0*/  DFMA R78, RZ, R72, R76 ;  /* 0x00000048ff4e722b */ /* 0x000fc6000000004c */
[----:B------:R-:W-:Y:S02]  /*192e0*/  DFMA R74, R74, UR36, R20 ;  /* 0x000000244a4a7c2b */ /* 0x000fe40008000014 */
[----:B0-----:R-:W-:-:S06]  /*192f0*/  DFMA R18, -R104, R16, 1 ;  /* 0x3ff000006812742b */ /* 0x001fcc0000000110 */
[----:B------:R-:W-:Y:S02]  /*19300*/  DFMA R78, RZ, R74, R78 ;  /* 0x0000004aff4e722b */ /* 0x000fe4000000004e */
[----:B------:R-:W-:-:S06]  /*19310*/  DFMA R18, R18, R18, R18 ;  /* 0x000000121212722b */ /* 0x000fcc0000000012 */
[----:B------:R-:W-:Y:S02]  /*19320*/  DADD R22, RZ, -R78 ;  /* 0x00000000ff167229 */ /* 0x000fe4000000084e */
[----:B------:R-:W-:-:S08]  /*19330*/  DFMA R18, R16, R18, R16 ;  /* 0x000000121012722b */ /* 0x000fd00000000010 */
[----:B------:R-:W-:Y:S01]  /*19340*/  FSETP.GEU.AND P2, PT, |R23|, 6.5827683646048100446e-37, PT ;  /* 0x036000001700780b */ /* 0x000fe20003f4e200 */
        /* <DEDUP_REMOVED lines=16> */
.L_x_395:
[----:B------:R-:W-:Y:S05]  /*19450*/  BSYNC.RECONVERGENT B5 ;  /* 0x0000000000057941 */ /* 0x000fea0003800200 */
.L_x_394:
[----:B------:R-:W-:Y:S01]  /*19460*/  DMUL R16, RZ, R76 ;  /* 0x0000004cff107228 */ /* 0x000fe20000000000 */
[----:B------:R-:W-:Y:S01]  /*19470*/  IMAD.MOV.U32 R24, RZ, RZ, 0x0 ;  /* 0x00000000ff187424 */ /* 0x000fe200078e00ff */
[----:B------:R-:W-:Y:S01]  /*19480*/  DMUL R18, RZ, R66 ;  /* 0x00000042ff127228 */ /* 0x000fe20000000000 */
[----:B------:R-:W-:Y:S01]  /*19490*/  IMAD.MOV.U32 R25, RZ, RZ, 0x3fd80000 ;  /* 0x3fd80000ff197424 */ /* 0x000fe200078e00ff */
[----:B------:R-:W-:Y:S01]  /*194a0*/  DADD R78, R78, -1 ;  /* 0xbff000004e4e7429 */ /* 0x000fe20000000000 */
[----:B------:R-:W-:Y:S01]  /*194b0*/  BSSY.RECONVERGENT B5, `(.L_x_396) ;  /* 0x0000036000057945 */ /* 0x000fe20003800200 */
        /* <DEDUP_REMOVED lines=16> */
[----:B------:R-:W-:Y:S02]  /*195c0*/  DFMA R78, R106, R106, R22 ;  /* 0x0000006a6a4e722b */ /* 0x000fe40000000016 */
[----:B------:R-:W-:Y:S02]  /*195d0*/  DSETP.GEU.AND P1, PT, R20, 1000000, PT ;  /* 0x412e84801400742a */ /* 0x000fe40003f2e000 */
[C---:B------:R-:W-:Y:S02]  /*195e0*/  DFMA R18, R110.reuse, R110, R18 ;  /* 0x0000006e6e12722b */ /* 0x040fe40000000012 */
[----:B------:R-:W-:Y:S02]  /*195f0*/  DFMA R16, R110, R106, R16 ;  /* 0x0000006a6e10722b */ /* 0x000fe40000000010 */
[----:B------:R-:W-:-:S02]  /*19600*/  DMUL R100, R78, 4 ;  /* 0x401000004e647828 */ /* 0x000fc40000000000 */
[----:B------:R-:W-:Y:S02]  /*19610*/  DSETP.GE.AND P1, PT, R20, RZ, !P1 ;  /* 0x000000ff1400722a */ /* 0x000fe40004f26000 */
[----:B------:R-:W-:Y:S02]  /*19620*/  DADD R18, R18, -1 ;  /* 0xbff0000012127429 */ /* 0x000fe40000000000 */
[----:B------:R-:W-:Y:S02]  /*19630*/  DADD R98, R16, R16 ;  /* 0x0000000010627229 */ /* 0x000fe40000000010 */
[----:B------:R-:W-:Y:S02]  /*19640*/  FSEL R115, R21, 10.9073486328125, P1 ;  /* 0x412e848015737808 */ /* 0x000fe40000800000 */
[----:B------:R-:W-:Y:S02]  /*19650*/  FSEL R114, R20, RZ, P1 ;  /* 0x000000ff14727208 */ /* 0x000fe40000800000 */
[----:B------:R-:W-:Y:S01]  /*19660*/  DMUL R18, R18, R100 ;  /* 0x0000006412127228 */ /* 0x000fe20000000000 */
[----:B------:R-:W-:-:S07]  /*19670*/  SEL R21, RZ, 0x1, !P1 ;  /* 0x00000001ff157807 */ /* 0x000fce0004800000 */
        /* <DEDUP_REMOVED lines=25> */
.L_x_397:
[----:B------:R-:W-:Y:S05]  /*19810*/  BSYNC.RECONVERGENT B5 ;  /* 0x0000000000057941 */ /* 0x000fea0003800200 */
.L_x_396:
[----:B------:R-:W-:Y:S01]  /*19820*/  DADD R78, R78, R78 ;  /* 0x000000004e4e7229 */ /* 0x000fe2000000004e */
[----:B------:R-:W-:Y:S01]  /*19830*/  IMAD.MOV.U32 R16, RZ, RZ, 0x1 ;  /* 0x00000001ff107424 */ /* 0x000fe200078e00ff */
[----:B------:R-:W-:Y:S04]  /*19840*/  BSSY.RECONVERGENT B5, `(.L_x_398) ;  /* 0x0000017000057945 */ /* 0x000fe80003800200 */
[----:B------:R-:W0:Y:S02]  /*19850*/  MUFU.RCP64H R17, R79 ;  /* 0x0000004f00117308 */ /* 0x000e240000001800 */
        /* <DEDUP_REMOVED lines=21> */
.L_x_399:
[----:B------:R-:W-:Y:S05]  /*199b0*/  BSYNC.RECONVERGENT B5 ;  /* 0x0000000000057941 */ /* 0x000fea0003800200 */
.L_x_398:
        /* <DEDUP_REMOVED lines=24> */
.L_x_401:
[----:B------:R-:W-:Y:S05]  /*19b40*/  BSYNC.RECONVERGENT B5 ;  /* 0x0000000000057941 */ /* 0x000fea0003800200 */
.L_x_400:
        /* <DEDUP_REMOVED lines=8> */
[----:B------:R-:W-:Y:S01]  /*19bd0*/  FSEL R13, R117, 10.9073486328125, !P3 ;  /* 0x412e8480750d7808 */ /* 0x000fe20005800000 */
[----:B------:R-:W-:Y:S01]  /*19be0*/  DFMA R16, R108, R16, R104 ;  /* 0x000000106c10722b */ /* 0x000fe20000000068 */
[----:B------:R-:W-:-:S02]  /*19bf0*/  FSEL R92, R116, RZ, !P3 ;  /* 0x000000ff745c7208 */ /* 0x000fc40005800000 */
[----:B------:R-:W-:Y:S02]  /*19c00*/  FSEL R13, R13, 10.9073486328125, P1 ;  /* 0x412e84800d0d7808 */ /* 0x000fe40000800000 */
[----:B------:R-:W-:Y:S01]  /*19c10*/  FSEL R92, R92, RZ, P1 ;  /* 0x000000ff5c5c7208 */ /* 0x000fe20000800000 */
[C---:B------:R-:W-:Y:S02]  /*19c20*/  DFMA R18, R110.reuse, R110, R18 ;  /* 0x0000006e6e12722b */ /* 0x040fe40000000012 */
[----:B------:R-:W-:Y:S01]  /*19c30*/  DFMA R16, R110, R106, R16 ;  /* 0x0000006a6e10722b */ /* 0x000fe20000000010 */
[----:B------:R-:W-:-:S05]  /*19c40*/  IMAD.MOV.U32 R93, RZ, RZ, R13 ;  /* 0x000000ffff5d7224 */ /* 0x000fca00078e000d */
[----:B------:R-:W-:Y:S02]  /*19c50*/  DADD R18, R18, -1 ;  /* 0xbff0000012127429 */ /* 0x000fe40000000000 */
[----:B------:R-:W-:Y:S02]  /*19c60*/  DADD R98, R16, R16 ;  /* 0x0000000010627229 */ /* 0x000fe40000000010 */
[----:B------:R-:W-:-:S04]  /*19c70*/  DSETP.GEU.AND P1, PT, R22, R92, PT ;  /* 0x0000005c1600722a */ /* 0x000fc80003f2e000 */
[----:B------:R-:W-:Y:S02]  /*19c80*/  DMUL R18, R100, R18 ;  /* 0x0000001264127228 */ /* 0x000fe40000000000 */
[----:B------:R-:W-:Y:S02]  /*19c90*/  @P2 FSEL R13, R23, R13, !P1 ;  /* 0x0000000d170d2208 */ /* 0x000fe40004800000 */
[----:B------:R-:W-:-:S03]  /*19ca0*/  @P2 FSEL R92, R22, R92, !P1 ;  /* 0x0000005c165c2208 */ /* 0x000fc60004800000 */
[----:B------:R-:W-:Y:S01]  /*19cb0*/  IMAD.MOV.U32 R93, RZ, RZ, R13 ;  /* 0x000000ffff5d7224 */ /* 0x000fe200078e000d */
[----:B------:R-:W-:-:S05]  /*19cc0*/  DFMA R18, R98, R98, -R18 ;  /* 0x000000626212722b */ /* 0x000fca0000000812 */
[C---:B------:R-:W-:Y:S01]  /*19cd0*/  DSETP.GEU.AND P1, PT, R92.reuse, R114, PT ;  /* 0x000000725c00722a */ /* 0x040fe20003f2e000 */
[----:B------:R-:W0:Y:S04]  /*19ce0*/  MUFU.RSQ64H R17, R19 ;  /* 0x0000001300117308 */ /* 0x000e280000001c00 */
[----:B------:R-:W-:Y:S01]  /*19cf0*/  VIADD R16, R19, 0xfcb00000 ;  /* 0xfcb0000013107836 */ /* 0x000fe20000000000 */
[----:B------:R-:W-:-:S04]  /*19d00*/  DSETP.GE.AND P1, PT, R92, RZ, !P1 ;  /* 0x000000ff5c00722a */ /* 0x000fc80004f26000 */
[----:B------:R-:W-:Y:S02]  /*19d10*/  ISETP.GE.U32.AND P2, PT, R16, 0x7ca00000, PT ;  /* 0x7ca000001000780c */ /* 0x000fe40003f46070 */
[----:B------:R-:W-:Y:S02]  /*19d20*/  FSEL R114, R92, R114, P1 ;  /* 0x000000725c727208 */ /* 0x000fe40000800000 */
[----:B------:R-:W-:Y:S02]  /*19d30*/  FSEL R115, R13, R115, P1 ;  /* 0x000000730d737208 */ /* 0x000fe40000800000 */
[----:B------:R-:W-:Y:S01]  /*19d40*/  SEL R21, R21, 0x2, !P1 ;  /* 0x0000000215157807 */ /* 0x000fe20004800000 */
        /* <DEDUP_REMOVED lines=19> */
[----:B------:R-:W-:Y:S01]  /*19e80*/  MOV R116, R16 ;  /* 0x0000001000747202 */ /* 0x000fe20000000f00 */
[----:B------:R-:W-:-:S07]  /*19e90*/  IMAD.MOV.U32 R117, RZ, RZ, R13 ;  /* 0x000000ffff757224 */ /* 0x000fce00078e000d */
.L_x_403:
[----:B------:R-:W-:Y:S05]  /*19ea0*/  BSYNC.RECONVERGENT B5 ;  /* 0x0000000000057941 */ /* 0x000fea0003800200 */
.L_x_402:
        /* <DEDUP_REMOVED lines=24> */
.L_x_405:
[----:B------:R-:W-:Y:S05]  /*1a030*/  BSYNC.RECONVERGENT B5 ;  /* 0x0000000000057941 */ /* 0x000fea0003800200 */
.L_x_404:
        /* <DEDUP_REMOVED lines=23> */
.L_x_407:
[----:B------:R-:W-:Y:S05]  /*1a1b0*/  BSYNC.RECONVERGENT B5 ;  /* 0x0000000000057941 */ /* 0x000fea0003800200 */
.L_x_406:
[----:B------:R-:W-:Y:S01]  /*1a1c0*/  DADD R112, R112, -2 ;  /* 0xc000000070707429 */ /* 0x000fe20000000000 */
        /* <DEDUP_REMOVED lines=18> */
[----:B------:R-:W-:Y:S02]  /*1a2f0*/  DFMA R26, R98, R98, -R26 ;  /* 0x00000062621a722b */ /* 0x000fe4000000081a */
[----:B------:R-:W-:-:S04]  /*1a300*/  IMAD.MOV.U32 R90, RZ, RZ, R101 ;  /* 0x000000ffff5a7224 */ /* 0x000fc800078e0065 */
[----:B------:R-:W0:Y:S02]  /*1a310*/  MUFU.RSQ64H R17, R27 ;  /* 0x0000001b00117308 */ /* 0x000e240000001c00 */
[----:B------:R-:W-:Y:S02]  /*1a320*/  DSETP.GEU.AND P1, PT, R18, R90, PT ;  /* 0x0000005a1200722a */ /* 0x000fe40003f2e000 */
[----:B------:R-:W-:-:S04]  /*1a330*/  VIADD R16, R27, 0xfcb00000 ;  /* 0xfcb000001b107836 */ /* 0x000fc80000000000 */
        /* <DEDUP_REMOVED lines=32> */
.L_x_409:
[----:B------:R-:W-:Y:S05]  /*1a540*/  BSYNC.RECONVERGENT B5 ;  /* 0x0000000000057941 */ /* 0x000fea0003800200 */
.L_x_408:
        /* <DEDUP_REMOVED lines=24> */
.L_x_411:
[----:B------:R-:W-:Y:S05]  /*1a6d0*/  BSYNC.RECONVERGENT B5 ;  /* 0x0000000000057941 */ /* 0x000fea0003800200 */
.L_x_410:
        /* <DEDUP_REMOVED lines=23> */
.L_x_413:
[----:B------:R-:W-:Y:S05]  /*1a850*/  BSYNC.RECONVERGENT B5 ;  /* 0x0000000000057941 */ /* 0x000fea0003800200 */
.L_x_412:
        /* <DEDUP_REMOVED lines=61> */
.L_x_419:
[----:B------:R-:W-:Y:S05]  /*1ac30*/  BSYNC.RECONVERGENT B6 ;  /* 0x0000000000067941 */ /* 0x000fea0003800200 */
.L_x_418:
        /* <DEDUP_REMOVED lines=17> */
.L_x_421:
[----:B------:R-:W-:Y:S05]  /*1ad50*/  BSYNC.RECONVERGENT B6 ;  /* 0x0000000000067941 */ /* 0x000fea0003800200 */
.L_x_420:
        /* <DEDUP_REMOVED lines=35> */
.L_x_423:
[----:B------:R-:W-:Y:S05]  /*1af90*/  BSYNC.RECONVERGENT B6 ;  /* 0x0000000000067941 */ /* 0x000fea0003800200 */
.L_x_422:
        /* <DEDUP_REMOVED lines=18> */
.L_x_425:
[----:B------:R-:W-:Y:S05]  /*1b0c0*/  BSYNC.RECONVERGENT B6 ;  /* 0x0000000000067941 */ /* 0x000fea0003800200 */
.L_x_424:
        /* <DEDUP_REMOVED lines=33> */
.L_x_427:
[----:B------:R-:W-:Y:S05]  /*1b2e0*/  BSYNC.RECONVERGENT B6 ;  /* 0x0000000000067941 */ /* 0x000fea0003800200 */
.L_x_426:
        /* <DEDUP_REMOVED lines=16> */
[----:B------:R-:W-:-:S07]  /*1b3f0*/  IMAD.MOV.U32 R17, RZ, RZ, R13 ;  /* 0x000000ffff117224 */ /* 0x000fce00078e000d */
.L_x_429:
[----:B------:R-:W-:Y:S05]  /*1b400*/  BSYNC.RECONVERGENT B6 ;  /* 0x0000000000067941 */ /* 0x000fea0003800200 */
.L_x_428:
        /* <DEDUP_REMOVED lines=29> */
.L_x_430:
        /* <DEDUP_REMOVED lines=25> */
.L_x_416:
        /* <DEDUP_REMOVED lines=37> */
.L_x_432:
[----:B------:R-:W-:Y:S05]  /*1b9c0*/  BSYNC.RECONVERGENT B6 ;  /* 0x0000000000067941 */ /* 0x000fea0003800200 */
.L_x_431:
        /* <DEDUP_REMOVED lines=17> */
.L_x_434:
[----:B------:R-:W-:Y:S05]  /*1bae0*/  BSYNC.RECONVERGENT B6 ;  /* 0x0000000000067941 */ /* 0x000fea0003800200 */
.L_x_433:
        /* <DEDUP_REMOVED lines=33> */
.L_x_436:
[----:B------:R-:W-:Y:S05]  /*1bd00*/  BSYNC.RECONVERGENT B6 ;  /* 0x0000000000067941 */ /* 0x000fea0003800200 */
.L_x_435:
        /* <DEDUP_REMOVED lines=16> */
[----:B------:R-:W-:-:S07]  /*1be10*/  MOV R17, R13 ;  /* 0x0000000d00117202 */ /* 0x000fce0000000f00 */
.L_x_438:
[----:B------:R-:W-:Y:S05]  /*1be20*/  BSYNC.RECONVERGENT B6 ;  /* 0x0000000000067941 */ /* 0x000fea0003800200 */
.L_x_437:
[-C--:B------:R-:W-:Y:S01]  /*1be30*/  DMUL R68, R68, -R16.reuse ;  /* 0x8000001044447228 */ /* 0x080fe20000000000 */
[----:B------:R-:W-:Y:S01]  /*1be40*/  IMAD.MOV.U32 R13, RZ, RZ, RZ ;  /* 0x000000ffff0d7224 */ /* 0x000fe200078e00ff */
        /* <DEDUP_REMOVED lines=13> */
[----:B------:R-:W-:-:S06]  /*1bf20*/  DFMA R66, RZ, R76, R78 ;  /* 0x0000004cff42722b */ /* 0x000fcc000000004e */
        /* <DEDUP_REMOVED lines=11> */
.L_x_439:
[----:B------:R-:W0:Y:S01]  /*1bfe0*/  MUFU.RCP64H R17, R67 ;  /* 0x0000004300117308 */ /* 0x000e220000001800 */
[----:B------:R-:W-:Y:S01]  /*1bff0*/  IMAD.MOV.U32 R16, RZ, RZ, 0x1 ;  /* 0x00000001ff107424 */ /* 0x000fe200078e00ff */
[----:B------:R-:W-:Y:S01]  /*1c000*/  UMOV UR36, 0xeb1c432d ;  /* 0xeb1c432d00247882 */ /* 0x000fe20000000000 */
[----:B------:R-:W-:Y:S01]  /*1c010*/  UMOV UR37, 0x3f1a36e2 ;  /* 0x3f1a36e200257882 */ /* 0x000fe20000000000 */
[----:B------:R-:W-:Y:S01]  /*1c020*/  DADD R70, RZ, R72 ;  /* 0x00000000ff467229 */ /* 0x000fe20000000048 */
[----:B------:R-:W-:Y:S01]  /*1c030*/  IMAD.MOV.U32 R19, RZ, RZ, R13 ;  /* 0x000000ffff137224 */ /* 0x000fe200078e000d */
[----:B------:R-:W-:Y:S01]  /*1c040*/  DADD R102, R90, UR36 ;  /* 0x000000245a667e29 */ /* 0x000fe20008000000 */
[----:B------:R-:W-:Y:S01]  /*1c050*/  BSSY.RECONVERGENT B6, `(.L_x_440) ;  /* 0x0000024000067945 */ /* 0x000fe20003800200 */
[----:B------:R-:W-:Y:S02]  /*1c060*/  DADD R98, RZ, R74 ;  /* 0x00000000ff627229 */ /* 0x000fe4000000004a */
[----:B------:R-:W-:-:S04]  /*1c070*/  DSETP.NEU.AND P2, PT, R68, RZ, PT ;  /* 0x000000ff4400722a */ /* 0x000fc80003f4d000 */
[----:B------:R-:W-:Y:S02]  /*1c080*/  DFMA R100, RZ, R70, R102 ;  /* 0x00000046ff64722b */ /* 0x000fe40000000066 */
[----:B0-----:R-:W-:-:S06]  /*1c090*/  DFMA R20, -R66, R16, 1 ;  /* 0x3ff000004214742b */ /* 0x001fcc0000000110 */
[----:B------:R-:W-:Y:S02]  /*1c0a0*/  DFMA R100, RZ, R98, R100 ;  /* 0x00000062ff64722b */ /* 0x000fe40000000064 */
[----:B------:R-:W-:Y:S01]  /*1c0b0*/  @!P2 CS2R R18, SRZ ;  /* 0x000000000012a805 */ /* 0x000fe2000001ff00 */
[----:B------:R-:W-:Y:S02]  /*1c0c0*/  DFMA R20, R20, R20, R20 ;  /* 0x000000141414722b */ /* 0x000fe40000000014 */
[----:B------:R-:W-:-:S03]  /*1c0d0*/  DSETP.NEU.AND P2, PT, R68, 1, PT ;  /* 0x3ff000004400742a */ /* 0x000fc60003f4d000 */
[----:B------:R-:W-:-:S03]  /*1c0e0*/  DADD R24, RZ, -R100 ;  /* 0x00000000ff187229 */ /* 0x000fc60000000864 */
[----:B------:R-:W-:Y:S02]  /*1c0f0*/  DFMA R20, R16, R20, R16 ;  /* 0x000000141014722b */ /* 0x000fe40000000010 */
[----:B------:R-:W-:-:S05]  /*1c100*/  DADD R16, R68, 10 ;  /* 0x4024000044107429 */ /* 0x000fca0000000000 */
[----:B------:R-:W-:Y:S01]  /*1c110*/  FSETP.GEU.AND P5, PT, |R25|, 6.5827683646048100446e-37, PT ;  /* 0x036000001900780b */ /* 0x000fe20003fae200 */
        /* <DEDUP_REMOVED lines=23> */
.L_x_441:
[----:B------:R-:W-:Y:S05]  /*1c290*/  BSYNC.RECONVERGENT B6 ;  /* 0x0000000000067941 */ /* 0x000fea0003800200 */
.L_x_440:
[C---:B------:R-:W-:Y:S01]  /*1c2a0*/  DSETP.GEU.AND P1, PT, R16.reuse, 1000000, PT ;  /* 0x412e84801000742a */ /* 0x040fe20003f2e000 */
[----:B------:R-:W-:Y:S01]  /*1c2b0*/  BSSY.RECONVERGENT B6, `(.L_x_442) ;  /* 0x0000139000067945 */ /* 0x000fe20003800200 */
[----:B------:R-:W-:Y:S01]  /*1c2c0*/  DSETP.GE.AND P2, PT, R16, RZ, PT ;  /* 0x000000ff1000722a */ /* 0x000fe20003f46000 */
[----:B------:R-:W-:-:S13]  /*1c2d0*/  PLOP3.LUT P6, PT, PT, PT, PT, 0x8, 0x80 ;  /* 0x000000000080781c */ /* 0x000fda0003fce170 */
[----:B------:R-:W-:Y:S05]  /*1c2e0*/  @!P1 BRA P2, `(.L_x_443) ;  /* 0x0000001000d49947 */ /* 0x000fea0001000000 */
        /* <DEDUP_REMOVED lines=11> */
[----:B------:R-:W-:Y:S02]  /*1c3a0*/  DFMA R78, RZ, R80, R18 ;  /* 0x00000050ff4e722b */ /* 0x000fe40000000012 */
[----:B------:R-:W-:-:S02]  /*1c3b0*/  DMUL R76, R100, R100 ;  /* 0x00000064644c7228 */ /* 0x000fc40000000000 */
[----:B------:R-:W-:Y:S02]  /*1c3c0*/  DADD R16, R70, 2 ;  /* 0x4000000046107429 */ /* 0x000fe40000000000 */
[----:B------:R-:W-:Y:S02]  /*1c3d0*/  DADD R20, R80, R20 ;  /* 0x0000000050147229 */ /* 0x000fe40000000014 */
[----:B------:R-:W-:Y:S02]  /*1c3e0*/  DMUL R106, R66, R100 ;  /* 0x00000064426a7228 */ /* 0x000fe40000000000 */
[----:B------:R-:W-:Y:S02]  /*1c3f0*/  DFMA R22, R78, R78, R22 ;  /* 0x0000004e4e16722b */ /* 0x000fe40000000016 */
[----:B------:R-:W-:Y:S02]  /*1c400*/  DMUL R102, R98, R98 ;  /* 0x0000006262667228 */ /* 0x000fe40000000000 */
[----:B------:R-:W-:-:S02]  /*1c410*/  DFMA R18, R16, R16, R76 ;  /* 0x000000101012722b */ /* 0x000fc4000000004c */
[-C--:B------:R-:W-:Y:S02]  /*1c420*/  DMUL R104, R98, R20.reuse ;  /* 0x0000001462687228 */ /* 0x080fe40000000000 */
[----:B------:R-:W-:Y:S02]  /*1c430*/  DFMA R98, R20, R20, R22 ;  /* 0x000000141462722b */ /* 0x000fe40000000016 */
        /* <DEDUP_REMOVED lines=34> */
.L_x_445:
[----:B------:R-:W-:Y:S05]  /*1c660*/  BSYNC.RECONVERGENT B7 ;  /* 0x0000000000077941 */ /* 0x000fea0003800200 */
.L_x_444:
        /* <DEDUP_REMOVED lines=24> */
.L_x_447:
[----:B------:R-:W-:Y:S05]  /*1c7f0*/  BSYNC.RECONVERGENT B7 ;  /* 0x0000000000077941 */ /* 0x000fea0003800200 */
.L_x_446:
        /* <DEDUP_REMOVED lines=22> */
.L_x_449:
[----:B------:R-:W-:Y:S05]  /*1c960*/  BSYNC.RECONVERGENT B7 ;  /* 0x0000000000077941 */ /* 0x000fea0003800200 */
.L_x_448:
        /* <DEDUP_REMOVED lines=48> */
.L_x_451:
[----:B------:R-:W-:Y:S05]  /*1cc70*/  BSYNC.RECONVERGENT B7 ;  /* 0x0000000000077941 */ /* 0x000fea0003800200 */
.L_x_450:
        /* <DEDUP_REMOVED lines=23> */
.L_x_453:
[----:B------:R-:W-:Y:S05]  /*1cdf0*/  BSYNC.RECONVERGENT B7 ;  /* 0x0000000000077941 */ /* 0x000fea0003800200 */
.L_x_452:
        /* <DEDUP_REMOVED lines=22> */
.L_x_455:
[----:B------:R-:W-:Y:S05]  /*1cf60*/  BSYNC.RECONVERGENT B7 ;  /* 0x0000000000077941 */ /* 0x000fea0003800200 */
.L_x_454:
        /* <DEDUP_REMOVED lines=49> */
.L_x_457:
[----:B------:R-:W-:Y:S05]  /*1d280*/  BSYNC.RECONVERGENT B7 ;  /* 0x0000000000077941 */ /* 0x000fea0003800200 */
.L_x_456:
        /* <DEDUP_REMOVED lines=23> */
.L_x_459:
[----:B------:R-:W-:Y:S05]  /*1d400*/  BSYNC.RECONVERGENT B7 ;  /* 0x0000000000077941 */ /* 0x000fea0003800200 */
.L_x_458:
        /* <DEDUP_REMOVED lines=22> */
.L_x_461:
[----:B------:R-:W-:Y:S05]  /*1d570*/  BSYNC.RECONVERGENT B7 ;  /* 0x0000000000077941 */ /* 0x000fea0003800200 */
.L_x_460:
        /* <DEDUP_REMOVED lines=12> */
.L_x_443:
[----:B------:R-:W-:Y:S05]  /*1d640*/  BSYNC.RECONVERGENT B6 ;  /* 0x0000000000067941 */ /* 0x000fea0003800200 */
.L_x_442:
        /* <DEDUP_REMOVED lines=25> */
.L_x_415:
        /* <DEDUP_REMOVED lines=9> */
.L_x_463:
        /* <DEDUP_REMOVED lines=36> */
.L_x_466:
[----:B------:R-:W-:Y:S05]  /*1dab0*/  BSYNC.RECONVERGENT B7 ;  /* 0x0000000000077941 */ /* 0x000fea0003800200 */
.L_x_465:
        /* <DEDUP_REMOVED lines=18> */
.L_x_468:
[----:B------:R-:W-:Y:S05]  /*1dbe0*/  BSYNC.RECONVERGENT B7 ;  /* 0x0000000000077941 */ /* 0x000fea0003800200 */
.L_x_467:
[----:B------:R-:W-:Y:S01]  /*1dbf0*/  DADD R80, R80, -1 ;  /* 0xbff0000050507429 */ /* 0x000fe20000000000 */
[----:B------:R-:W-:Y:S01]  /*1dc00*/  MOV R24, 0x0 ;  /* 0x0000000000187802 */ /* 0x000fe20000000f00 */
[----:B------:R-:W-:Y:S01]  /*1dc10*/  IMAD.MOV.U32 R25, RZ, RZ, 0x3fd80000 ;  /* 0x3fd80000ff197424 */ /* 0x000fe200078e00ff */
[-C--:B------:R-:W-:Y:S01]  /*1dc20*/  DMUL R98, R98, R22.reuse ;  /* 0x0000001662627228 */ /* 0x080fe20000000000 */
[----:B------:R-:W-:Y:S01]  /*1dc30*/  BSSY.RECONVERGENT B7, `(.L_x_469) ;  /* 0x000001e000077945 */ /* 0x000fe20003800200 */
[-C--:B------:R-:W-:Y:S02]  /*1dc40*/  DMUL R96, R96, R22.reuse ;  /* 0x0000001660607228 */ /* 0x080fe40000000000 */
[----:B------:R-:W-:Y:S02]  /*1dc50*/  DMUL R92, R92, R22 ;  /* 0x000000165c5c7228 */ /* 0x000fe40000000000 */
        /* <DEDUP_REMOVED lines=27> */
.L_x_470:
[----:B------:R-:W-:Y:S05]  /*1de10*/  BSYNC.RECONVERGENT B7 ;  /* 0x0000000000077941 */ /* 0x000fea0003800200 */
.L_x_469:
        /* <DEDUP_REMOVED lines=18> */
.L_x_472:
[----:B------:R-:W-:Y:S05]  /*1df40*/  BSYNC.RECONVERGENT B7 ;  /* 0x0000000000077941 */ /* 0x000fea0003800200 */
.L_x_471:
        /* <DEDUP_REMOVED lines=32> */
[----:B------:R-:W-:Y:S02]  /*1e150*/  IMAD.MOV.U32 R22, RZ, RZ, R16 ;  /* 0x000000ffff167224 */ /* 0x000fe400078e0010 */
[----:B------:R-:W-:-:S07]  /*1e160*/  IMAD.MOV.U32 R23, RZ, RZ, R13 ;  /* 0x000000ffff177224 */ /* 0x000fce00078e000d */
.L_x_474:
[----:B------:R-:W-:Y:S05]  /*1e170*/  BSYNC.RECONVERGENT B7 ;  /* 0x0000000000077941 */ /* 0x000fea0003800200 */
.L_x_473:
        /* <DEDUP_REMOVED lines=17> */
.L_x_476:
[----:B------:R-:W-:Y:S05]  /*1e290*/  BSYNC.RECONVERGENT B7 ;  /* 0x0000000000077941 */ /* 0x000fea0003800200 */
.L_x_475:
        /* <DEDUP_REMOVED lines=29> */
.L_x_477:
[C---:B------:R-:W-:Y:S01]  /*1e470*/  DADD R16, R80.reuse, 10 ;  /* 0x4024000050107429 */ /* 0x040fe20000000000 */
[----:B------:R-:W-:Y:S01]  /*1e480*/  IMAD.MOV.U32 R19, RZ, RZ, R13 ;  /* 0x000000ffff137224 */ /* 0x000fe200078e000d */
[----:B------:R-:W-:Y:S01]  /*1e490*/  DSETP.NEU.AND P3, PT, R80, RZ, PT ;  /* 0x000000ff5000722a */ /* 0x000fe20003f6d000 */
[----:B------:R-:W-:Y:S01]  /*1e4a0*/  MOV R13, RZ ;  /* 0x000000ff000d7202 */ /* 0x000fe20000000f00 */
[----:B------:R-:W-:Y:S01]  /*1e4b0*/  DSETP.MAX.AND P6, P5, RZ, R90, PT ;  /* 0x0000005aff00722a */ /* 0x000fe20003dcf000 */
[----:B------:R-:W-:Y:S05]  /*1e4c0*/  @!P1 BREAK.RELIABLE B6 ;  /* 0x0000000000069942 */ /* 0x000fea0003800100 */
[----:B------:R-:W-:Y:S01]  /*1e4d0*/  LOP3.LUT R16, R17, 0x7ff00000, RZ, 0xc0, !PT ;  /* 0x7ff0000011107812 */ /* 0x000fe200078ec0ff */
[----:B------:R-:W-:Y:S01]  /*1e4e0*/  IMAD.MOV.U32 R17, RZ, RZ, R90 ;  /* 0x000000ffff117224 */ /* 0x000fe200078e005a */
[----:B------:R-:W-:-:S02]  /*1e4f0*/  FSEL R13, R13, R91, P6 ;  /* 0x0000005b0d0d7208 */ /* 0x000fc40003000000 */
[----:B------:R-:W-:Y:S01]  /*1e500*/  ISETP.NE.AND P2, PT, R16, 0x7ff00000, PT ;  /* 0x7ff000001000780c */ /* 0x000fe20003f45270 */
[----:B------:R-:W-:Y:S01]  /*1e510*/  IMAD.MOV.U32 R16, RZ, RZ, RZ ;  /* 0x000000ffff107224 */ /* 0x000fe200078e00ff */
[----:B------:R-:W-:Y:S01]  /*1e520*/  @!P3 CS2R R18, SRZ ;  /* 0x000000000012b805 */ /* 0x000fe2000001ff00 */
[----:B------:R-:W-:Y:S01]  /*1e530*/  DSETP.NEU.AND P3, PT, R80, 1, PT ;  /* 0x3ff000005000742a */ /* 0x000fe20003f6d000 */
[----:B------:R-:W-:Y:S02]  /*1e540*/  @P5 LOP3.LUT R13, R91, 0x80000, RZ, 0xfc, !PT ;  /* 0x000800005b0d5812 */ /* 0x000fe400078efcff */
[----:B------:R-:W-:Y:S02]  /*1e550*/  SEL R16, R16, R17, P6 ;  /* 0x0000001110107207 */ /* 0x000fe40003000000 */
[----:B------:R-:W-:-:S05]  /*1e560*/  MOV R17, R13 ;  /* 0x0000000d00117202 */ /* 0x000fca0000000f00 */
[----:B------:R-:W-:-:S14]  /*1e570*/  DSETP.NEU.OR P2, PT, R80, +INF , P2 ;  /* 0x7ff000005000742a */ /* 0x000fdc000174d400 */
[----:B------:R-:W-:Y:S02]  /*1e580*/  @!P2 IMAD.MOV.U32 R18, RZ, RZ, 0x0 ;  /* 0x00000000ff12a424 */ /* 0x000fe400078e00ff */
[----:B------:R-:W-:-:S03]  /*1e590*/  @!P2 IMAD.MOV.U32 R19, RZ, RZ, 0x7ff00000 ;  /* 0x7ff00000ff13a424 */ /* 0x000fc600078e00ff */
[----:B------:R-:W-:Y:S02]  /*1e5a0*/  FSEL R18, R18, RZ, P3 ;  /* 0x000000ff12127208 */ /* 0x000fe40001800000 */
[----:B------:R-:W-:-:S06]  /*1e5b0*/  FSEL R19, R19, 1.875, P3 ;  /* 0x3ff0000013137808 */ /* 0x000fcc0001800000 */
[--C-:B------:R-:W-:Y:S02]  /*1e5c0*/  DFMA R80, RZ, R16, R18.reuse ;  /* 0x00000010ff50722b */ /* 0x100fe40000000012 */
[----:B------:R-:W-:-:S08]  /*1e5d0*/  DFMA R16, R16, 0.5, R18 ;  /* 0x3fe000001010782b */ /* 0x000fd00000000012 */
[----:B------:R-:W-:Y:S02]  /*1e5e0*/  IMAD.MOV.U32 R18, RZ, RZ, R80 ;  /* 0x000000ffff127224 */ /* 0x000fe400078e0050 */
[----:B------:R-:W-:Y:S01]  /*1e5f0*/  IMAD.MOV.U32 R19, RZ, RZ, R81 ;  /* 0x000000ffff137224 */ /* 0x000fe200078e0051 */
[----:B------:R-:W-:Y:S06]  /*1e600*/  @!P1 BRA `(.L_x_417) ;  /* 0x0000000c00649947 */ /* 0x000fec0003800000 */
.L_x_464:
[----:B------:R-:W-:Y:S05]  /*1e610*/  BSYNC.RELIABLE B6 ;  /* 0x0000000000067941 */ /* 0x000fea0003800100 */
.L_x_462:
        /* <DEDUP_REMOVED lines=37> */
.L_x_479:
[----:B------:R-:W-:Y:S05]  /*1e870*/  BSYNC.RECONVERGENT B6 ;  /* 0x0000000000067941 */ /* 0x000fea0003800200 */
.L_x_478:
        /* <DEDUP_REMOVED lines=17> */
.L_x_481:
[----:B------:R-:W-:Y:S05]  /*1e990*/  BSYNC.RECONVERGENT B6 ;  /* 0x0000000000067941 */ /* 0x000fea0003800200 */
.L_x_480:
[----:B------:R-:W-:Y:S01]  /*1e9a0*/  DADD R76, R76, -1 ;  /* 0xbff000004c4c7429 */ /* 0x000fe20000000000 */
[----:B------:R-:W-:Y:S01]  /*1e9b0*/  IMAD.MOV.U32 R24, RZ, RZ, 0x0 ;  /* 0x00000000ff187424 */ /* 0x000fe200078e00ff */
[----:B------:R-:W-:Y:S01]  /*1e9c0*/  DADD R72, R72, -2 ;  /* 0xc000000048487429 */ /* 0x000fe20000000000 */
        /* <DEDUP_REMOVED lines=32> */
.L_x_483:
[----:B------:R-:W-:Y:S05]  /*1ebd0*/  BSYNC.RECONVERGENT B6 ;  /* 0x0000000000067941 */ /* 0x000fea0003800200 */
.L_x_482:
        /* <DEDUP_REMOVED lines=18> */
.L_x_485:
[----:B------:R-:W-:Y:S05]  /*1ed00*/  BSYNC.RECONVERGENT B6 ;  /* 0x0000000000067941 */ /* 0x000fea0003800200 */
.L_x_484:
        /* <DEDUP_REMOVED lines=33> */
.L_x_487:
[----:B------:R-:W-:Y:S05]  /*1ef20*/  BSYNC.RECONVERGENT B6 ;  /* 0x0000000000067941 */ /* 0x000fea0003800200 */
.L_x_486:
        /* <DEDUP_REMOVED lines=16> */
[----:B------:R-:W-:-:S07]  /*1f030*/  IMAD.MOV.U32 R17, RZ, RZ, R13 ;  /* 0x000000ffff117224 */ /* 0x000fce00078e000d */
.L_x_489:
[----:B------:R-:W-:Y:S05]  /*1f040*/  BSYNC.RECONVERGENT B6 ;  /* 0x0000000000067941 */ /* 0x000fea0003800200 */
.L_x_488:
        /* <DEDUP_REMOVED lines=14> */
[C---:B------:R-:W-:Y:S02]  /*1f130*/  DFMA R66, R90.reuse, R68, R66 ;  /* 0x000000445a42722b */ /* 0x040fe40000000042 */
[----:B------:R-:W-:-:S06]  /*1f140*/  DFMA R68, R90, R72, R76 ;  /* 0x000000485a44722b */ /* 0x000fcc000000004c */
[C---:B------:R-:W-:Y:S01]  /*1f150*/  DFMA R16, R78.reuse, R16, R66 ;  /* 0x000000104e10722b */ /* 0x040fe20000000042 */
[----:B------:R-:W-:Y:S01]  /*1f160*/  IMAD.MOV.U32 R66, RZ, RZ, RZ ;  /* 0x000000ffff427224 */ /* 0x000fe200078e00ff */
[----:B------:R-:W-:-:S06]  /*1f170*/  DFMA R68, R78, R74, R68 ;  /* 0x0000004a4e44722b */ /* 0x000fcc0000000044 */
        /* <DEDUP_REMOVED lines=10> */
.L_x_490:
[C---:B------:R-:W-:Y:S01]  /*1f220*/  DADD R16, R66.reuse, 10 ;  /* 0x4024000042107429 */ /* 0x040fe20000000000 */
[----:B------:R-:W-:Y:S01]  /*1f230*/  MOV R19, R13 ;  /* 0x0000000d00137202 */ /* 0x000fe20000000f00 */
        /* <DEDUP_REMOVED lines=21> */
[----:B------:R-:W-:-:S07]  /*1f390*/  MOV R17, R81 ;  /* 0x0000005100117202 */ /* 0x000fce0000000f00 */
.L_x_417:
[----:B------:R-:W-:Y:S05]  /*1f3a0*/  BSYNC.RECONVERGENT B5 ;  /* 0x0000000000057941 */ /* 0x000fea0003800200 */
.L_x_414:
[----:B------:R-:W-:Y:S02]  /*1f3b0*/  DFMA R72, R80, 0.5, R64 ;  /* 0x3fe000005048782b */ /* 0x000fe40000000040 */
[----:B------:R-:W-:Y:S02]  /*1f3c0*/  DFMA R62, R16, 0.5, R62 ;  /* 0x3fe00000103e782b */ /* 0x000fe4000000003e */
[----:B------:R-:W-:-:S11]  /*1f3d0*/  DFMA R64, R18, 0.5, R64 ;  /* 0x3fe000001240782b */ /* 0x000fd60000000040 */
.L_x_393:
[----:B------:R-:W-:Y:S05]  /*1f3e0*/  @!P0 BREAK.RELIABLE B4 ;  /* 0x0000000000048942 */ /* 0x000fea0003800100 */
[----:B------:R-:W-:Y:S05]  /*1f3f0*/  @!P0 BRA `(.L_x_138) ;  /* 0x0000006c00c88947 */ /* 0x000fea0003800000 */
.L_x_379:
[----:B------:R-:W-:Y:S05]  /*1f400*/  BSYNC.RELIABLE B4 ;  /* 0x0000000000047941 */ /* 0x000fea0003800100 */
.L_x_377:
        /* <DEDUP_REMOVED lines=37> */
.L_x_492:
[----:B------:R-:W-:Y:S05]  /*1f660*/  BSYNC.RECONVERGENT B4 ;  /* 0x0000000000047941 */ /* 0x000fea0003800200 */
.L_x_491:
        /* <DEDUP_REMOVED lines=16> */
.L_x_494:
[----:B------:R-:W-:Y:S05]  /*1f770*/  BSYNC.RECONVERGENT B4 ;  /* 0x0000000000047941 */ /* 0x000fea0003800200 */
.L_x_493:
        /* <DEDUP_REMOVED lines=35> */
.L_x_496:
[----:B------:R-:W-:Y:S05]  /*1f9b0*/  BSYNC.RECONVERGENT B4 ;  /* 0x0000000000047941 */ /* 0x000fea0003800200 */
.L_x_495:
        /* <DEDUP_REMOVED lines=18> */
.L_x_498:
[----:B------:R-:W-:Y:S05]  /*1fae0*/  BSYNC.RECONVERGENT B4 ;  /* 0x0000000000047941 */ /* 0x000fea0003800200 */
.L_x_497:
        /* <DEDUP_REMOVED lines=34> */
.L_x_500:
[----:B------:R-:W-:Y:S05]  /*1fd10*/  BSYNC.RECONVERGENT B4 ;  /* 0x0000000000047941 */ /* 0x000fea0003800200 */
.L_x_499:
        /* <DEDUP_REMOVED lines=16> */
.L_x_502:
[----:B------:R-:W-:Y:S05]  /*1fe20*/  BSYNC.RECONVERGENT B4 ;  /* 0x0000000000047941 */ /* 0x000fea0003800200 */
.L_x_501:
        /* <DEDUP_REMOVED lines=20> */
[----:B------:R-:W-:-:S04]  /*1ff70*/  IMAD.MOV.U32 R16, RZ, RZ, R19 ;  /* 0x000000ffff107224 */ /* 0x000fc800078e0013 */
[----:B------:R-:W-:Y:S02]  /*1ff80*/  SEL R62, R62, R18, P0 ;  /* 0x000000123e3e7207 */ /* 0x000fe40000000000 */
[----:B------:R-:W-:-:S03]  /*1ff90*/  FSEL R63, R13, R16, P0 ;  /* 0x000000100d3f7208 */ /* 0x000fc60000000000 */
[----:B------:R-:W-:-:S03]  /*1ffa0*/  IMAD.MOV.U32 R18, RZ, RZ, R62 ;  /* 0x000000ffff127224 */ /* 0x000fc600078e003e */
[----:B------:R-:W-:Y:S02]  /*1ffb0*/  @P1 LOP3.LUT R63, R16, 0x80000, RZ, 0xfc, !PT ;  /* 0x00080000103f1812 */ /* 0x000fe400078efcff */
[----:B------:R-:W-:Y:S02]  /*1ffc0*/  MOV R16, 0x1fff0 ;  /* 0x0001fff000107802 */ /* 0x000fe40000000f00 */
[----:B------:R-:W-:-:S07]  /*1ffd0*/  MOV R13, R63 ;  /* 0x0000003f000d7202 */ /* 0x000fce0000000f00 */
[----:B------:R-:W-:Y:S05]  /*1ffe0*/  CALL.REL.NOINC `($_Z18cudaRaytraceKernel8Matrix4DPviii$__internal_accurate_pow) ;  /* 0x0000006c00c87944 */ /* 0x000fea0003c00000 */
[----:B------:R-:W-:Y:S05]  /*1fff0*/  BSYNC.RECONVERGENT B3 ;  /* 0x0000000000037941 */ /* 0x000fea0003800200 */
.L_x_503:
[C---:B------:R-:W-:Y:S01]  /*20000*/  DADD R16, R62.reuse, 10 ;  /* 0x402400003e107429 */ /* 0x040fe20000000000 */
[----:B------:R-:W-:Y:S01]  /*20010*/  IMAD.MOV.U32 R19, RZ, RZ, R13 ;  /* 0x000000ffff137224 */ /* 0x000fe200078e000d */
        /* <DEDUP_REMOVED lines=22> */
[----:B------:R-:W-:Y:S01]  /*20180*/  IMAD.MOV.U32 R73, RZ, RZ, R63 ;  /* 0x000000ffff497224 */ /* 0x000fe200078e003f */
[----:B------:R-:W-:Y:S06]  /*20190*/  BRA.U !UP0, `(.L_x_138) ;  /* 0x0000006108607547 */ /* 0x000fec000b800000 */
[----:B------:R-:W-:Y:S01]  /*201a0*/  DFMA R74, RZ, R52, R48 ;  /* 0x00000034ff4a722b */ /* 0x000fe20000000030 */
[----:B------:R-:W-:Y:S01]  /*201b0*/  IMAD.MOV.U32 R16, RZ, RZ, 0x1 ;  /* 0x00000001ff107424 */ /* 0x000fe200078e00ff */
[----:B------:R-:W-:Y:S01]  /*201c0*/  UMOV UR36, 0xeb1c432d ;  /* 0xeb1c432d00247882 */ /* 0x000fe20000000000 */
[----:B------:R-:W-:Y:S01]  /*201d0*/  UMOV UR37, 0x3f1a36e2 ;  /* 0x3f1a36e200257882 */ /* 0x000fe20000000000 */
[----:B------:R-:W-:Y:S01]  /*201e0*/  BSSY.RECONVERGENT B4, `(.L_x_504) ;  /* 0x000001d000047945 */ /* 0x000fe20003800200 */
[----:B------:R-:W-:Y:S02]  /*201f0*/  DFMA R58, R58, UR36, R66 ;  /* 0x000000243a3a7c2b */ /* 0x000fe40008000042 */
[----:B------:R-:W-:Y:S01]  /*20200*/  DFMA R56, R68, UR36, R56 ;  /* 0x0000002444387c2b */ /* 0x000fe20008000038 */
[----:B------:R-:W-:Y:S01]  /*20210*/  CS2R R66, SRZ ;  /* 0x0000000000427805 */ /* 0x000fe2000001ff00 */
        /* <DEDUP_REMOVED lines=25> */
.L_x_505:
[----:B------:R-:W-:Y:S05]  /*203b0*/  BSYNC.RECONVERGENT B4 ;  /* 0x0000000000047941 */ /* 0x000fea0003800200 */
.L_x_504:
        /* <DEDUP_REMOVED lines=21> */
[----:B------:R-:W-:Y:S01]  /*20510*/  IMAD.MOV.U32 R22, RZ, RZ, 0x0 ;  /* 0x00000000ff167424 */ /* 0x000fe200078e00ff */
[----:B------:R-:W-:Y:S01]  /*20520*/  DSETP.GEU.AND P0, PT, R18, 1000000, PT ;  /* 0x412e84801200742a */ /* 0x000fe20003f0e000 */
[----:B------:R-:W-:Y:S01]  /*20530*/  IMAD.MOV.U32 R23, RZ, RZ, 0x3fd80000 ;  /* 0x3fd80000ff177424 */ /* 0x000fe200078e00ff */
[C---:B------:R-:W-:Y:S02]  /*20540*/  DFMA R20, R80.reuse, R80, R20 ;  /* 0x000000505014722b */ /* 0x040fe40000000014 */
[----:B------:R-:W-:Y:S02]  /*20550*/  DFMA R16, R80, R76, R16 ;  /* 0x0000004c5010722b */ /* 0x000fe40000000010 */
[----:B------:R-:W-:-:S02]  /*20560*/  DMUL R70, R60, 4 ;  /* 0x401000003c467828 */ /* 0x000fc40000000000 */
[----:B------:R-:W-:Y:S02]  /*20570*/  DSETP.GE.AND P0, PT, R18, RZ, !P0 ;  /* 0x000000ff1200722a */ /* 0x000fe40004706000 */
[----:B------:R-:W-:Y:S02]  /*20580*/  DADD R20, R20, -1 ;  /* 0xbff0000014147429 */ /* 0x000fe40000000000 */
[----:B------:R-:W-:Y:S02]  /*20590*/  DADD R68, R16, R16 ;  /* 0x0000000010447229 */ /* 0x000fe40000000010 */
[----:B------:R-:W-:Y:S02]  /*205a0*/  FSEL R100, R18, RZ, P0 ;  /* 0x000000ff12647208 */ /* 0x000fe40000000000 */
[----:B------:R-:W-:Y:S02]  /*205b0*/  FSEL R101, R19, 10.9073486328125, P0 ;  /* 0x412e848013657808 */ /* 0x000fe40000000000 */
        /* <DEDUP_REMOVED lines=28> */
.L_x_507:
[----:B------:R-:W-:Y:S05]  /*20780*/  BSYNC.RECONVERGENT B4 ;  /* 0x0000000000047941 */ /* 0x000fea0003800200 */
.L_x_506:
        /* <DEDUP_REMOVED lines=25> */
.L_x_509:
[----:B------:R-:W-:Y:S05]  /*20920*/  BSYNC.RECONVERGENT B4 ;  /* 0x0000000000047941 */ /* 0x000fea0003800200 */
.L_x_508:
        /* <DEDUP_REMOVED lines=23> */
.L_x_511:
[----:B------:R-:W-:Y:S05]  /*20aa0*/  BSYNC.RECONVERGENT B4 ;  /* 0x0000000000047941 */ /* 0x000fea0003800200 */
.L_x_510:
        /* <DEDUP_REMOVED lines=56> */
.L_x_513:
[----:B------:R-:W-:Y:S05]  /*20e30*/  BSYNC.RECONVERGENT B4 ;  /* 0x0000000000047941 */ /* 0x000fea0003800200 */
.L_x_512:
        /* <DEDUP_REMOVED lines=24> */
.L_x_515:
[----:B------:R-:W-:Y:S05]  /*20fc0*/  BSYNC.RECONVERGENT B4 ;  /* 0x0000000000047941 */ /* 0x000fea0003800200 */
.L_x_514:
        /* <DEDUP_REMOVED lines=23> */
.L_x_517:
[----:B------:R-:W-:Y:S05]  /*21140*/  BSYNC.RECONVERGENT B4 ;  /* 0x0000000000047941 */ /* 0x000fea0003800200 */
.L_x_516:
        /* <DEDUP_REMOVED lines=54> */
.L_x_519:
[----:B------:R-:W-:Y:S05]  /*214b0*/  BSYNC.RECONVERGENT B4 ;  /* 0x0000000000047941 */ /* 0x000fea0003800200 */
.L_x_518:
        /* <DEDUP_REMOVED lines=24> */
.L_x_521:
[----:B------:R-:W-:Y:S05]  /*21640*/  BSYNC.RECONVERGENT B4 ;  /* 0x0000000000047941 */ /* 0x000fea0003800200 */
.L_x_520:
        /* <DEDUP_REMOVED lines=23> */
.L_x_523:
[----:B------:R-:W-:Y:S05]  /*217c0*/  BSYNC.RECONVERGENT B4 ;  /* 0x0000000000047941 */ /* 0x000fea0003800200 */
.L_x_522:
        /* <DEDUP_REMOVED lines=61> */
.L_x_529:
[----:B------:R-:W-:Y:S05]  /*21ba0*/  BSYNC.RECONVERGENT B5 ;  /* 0x0000000000057941 */ /* 0x000fea0003800200 */
.L_x_528:
        /* <DEDUP_REMOVED lines=16> */
.L_x_531:
[----:B------:R-:W-:Y:S05]  /*21cb0*/  BSYNC.RECONVERGENT B5 ;  /* 0x0000000000057941 */ /* 0x000fea0003800200 */
.L_x_530:
        /* <DEDUP_REMOVED lines=35> */
.L_x_533:
[----:B------:R-:W-:Y:S05]  /*21ef0*/  BSYNC.RECONVERGENT B5 ;  /* 0x0000000000057941 */ /* 0x000fea0003800200 */
.L_x_532:
        /* <DEDUP_REMOVED lines=18> */
.L_x_535:
[----:B------:R-:W-:Y:S05]  /*22020*/  BSYNC.RECONVERGENT B5 ;  /* 0x0000000000057941 */ /* 0x000fea0003800200 */
.L_x_534:
        /* <DEDUP_REMOVED lines=34> */
.L_x_537:
[----:B------:R-:W-:Y:S05]  /*22250*/  BSYNC.RECONVERGENT B5 ;  /* 0x0000000000057941 */ /* 0x000fea0003800200 */
.L_x_536:
        /* <DEDUP_REMOVED lines=16> */
.L_x_539:
[----:B------:R-:W-:Y:S05]  /*22360*/  BSYNC.RECONVERGENT B5 ;  /* 0x0000000000057941 */ /* 0x000fea0003800200 */
.L_x_538:
        /* <DEDUP_REMOVED lines=15> */
[----:B------:R-:W-:-:S06]  /*22460*/  DFMA R48, R60, R52, R48 ;  /* 0x000000343c30722b */ /* 0x000fcc0000000030 */
[C---:B------:R-:W-:Y:S02]  /*22470*/  DFMA R50, R54.reuse, R68, R50 ;  /* 0x000000443632722b */ /* 0x040fe40000000032 */
[----:B------:R-:W-:Y:S01]  /*22480*/  DFMA R16, R54, R16, R48 ;  /* 0x000000103610722b */ /* 0x000fe20000000030 */
[----:B------:R-:W-:-:S07]  /*22490*/  MOV R48, RZ ;  /* 0x000000ff00307202 */ /* 0x000fce0000000f00 */
        /* <DEDUP_REMOVED lines=10> */
.L_x_540:
        /* <DEDUP_REMOVED lines=25> */
.L_x_526:
        /* <DEDUP_REMOVED lines=37> */
.L_x_542:
[----:B------:R-:W-:Y:S05]  /*22920*/  BSYNC.RECONVERGENT B5 ;  /* 0x0000000000057941 */ /* 0x000fea0003800200 */
.L_x_541:
        /* <DEDUP_REMOVED lines=16> */
.L_x_544:
[----:B------:R-:W-:Y:S05]  /*22a30*/  BSYNC.RECONVERGENT B5 ;  /* 0x0000000000057941 */ /* 0x000fea0003800200 */
.L_x_543:
        /* <DEDUP_REMOVED lines=33> */
.L_x_546:
[----:B------:R-:W-:Y:S05]  /*22c50*/  BSYNC.RECONVERGENT B5 ;  /* 0x0000000000057941 */ /* 0x000fea0003800200 */
.L_x_545:
        /* <DEDUP_REMOVED lines=18> */
.L_x_548:
[----:B------:R-:W-:Y:S05]  /*22d80*/  BSYNC.RECONVERGENT B5 ;  /* 0x0000000000057941 */ /* 0x000fea0003800200 */
.L_x_547:
[-C--:B------:R-:W-:Y:S01]  /*22d90*/  DMUL R52, R52, -R20.reuse ;  /* 0x8000001434347228 */ /* 0x080fe20000000000 */
[----:B------:R-:W-:Y:S01]  /*22da0*/  IMAD.MOV.U32 R13, RZ, RZ, RZ ;  /* 0x000000ffff0d7224 */ /* 0x000fe200078e00ff */
[-C--:B------:R-:W-:Y:S01]  /*22db0*/  DMUL R48, R48, -R20.reuse ;  /* 0x8000001430307228 */ /* 0x080fe20000000000 */
[----:B------:R-:W-:Y:S01]  /*22dc0*/  BSSY.RECONVERGENT B3, `(.L_x_549) ;  /* 0x0000018000037945 */ /* 0x000fe20003800200 */
[----:B------:R-:W-:Y:S02]  /*22dd0*/  DMUL R20, R50, -R20 ;  /* 0x8000001432147228 */ /* 0x000fe40000000000 */
[----:B------:R-:W-:-:S04]  /*22de0*/  DMUL R50, RZ, R66 ;  /* 0x00000042ff327228 */ /* 0x000fc80000000000 */
        /* <DEDUP_REMOVED lines=22> */
.L_x_549:
        /* <DEDUP_REMOVED lines=44> */
.L_x_551:
[----:B------:R-:W-:Y:S05]  /*23210*/  BSYNC.RECONVERGENT B5 ;  /* 0x0000000000057941 */ /* 0x000fea0003800200 */
.L_x_550:
        /* <DEDUP_REMOVED lines=58> */
.L_x_555:
[----:B------:R-:W-:Y:S05]  /*235c0*/  BSYNC.RECONVERGENT B6 ;  /* 0x0000000000067941 */ /* 0x000fea0003800200 */
.L_x_554:
        /* <DEDUP_REMOVED lines=24> */
.L_x_557:
[----:B------:R-:W-:Y:S05]  /*23750*/  BSYNC.RECONVERGENT B6 ;  /* 0x0000000000067941 */ /* 0x000fea0003800200 */
.L_x_556:
        /* <DEDUP_REMOVED lines=22> */
.L_x_559:
[----:B------:R-:W-:Y:S05]  /*238c0*/  BSYNC.RECONVERGENT B6 ;  /* 0x0000000000067941 */ /* 0x000fea0003800200 */
.L_x_558:
        /* <DEDUP_REMOVED lines=48> */
.L_x_561:
[----:B------:R-:W-:Y:S05]  /*23bd0*/  BSYNC.RECONVERGENT B6 ;  /* 0x0000000000067941 */ /* 0x000fea0003800200 */
.L_x_560:
        /* <DEDUP_REMOVED lines=23> */
.L_x_563:
[----:B------:R-:W-:Y:S05]  /*23d50*/  BSYNC.RECONVERGENT B6 ;  /* 0x0000000000067941 */ /* 0x000fea0003800200 */
.L_x_562:
        /* <DEDUP_REMOVED lines=22> */
.L_x_565:
[----:B------:R-:W-:Y:S05]  /*23ec0*/  BSYNC.RECONVERGENT B6 ;  /* 0x0000000000067941 */ /* 0x000fea0003800200 */
.L_x_564:
        /* <DEDUP_REMOVED lines=49> */
.L_x_567:
[----:B------:R-:W-:Y:S05]  /*241e0*/  BSYNC.RECONVERGENT B6 ;  /* 0x0000000000067941 */ /* 0x000fea0003800200 */
.L_x_566:
        /* <DEDUP_REMOVED lines=23> */
.L_x_569:
[----:B------:R-:W-:Y:S05]  /*24360*/  BSYNC.RECONVERGENT B6 ;  /* 0x0000000000067941 */ /* 0x000fea0003800200 */
.L_x_568:
        /* <DEDUP_REMOVED lines=22> */
.L_x_571:
[----:B------:R-:W-:Y:S05]  /*244d0*/  BSYNC.RECONVERGENT B6 ;  /* 0x0000000000067941 */ /* 0x000fea0003800200 */
.L_x_570:
        /* <DEDUP_REMOVED lines=12> */
.L_x_553:
[----:B------:R-:W-:Y:S05]  /*245a0*/  BSYNC.RECONVERGENT B5 ;  /* 0x0000000000057941 */ /* 0x000fea0003800200 */
.L_x_552:
        /* <DEDUP_REMOVED lines=25> */
.L_x_525:
        /* <DEDUP_REMOVED lines=9> */
.L_x_573:
        /* <DEDUP_REMOVED lines=37> */
.L_x_576:
[----:B------:R-:W-:Y:S05]  /*24a20*/  BSYNC.RECONVERGENT B6 ;  /* 0x0000000000067941 */ /* 0x000fea0003800200 */
.L_x_575:
        /* <DEDUP_REMOVED lines=17> */
.L_x_578:
[----:B------:R-:W-:Y:S05]  /*24b40*/  BSYNC.RECONVERGENT B6 ;  /* 0x0000000000067941 */ /* 0x000fea0003800200 */
.L_x_577:
        /* <DEDUP_REMOVED lines=35> */
.L_x_580:
[----:B------:R-:W-:Y:S05]  /*24d80*/  BSYNC.RECONVERGENT B6 ;  /* 0x0000000000067941 */ /* 0x000fea0003800200 */
.L_x_579:
        /* <DEDUP_REMOVED lines=17> */
.L_x_582:
[----:B------:R-:W-:Y:S05]  /*24ea0*/  BSYNC.RECONVERGENT B6 ;  /* 0x0000000000067941 */ /* 0x000fea0003800200 */
.L_x_581:
        /* <DEDUP_REMOVED lines=34> */
.L_x_584:
[----:B------:R-:W-:Y:S05]  /*250d0*/  BSYNC.RECONVERGENT B6 ;  /* 0x0000000000067941 */ /* 0x000fea0003800200 */
.L_x_583:
        /* <DEDUP_REMOVED lines=16> */
.L_x_586:
[----:B------:R-:W-:Y:S05]  /*251e0*/  BSYNC.RECONVERGENT B6 ;  /* 0x0000000000067941 */ /* 0x000fea0003800200 */
.L_x_585:
        /* <DEDUP_REMOVED lines=29> */
.L_x_587:
        /* <DEDUP_REMOVED lines=26> */
.L_x_574:
[----:B------:R-:W-:Y:S05]  /*25560*/  BSYNC.RELIABLE B5 ;  /* 0x0000000000057941 */ /* 0x000fea0003800100 */
.L_x_572:
        /* <DEDUP_REMOVED lines=37> */
.L_x_589:
[----:B------:R-:W-:Y:S05]  /*257c0*/  BSYNC.RECONVERGENT B5 ;  /* 0x0000000000057941 */ /* 0x000fea0003800200 */
.L_x_588:
        /* <DEDUP_REMOVED lines=16> */
.L_x_591:
[----:B------:R-:W-:Y:S05]  /*258d0*/  BSYNC.RECONVERGENT B5 ;  /* 0x0000000000057941 */ /* 0x000fea0003800200 */
.L_x_590:
        /* <DEDUP_REMOVED lines=35> */
.L_x_593:
[----:B------:R-:W-:Y:S05]  /*25b10*/  BSYNC.RECONVERGENT B5 ;  /* 0x0000000000057941 */ /* 0x000fea0003800200 */
.L_x_592:
        /* <DEDUP_REMOVED lines=18> */
.L_x_595:
[----:B------:R-:W-:Y:S05]  /*25c40*/  BSYNC.RECONVERGENT B5 ;  /* 0x0000000000057941 */ /* 0x000fea0003800200 */
.L_x_594:
        /* <DEDUP_REMOVED lines=34> */
.L_x_597:
[----:B------:R-:W-:Y:S05]  /*25e70*/  BSYNC.RECONVERGENT B5 ;  /* 0x0000000000057941 */ /* 0x000fea0003800200 */
.L_x_596:
        /* <DEDUP_REMOVED lines=16> */
.L_x_599:
[----:B------:R-:W-:Y:S05]  /*25f80*/  BSYNC.RECONVERGENT B5 ;  /* 0x0000000000057941 */ /* 0x000fea0003800200 */
.L_x_598:
        /* <DEDUP_REMOVED lines=18> */
[----:B------:R-:W-:-:S07]  /*260b0*/  IMAD.MOV.U32 R48, RZ, RZ, RZ ;  /* 0x000000ffff307224 */ /* 0x000fce00078e00ff */
[----:B------:R-:W-:Y:S02]  /*260c0*/  DSETP.MAX.AND P0, P1, RZ, R16, PT ;  /* 0x00000010ff00722a */ /* 0x000fe4000390f000 */
[----:B------:R-:W-:-:S04]  /*260d0*/  MOV R18, R17 ;  /* 0x0000001100127202 */ /* 0x000fc80000000f00 */
[----:B------:R-:W-:Y:S02]  /*260e0*/  FSEL R49, R13, R18, P0 ;  /* 0x000000120d317208 */ /* 0x000fe40000000000 */
[----:B------:R-:W-:Y:S02]  /*260f0*/  SEL R48, R48, R16, P0 ;  /* 0x0000001030307207 */ /* 0x000fe40000000000 */
[----:B------:R-:W-:-:S04]  /*26100*/  MOV R16, 0x26150 ;  /* 0x0002615000107802 */ /* 0x000fc80000000f00 */
[----:B------:R-:W-:Y:S01]  /*26110*/  @P1 LOP3.LUT R49, R18, 0x80000, RZ, 0xfc, !PT ;  /* 0x0008000012311812 */ /* 0x000fe200078efcff */
[----:B------:R-:W-:-:S03]  /*26120*/  IMAD.MOV.U32 R18, RZ, RZ, R48 ;  /* 0x000000ffff127224 */ /* 0x000fc600078e0030 */
[----:B------:R-:W-:-:S07]  /*26130*/  MOV R13, R49 ;  /* 0x00000031000d7202 */ /* 0x000fce0000000f00 */
[----:B------:R-:W-:Y:S05]  /*26140*/  CALL.REL.NOINC `($_Z18cudaRaytraceKernel8Matrix4DPviii$__internal_accurate_pow) ;  /* 0x0000000c00707944 */ /* 0x000fea0003c00000 */
[----:B------:R-:W-:Y:S05]  /*26150*/  BSYNC.RECONVERGENT B3 ;  /* 0x0000000000037941 */ /* 0x000fea0003800200 */
.L_x_600:
        /* <DEDUP_REMOVED lines=10> */
[----:B------:R-:W-:Y:S01]  /*26200*/  HFMA2 R16, -RZ, RZ, 0, 0 ;  /* 0x00000000ff107431 */ /* 0x000fe200000001ff */
[----:B------:R-:W-:Y:S02]  /*26210*/  @!P1 CS2R R18, SRZ ;  /* 0x0000000000129805 */ /* 0x000fe4000001ff00 */
[----:B------:R-:W-:Y:S02]  /*26220*/  @P5 LOP3.LUT R13, R51, 0x80000, RZ, 0xfc, !PT ;  /* 0x00080000330d5812 */ /* 0x000fe400078efcff */
[----:B------:R-:W-:-:S03]  /*26230*/  SEL R16, R16, R17, P3 ;  /* 0x0000001110107207 */ /* 0x000fc60001800000 */
[----:B------:R-:W-:-:S04]  /*26240*/  IMAD.MOV.U32 R17, RZ, RZ, R13 ;  /* 0x000000ffff117224 */ /* 0x000fc800078e000d */
[----:B------:R-:W-:-:S14]  /*26250*/  DSETP.NEU.OR P0, PT, R48, +INF , P0 ;  /* 0x7ff000003000742a */ /* 0x000fdc000070d400 */
[----:B------:R-:W-:Y:S02]  /*26260*/  @!P0 IMAD.MOV.U32 R18, RZ, RZ, 0x0 ;  /* 0x00000000ff128424 */ /* 0x000fe400078e00ff */
[----:B------:R-:W-:-:S03]  /*26270*/  @!P0 IMAD.MOV.U32 R19, RZ, RZ, 0x7ff00000 ;  /* 0x7ff00000ff138424 */ /* 0x000fc600078e00ff */
[----:B------:R-:W-:Y:S02]  /*26280*/  FSEL R18, R18, RZ, P2 ;  /* 0x000000ff12127208 */ /* 0x000fe40001000000 */
[----:B------:R-:W-:-:S06]  /*26290*/  FSEL R19, R19, 1.875, P2 ;  /* 0x3ff0000013137808 */ /* 0x000fcc0001000000 */
[--C-:B------:R-:W-:Y:S02]  /*262a0*/  DFMA R66, RZ, R16, R18.reuse ;  /* 0x00000010ff42722b */ /* 0x100fe40000000012 */
[----:B------:R-:W-:-:S08]  /*262b0*/  DADD R18, R16, R18 ;  /* 0x0000000010127229 */ /* 0x000fd00000000012 */
[----:B------:R-:W-:Y:S01]  /*262c0*/  IMAD.MOV.U32 R16, RZ, RZ, R66 ;  /* 0x000000ffff107224 */ /* 0x000fe200078e0042 */
[----:B------:R-:W-:-:S07]  /*262d0*/  MOV R17, R67 ;  /* 0x0000004300117202 */ /* 0x000fce0000000f00 */
.L_x_527:
[----:B------:R-:W-:Y:S05]  /*262e0*/  BSYNC.RECONVERGENT B4 ;  /* 0x0000000000047941 */ /* 0x000fea0003800200 */
.L_x_524:
[----:B------:R-:W-:Y:S02]  /*262f0*/  DFMA R72, R66, 0.5, R62 ;  /* 0x3fe000004248782b */ /* 0x000fe4000000003e */
[----:B------:R-:W-:Y:S02]  /*26300*/  DFMA R64, R18, 0.5, R64 ;  /* 0x3fe000001240782b */ /* 0x000fe40000000040 */
[----:B------:R-:W-:-:S11]  /*26310*/  DFMA R62, R16, 0.5, R62 ;  /* 0x3fe00000103e782b */ /* 0x000fd6000000003e */
.L_x_138:
[----:B------:R-:W-:Y:S05]  /*26320*/  BSYNC.RECONVERGENT B1 ;  /* 0x0000000000017941 */ /* 0x000fea0003800200 */
.L_x_135:
[----:B------:R-:W-:Y:S01]  /*26330*/  MOV R15, 0x0 ;  /* 0x00000000000f7802 */ /* 0x000fe20000000f00 */
[----:B------:R-:W-:Y:S02]  /*26340*/  IMAD.MOV.U32 R16, RZ, RZ, R64 ;  /* 0x000000ffff107224 */ /* 0x000fe400078e0040 */
[----:B------:R-:W-:Y:S01]  /*26350*/  IMAD.MOV.U32 R17, RZ, RZ, R65 ;  /* 0x000000ffff117224 */ /* 0x000fe200078e0041 */
[----:B------:R-:W-:Y:S06]  /*26360*/  RET.REL.NODEC R14 `(_Z18cudaRaytraceKernel8Matrix4DPviii) ;  /* 0xfffffd9c0e247950 */ /* 0x000fec0003c3ffff */
        .weak           $__internal_0_$__cuda_sm20_dblrcp_rn_slowpath_v3
        .type           $__internal_0_$__cuda_sm20_dblrcp_rn_slowpath_v3,@function
        .size           $__internal_0_$__cuda_sm20_dblrcp_rn_slowpath_v3,($__internal_1_$__cuda_sm20_div_rn_f64_full - $__internal_0_$__cuda_sm20_dblrcp_rn_slowpath_v3)
$__internal_0_$__cuda_sm20_dblrcp_rn_slowpath_v3:
[----:B------:R-:W-:Y:S01]  /*26370*/  IMAD.MOV.U32 R21, RZ, RZ, R13 ;  /* 0x000000ffff157224 */ /* 0x000fe200078e000d */
[----:B------:R-:W-:Y:S05]  /*26380*/  BSSY.RECONVERGENT B3, `(.L_x_601) ;  /* 0x0000023000037945 */ /* 0x000fea0003800200 */
[----:B------:R-:W-:-:S14]  /*26390*/  DSETP.GTU.AND P2, PT, |R20|, +INF , PT ;  /* 0x7ff000001400742a */ /* 0x000fdc0003f4c200 */
[----:B------:R-:W-:Y:S05]  /*263a0*/  @P2 BRA `(.L_x_602) ;  /* 0x0000000000782947 */ /* 0x000fea0003800000 */
[----:B------:R-:W-:-:S05]  /*263b0*/  LOP3.LUT R13, R13, 0x7fffffff, RZ, 0xc0, !PT ;  /* 0x7fffffff0d0d7812 */ /* 0x000fca00078ec0ff */
[----:B------:R-:W-:-:S05]  /*263c0*/  VIADD R15, R13, 0xffffffff ;  /* 0xffffffff0d0f7836 */ /* 0x000fca0000000000 */
[----:B------:R-:W-:-:S13]  /*263d0*/  ISETP.GE.U32.AND P2, PT, R15, 0x7fefffff, PT ;  /* 0x7fefffff0f00780c */ /* 0x000fda0003f46070 */
[----:B------:R-:W-:Y:S02]  /*263e0*/  @P2 LOP3.LUT R23, R21, 0x7ff00000, RZ, 0x3c, !PT ;  /* 0x7ff0000015172812 */ /* 0x000fe400078e3cff */
[----:B------:R-:W-:Y:S01]  /*263f0*/  @P2 MOV R22, RZ ;  /* 0x000000ff00162202 */ /* 0x000fe20000000f00 */
[----:B------:R-:W-:Y:S06]  /*26400*/  @P2 BRA `(.L_x_603) ;  /* 0x0000000000682947 */ /* 0x000fec0003800000 */
[----:B------:R-:W-:-:S13]  /*26410*/  ISETP.GE.U32.AND P2, PT, R13, 0x1000001, PT ;  /* 0x010000010d00780c */ /* 0x000fda0003f46070 */
[----:B------:R-:W-:Y:S05]  /*26420*/  @!P2 BRA `(.L_x_604) ;  /* 0x000000000034a947 */ /* 0x000fea0003800000 */
[----:B------:R-:W-:Y:S02]  /*26430*/  VIADD R23, R21, 0xc0200000 ;  /* 0xc020000015177836 */ /* 0x000fe40000000000 */
[----:B------:R-:W-:Y:S02]  /*26440*/  IMAD.MOV.U32 R22, RZ, RZ, R20 ;  /* 0x000000ffff167224 */ /* 0x000fe400078e0014 */
[----:B------:R-:W0:Y:S04]  /*26450*/  MUFU.RCP64H R17, R23 ;  /* 0x0000001700117308 */ /* 0x000e280000001800 */
[----:B0-----:R-:W-:-:S08]  /*26460*/  DFMA R24, -R22, R16, 1 ;  /* 0x3ff000001618742b */ /* 0x001fd00000000110 */
[----:B------:R-:W-:-:S08]  /*26470*/  DFMA R24, R24, R24, R24 ;  /* 0x000000181818722b */ /* 0x000fd00000000018 */
[----:B------:R-:W-:-:S08]  /*26480*/  DFMA R24, R16, R24, R16 ;  /* 0x000000181018722b */ /* 0x000fd00000000010 */
[----:B------:R-:W-:-:S08]  /*26490*/  DFMA R16, -R22, R24, 1 ;  /* 0x3ff000001610742b */ /* 0x000fd00000000118 */
[----:B------:R-:W-:-:S08]  /*264a0*/  DFMA R16, R24, R16, R24 ;  /* 0x000000101810722b */ /* 0x000fd00000000018 */
[----:B------:R-:W-:-:S08]  /*264b0*/  DMUL R16, R16, 2.2250738585072013831e-308 ;  /* 0x0010000010107828 */ /* 0x000fd00000000000 */
[----:B------:R-:W-:-:S08]  /*264c0*/  DFMA R20, -R20, R16, 1 ;  /* 0x3ff000001414742b */ /* 0x000fd00000000110 */
[----:B------:R-:W-:-:S08]  /*264d0*/  DFMA R20, R20, R20, R20 ;  /* 0x000000141414722b */ /* 0x000fd00000000014 */
[----:B------:R-:W-:Y:S01]  /*264e0*/  DFMA R22, R16, R20, R16 ;  /* 0x000000141016722b */ /* 0x000fe20000000010 */
[----:B------:R-:W-:Y:S10]  /*264f0*/  BRA `(.L_x_603) ;  /* 0x00000000002c7947 */ /* 0x000ff40003800000 */
.L_x_604:
[----:B------:R-:W-:-:S06]  /*26500*/  DMUL R20, R20, 8.11296384146066816958e+31 ;  /* 0x4690000014147828 */ /* 0x000fcc0000000000 */
[----:B------:R-:W0:Y:S02]  /*26510*/  MUFU.RCP64H R17, R21 ;  /* 0x0000001500117308 */ /* 0x000e240000001800 */
[----:B0-----:R-:W-:-:S08]  /*26520*/  DFMA R22, -R20, R16, 1 ;  /* 0x3ff000001416742b */ /* 0x001fd00000000110 */
[----:B------:R-:W-:-:S08]  /*26530*/  DFMA R22, R22, R22, R22 ;  /* 0x000000161616722b */ /* 0x000fd00000000016 */
[----:B------:R-:W-:-:S08]  /*26540*/  DFMA R22, R16, R22, R16 ;  /* 0x000000161016722b */ /* 0x000fd00000000010 */
[----:B------:R-:W-:-:S08]  /*26550*/  DFMA R16, -R20, R22, 1 ;  /* 0x3ff000001410742b */ /* 0x000fd00000000116 */
[----:B------:R-:W-:-:S08]  /*26560*/  DFMA R16, R22, R16, R22 ;  /* 0x000000101610722b */ /* 0x000fd00000000016 */
[----:B------:R-:W-:Y:S01]  /*26570*/  DMUL R22, R16, 8.11296384146066816958e+31 ;  /* 0x4690000010167828 */ /* 0x000fe20000000000 */
[----:B------:R-:W-:Y:S10]  /*26580*/  BRA `(.L_x_603) ;  /* 0x0000000000087947 */ /* 0x000ff40003800000 */
.L_x_602:
[----:B------:R-:W-:Y:S02]  /*26590*/  LOP3.LUT R23, R21, 0x80000, RZ, 0xfc, !PT ;  /* 0x0008000015177812 */ /* 0x000fe400078efcff */
[----:B------:R-:W-:-:S07]  /*265a0*/  MOV R22, R20 ;  /* 0x0000001400167202 */ /* 0x000fce0000000f00 */
.L_x_603:
[----:B------:R-:W-:Y:S05]  /*265b0*/  BSYNC.RECONVERGENT B3 ;  /* 0x0000000000037941 */ /* 0x000fea0003800200 */
.L_x_601:
[----:B------:R-:W-:Y:S01]  /*265c0*/  MOV R19, 0x0 ;  /* 0x0000000000137802 */ /* 0x000fe20000000f00 */
[----:B------:R-:W-:Y:S02]  /*265d0*/  IMAD.MOV.U32 R16, RZ, RZ, R22 ;  /* 0x000000ffff107224 */ /* 0x000fe400078e0016 */
[----:B------:R-:W-:Y:S01]  /*265e0*/  IMAD.MOV.U32 R13, RZ, RZ, R23 ;  /* 0x000000ffff0d7224 */ /* 0x000fe200078e0017 */
[----:B------:R-:W-:Y:S06]  /*265f0*/  RET.REL.NODEC R18 `(_Z18cudaRaytraceKernel8Matrix4DPviii) ;  /* 0xfffffd9812807950 */ /* 0x000fec0003c3ffff */
        .weak           $__internal_1_$__cuda_sm20_div_rn_f64_full
        .type           $__internal_1_$__cuda_sm20_div_rn_f64_full,@function
        .size           $__internal_1_$__cuda_sm20_div_rn_f64_full,($__internal_2_$__cuda_sm20_dsqrt_rn_f64_mediumpath_v1 - $__internal_1_$__cuda_sm20_div_rn_f64_full)
$__internal_1_$__cuda_sm20_div_rn_f64_full:
[C---:B------:R-:W-:Y:S01]  /*26600*/  FSETP.GEU.AND P1, PT, |R13|.reuse, 1.469367938527859385e-39, PT ;  /* 0x001000000d00780b */ /* 0x040fe20003f2e200 */
[----:B------:R-:W-:Y:S01]  /*26610*/  IMAD.MOV.U32 R22, RZ, RZ, R18 ;  /* 0x000000ffff167224 */ /* 0x000fe200078e0012 */
[----:B------:R-:W-:Y:S01]  /*26620*/  LOP3.LUT R17, R13, 0x800fffff, RZ, 0xc0, !PT ;  /* 0x800fffff0d117812 */ /* 0x000fe200078ec0ff */
[----:B------:R-:W-:Y:S01]  /*26630*/  IMAD.MOV.U32 R23, RZ, RZ, R13 ;  /* 0x000000ffff177224 */ /* 0x000fe200078e000d */
[----:B------:R-:W-:Y:S01]  /*26640*/  MOV R24, R18 ;  /* 0x0000001200187202 */ /* 0x000fe20000000f00 */
[----:B------:R-:W-:Y:S01]  /*26650*/  IMAD.MOV.U32 R27, RZ, RZ, R15 ;  /* 0x000000ffff1b7224 */ /* 0x000fe200078e000f */
[----:B------:R-:W-:Y:S01]  /*26660*/  LOP3.LUT R25, R17, 0x3ff00000, RZ, 0xfc, !PT ;  /* 0x3ff0000011197812 */ /* 0x000fe200078efcff */
[----:B------:R-:W-:Y:S01]  /*26670*/  IMAD.MOV.U32 R26, RZ, RZ, R20 ;  /* 0x000000ffff1a7224 */ /* 0x000fe200078e0014 */
[----:B------:R-:W-:Y:S01]  /*26680*/  MOV R94, 0x1 ;  /* 0x00000001005e7802 */ /* 0x000fe20000000f00 */
[----:B------:R-:W-:Y:S01]  /*26690*/  BSSY.RECONVERGENT B3, `(.L_x_605) ;  /* 0x0000057000037945 */ /* 0x000fe20003800200 */
[----:B------:R-:W-:-:S02]  /*266a0*/  FSETP.GEU.AND P2, PT, |R27|, 1.469367938527859385e-39, PT ;  /* 0x001000001b00780b */ /* 0x000fc40003f4e200 */
[----:B------:R-:W-:Y:S01]  /*266b0*/  LOP3.LUT R15, R27, 0x7ff00000, RZ, 0xc0, !PT ;  /* 0x7ff000001b0f7812 */ /* 0x000fe200078ec0ff */
[----:B------:R-:W-:Y:S01]  /*266c0*/  @!P1 DMUL R24, R22, 8.98846567431157953865e+307 ;  /* 0x7fe0000016189828 */ /* 0x000fe20000000000 */
[----:B------:R-:W-:Y:S01]  /*266d0*/  LOP3.LUT R18, R13, 0x7ff00000, RZ, 0xc0, !PT ;  /* 0x7ff000000d127812 */ /* 0x000fe200078ec0ff */
[----:B------:R-:W-:-:S03]  /*266e0*/  IMAD.MOV.U32 R13, RZ, RZ, 0x1ca00000 ;  /* 0x1ca00000ff0d7424 */ /* 0x000fc600078e00ff */
[----:B------:R-:W-:Y:S01]  /*266f0*/  ISETP.GE.U32.AND P5, PT, R15, R18, PT ;  /* 0x000000120f00720c */ /* 0x000fe20003fa6070 */
[----:B------:R-:W0:Y:S03]  /*26700*/  MUFU.RCP64H R95, R25 ;  /* 0x00000019005f7308 */ /* 0x000e260000001800 */
[----:B------:R-:W-:Y:S02]  /*26710*/  SEL R17, R13, 0x63400000, !P5 ;  /* 0x634000000d117807 */ /* 0x000fe40006800000 */
[----:B------:R-:W-:Y:S02]  /*26720*/  @!P2 LOP3.LUT R20, R23, 0x7ff00000, RZ, 0xc0, !PT ;  /* 0x7ff000001714a812 */ /* 0x000fe400078ec0ff */
[----:B------:R-:W-:Y:S02]  /*26730*/  @!P2 MOV R96, RZ ;  /* 0x000000ff0060a202 */ /* 0x000fe40000000f00 */
[----:B------:R-:W-:-:S02]  /*26740*/  @!P2 ISETP.GE.U32.AND P3, PT, R15, R20, PT ;  /* 0x000000140f00a20c */ /* 0x000fc40003f66070 */
[----:B------:R-:W-:Y:S02]  /*26750*/  @!P1 LOP3.LUT R18, R25, 0x7ff00000, RZ, 0xc0, !PT ;  /* 0x7ff0000019129812 */ /* 0x000fe400078ec0ff */
[----:B------:R-:W-:Y:S01]  /*26760*/  @!P2 SEL R19, R13, 0x63400000, !P3 ;  /* 0x634000000d13a807 */ /* 0x000fe20005800000 */
[----:B0-----:R-:W-:-:S03]  /*26770*/  DFMA R90, R94, -R24, 1 ;  /* 0x3ff000005e5a742b */ /* 0x001fc60000000818 */
[----:B------:R-:W-:-:S04]  /*26780*/  @!P2 LOP3.LUT R19, R19, 0x80000000, R27, 0xf8, !PT ;  /* 0x800000001313a812 */ /* 0x000fc800078ef81b */
[----:B------:R-:W-:Y:S01]  /*26790*/  @!P2 LOP3.LUT R97, R19, 0x100000, RZ, 0xfc, !PT ;  /* 0x001000001361a812 */ /* 0x000fe200078efcff */
[----:B------:R-:W-:-:S08]  /*267a0*/  DFMA R90, R90, R90, R90 ;  /* 0x0000005a5a5a722b */ /* 0x000fd0000000005a */
[----:B------:R-:W-:Y:S01]  /*267b0*/  DFMA R94, R94, R90, R94 ;  /* 0x0000005a5e5e722b */ /* 0x000fe2000000005e */
[----:B------:R-:W-:Y:S01]  /*267c0*/  LOP3.LUT R91, R17, 0x800fffff, R27, 0xf8, !PT ;  /* 0x800fffff115b7812 */ /* 0x000fe200078ef81b */
[----:B------:R-:W-:Y:S02]  /*267d0*/  IMAD.MOV.U32 R90, RZ, RZ, R26 ;  /* 0x000000ffff5a7224 */ /* 0x000fe400078e001a */
[----:B------:R-:W-:-:S04]  /*267e0*/  IMAD.MOV.U32 R17, RZ, RZ, R15 ;  /* 0x000000ffff117224 */ /* 0x000fc800078e000f */
[----:B------:R-:W-:Y:S02]  /*267f0*/  DFMA R92, R94, -R24, 1 ;  /* 0x3ff000005e5c742b */ /* 0x000fe40000000818 */
[----:B------:R-:W-:-:S06]  /*26800*/  @!P2 DFMA R90, R90, 2, -R96 ;  /* 0x400000005a5aa82b */ /* 0x000fcc0000000860 */
[----:B------:R-:W-:-:S04]  /*26810*/  DFMA R94, R94, R92, R94 ;  /* 0x0000005c5e5e722b */ /* 0x000fc8000000005e */
[----:B------:R-:W-:-:S04]  /*26820*/  @!P2 LOP3.LUT R17, R91, 0x7ff00000, RZ, 0xc0, !PT ;  /* 0x7ff000005b11a812 */ /* 0x000fc800078ec0ff */
[----:B------:R-:W-:Y:S01]  /*26830*/  DMUL R92, R94, R90 ;  /* 0x0000005a5e5c7228 */ /* 0x000fe20000000000 */
[----:B------:R-:W-:-:S05]  /*26840*/  VIADD R19, R17, 0xffffffff ;  /* 0xffffffff11137836 */ /* 0x000fca0000000000 */
[----:B------:R-:W-:Y:S02]  /*26850*/  ISETP.GT.U32.AND P1, PT, R19, 0x7feffffe, PT ;  /* 0x7feffffe1300780c */ /* 0x000fe40003f24070 */
[----:B------:R-:W-:Y:S01]  /*26860*/  IADD3 R19, PT, PT, R18, -0x1, RZ ;  /* 0xffffffff12137810 */ /* 0x000fe20007ffe0ff */
[----:B------:R-:W-:-:S03]  /*26870*/  DFMA R96, R92, -R24, R90 ;  /* 0x800000185c60722b */ /* 0x000fc6000000005a */
[----:B------:R-:W-:-:S05]  /*26880*/  ISETP.GT.U32.OR P1, PT, R19, 0x7feffffe, P1 ;  /* 0x7feffffe1300780c */ /* 0x000fca0000f24470 */
[----:B------:R-:W-:-:S08]  /*26890*/  DFMA R92, R94, R96, R92 ;  /* 0x000000605e5c722b */ /* 0x000fd0000000005c */
[----:B------:R-:W-:Y:S05]  /*268a0*/  @P1 BRA `(.L_x_606) ;  /* 0x0000000000741947 */ /* 0x000fea0003800000 */
[----:B------:R-:W-:-:S04]  /*268b0*/  LOP3.LUT R18, R23, 0x7ff00000, RZ, 0xc0, !PT ;  /* 0x7ff0000017127812 */ /* 0x000fc800078ec0ff */
[CC--:B------:R-:W-:Y:S02]  /*268c0*/  VIADDMNMX R17, R15.reuse, -R18.reuse, 0xb9600000, !PT ;  /* 0xb96000000f117446 */ /* 0x0c0fe40007800912 */
[----:B------:R-:W-:Y:S02]  /*268d0*/  ISETP.GE.U32.AND P1, PT, R15, R18, PT ;  /* 0x000000120f00720c */ /* 0x000fe40003f26070 */
[----:B------:R-:W-:Y:S02]  /*268e0*/  VIMNMX R17, PT, PT, R17, 0x46a00000, PT ;  /* 0x46a0000011117848 */ /* 0x000fe40003fe0100 */
[----:B------:R-:W-:-:S05]  /*268f0*/  SEL R18, R13, 0x63400000, !P1 ;  /* 0x634000000d127807 */ /* 0x000fca0004800000 */
[----:B------:R-:W-:Y:S01]  /*26900*/  IMAD.IADD R17, R17, 0x1, -R18 ;  /* 0x0000000111117824 */ /* 0x000fe200078e0a12 */
[----:B------:R-:W-:-:S03]  /*26910*/  MOV R18, RZ ;  /* 0x000000ff00127202 */ /* 0x000fc60000000f00 */
[----:B------:R-:W-:-:S06]  /*26920*/  VIADD R19, R17, 0x7fe00000 ;  /* 0x7fe0000011137836 */ /* 0x000fcc0000000000 */
[----:B------:R-:W-:-:S10]  /*26930*/  DMUL R94, R92, R18 ;  /* 0x000000125c5e7228 */ /* 0x000fd40000000000 */
[----:B------:R-:W-:-:S13]  /*26940*/  FSETP.GTU.AND P1, PT, |R95|, 1.469367938527859385e-39, PT ;  /* 0x001000005f00780b */ /* 0x000fda0003f2c200 */
[----:B------:R-:W-:Y:S05]  /*26950*/  @P1 BRA `(.L_x_607) ;  /* 0x0000000000a81947 */ /* 0x000fea0003800000 */
[----:B------:R-:W-:Y:S01]  /*26960*/  DFMA R24, R92, -R24, R90 ;  /* 0x800000185c18722b */ /* 0x000fe2000000005a */
[----:B------:R-:W-:-:S09]  /*26970*/  IMAD.MOV.U32 R18, RZ, RZ, RZ ;  /* 0x000000ffff127224 */ /* 0x000fd200078e00ff */
[C---:B------:R-:W-:Y:S02]  /*26980*/  FSETP.NEU.AND P1, PT, R25.reuse, RZ, PT ;  /* 0x000000ff1900720b */ /* 0x040fe40003f2d000 */
[----:B------:R-:W-:-:S04]  /*26990*/  LOP3.LUT R13, R25, 0x80000000, R23, 0x48, !PT ;  /* 0x80000000190d7812 */ /* 0x000fc800078e4817 */
[----:B------:R-:W-:-:S07]  /*269a0*/  LOP3.LUT R19, R13, R19, RZ, 0xfc, !PT ;  /* 0x000000130d137212 */ /* 0x000fce00078efcff */
[----:B------:R-:W-:Y:S05]  /*269b0*/  @!P1 BRA `(.L_x_607) ;  /* 0x0000000000909947 */ /* 0x000fea0003800000 */
[----:B------:R-:W-:Y:S01]  /*269c0*/  IMAD.MOV R23, RZ, RZ, -R17 ;  /* 0x000000ffff177224 */ /* 0x000fe200078e0a11 */
[----:B------:R-:W-:Y:S01]  /*269d0*/  MOV R22, RZ ;  /* 0x000000ff00167202 */ /* 0x000fe20000000f00 */
[----:B------:R-:W-:Y:S01]  /*269e0*/  DMUL.RP R18, R92, R18 ;  /* 0x000000125c127228 */ /* 0x000fe20000008000 */
[----:B------:R-:W-:-:S04]  /*269f0*/  IADD3 R17, PT, PT, -R17, -0x43300000, RZ ;  /* 0xbcd0000011117810 */ /* 0x000fc80007ffe1ff */
[----:B------:R-:W-:-:S05]  /*26a00*/  DFMA R22, R94, -R22, R92 ;  /* 0x800000165e16722b */ /* 0x000fca000000005c */
[----:B------:R-:W-:-:S05]  /*26a10*/  LOP3.LUT R13, R19, R13, RZ, 0x3c, !PT ;  /* 0x0000000d130d7212 */ /* 0x000fca00078e3cff */
[----:B------:R-:W-:-:S04]  /*26a20*/  FSETP.NEU.AND P1, PT, |R23|, R17, PT ;  /* 0x000000111700720b */ /* 0x000fc80003f2d200 */
[----:B------:R-:W-:Y:S02]  /*26a30*/  FSEL R18, R18, R94, !P1 ;  /* 0x0000005e12127208 */ /* 0x000fe40004800000 */
[----:B------:R-:W-:-:S03]  /*26a40*/  FSEL R19, R13, R95, !P1 ;  /* 0x0000005f0d137208 */ /* 0x000fc60004800000 */
[----:B------:R-:W-:Y:S02]  /*26a50*/  IMAD.MOV.U32 R94, RZ, RZ, R18 ;  /* 0x000000ffff5e7224 */ /* 0x000fe400078e0012 */
[----:B------:R-:W-:Y:S01]  /*26a60*/  IMAD.MOV.U32 R95, RZ, RZ, R19 ;  /* 0x000000ffff5f7224 */ /* 0x000fe200078e0013 */
[----:B------:R-:W-:Y:S06]  /*26a70*/  BRA `(.L_x_607) ;  /* 0x0000000000607947 */ /* 0x000fec0003800000 */
.L_x_606:
[----:B------:R-:W-:-:S14]  /*26a80*/  DSETP.NAN.AND P1, PT, R26, R26, PT ;  /* 0x0000001a1a00722a */ /* 0x000fdc0003f28000 */
[----:B------:R-:W-:Y:S05]  /*26a90*/  @P1 BRA `(.L_x_608) ;  /* 0x00000000004c1947 */ /* 0x000fea0003800000 */
[----:B------:R-:W-:-:S14]  /*26aa0*/  DSETP.NAN.AND P1, PT, R22, R22, PT ;  /* 0x000000161600722a */ /* 0x000fdc0003f28000 */
[----:B------:R-:W-:Y:S05]  /*26ab0*/  @P1 BRA `(.L_x_609) ;  /* 0x0000000000341947 */ /* 0x000fea0003800000 */
[----:B------:R-:W-:Y:S01]  /*26ac0*/  ISETP.NE.AND P1, PT, R17, R18, PT ;  /* 0x000000121100720c */ /* 0x000fe20003f25270 */
[----:B------:R-:W-:Y:S01]  /*26ad0*/  IMAD.MOV.U32 R95, RZ, RZ, -0x80000 ;  /* 0xfff80000ff5f7424 */ /* 0x000fe200078e00ff */
[----:B------:R-:W-:-:S11]  /*26ae0*/  MOV R94, 0x0 ;  /* 0x00000000005e7802 */ /* 0x000fd60000000f00 */
[----:B------:R-:W-:Y:S05]  /*26af0*/  @!P1 BRA `(.L_x_607) ;  /* 0x0000000000409947 */ /* 0x000fea0003800000 */
[----:B------:R-:W-:Y:S02]  /*26b00*/  ISETP.NE.AND P1, PT, R17, 0x7ff00000, PT ;  /* 0x7ff000001100780c */ /* 0x000fe40003f25270 */
[----:B------:R-:W-:Y:S02]  /*26b10*/  LOP3.LUT R13, R27, 0x80000000, R23, 0x48, !PT ;  /* 0x800000001b0d7812 */ /* 0x000fe400078e4817 */
[----:B------:R-:W-:-:S13]  /*26b20*/  ISETP.EQ.OR P1, PT, R18, RZ, !P1 ;  /* 0x000000ff1200720c */ /* 0x000fda0004f22670 */
[----:B------:R-:W-:Y:S01]  /*26b30*/  @P1 LOP3.LUT R15, R13, 0x7ff00000, RZ, 0xfc, !PT ;  /* 0x7ff000000d0f1812 */ /* 0x000fe200078efcff */
[----:B------:R-:W-:Y:S01]  /*26b40*/  @!P1 IMAD.MOV.U32 R94, RZ, RZ, RZ ;  /* 0x000000ffff5e9224 */ /* 0x000fe200078e00ff */
[----:B------:R-:W-:Y:S01]  /*26b50*/  @!P1 MOV R95, R13 ;  /* 0x0000000d005f9202 */ /* 0x000fe20000000f00 */
[----:B------:R-:W-:Y:S02]  /*26b60*/  @P1 IMAD.MOV.U32 R94, RZ, RZ, RZ ;  /* 0x000000ffff5e1224 */ /* 0x000fe400078e00ff */
[----:B------:R-:W-:Y:S01]  /*26b70*/  @P1 IMAD.MOV.U32 R95, RZ, RZ, R15 ;  /* 0x000000ffff5f1224 */ /* 0x000fe200078e000f */
[----:B------:R-:W-:Y:S06]  /*26b80*/  BRA `(.L_x_607) ;  /* 0x00000000001c7947 */ /* 0x000fec0003800000 */
.L_x_609:
[----:B------:R-:W-:Y:S02]  /*26b90*/  LOP3.LUT R13, R23, 0x80000, RZ, 0xfc, !PT ;  /* 0x00080000170d7812 */ /* 0x000fe400078efcff */
[----:B------:R-:W-:-:S03]  /*26ba0*/  MOV R94, R22 ;  /* 0x00000016005e7202 */ /* 0x000fc60000000f00 */
[----:B------:R-:W-:Y:S01]  /*26bb0*/  IMAD.MOV.U32 R95, RZ, RZ, R13 ;  /* 0x000000ffff5f7224 */ /* 0x000fe200078e000d */
[----:B------:R-:W-:Y:S06]  /*26bc0*/  BRA `(.L_x_607) ;  /* 0x00000000000c7947 */ /* 0x000fec0003800000 */
.L_x_608:
[----:B------:R-:W-:Y:S01]  /*26bd0*/  LOP3.LUT R13, R27, 0x80000, RZ, 0xfc, !PT ;  /* 0x000800001b0d7812 */ /* 0x000fe200078efcff */
[----:B------:R-:W-:-:S03]  /*26be0*/  IMAD.MOV.U32 R94, RZ, RZ, R26 ;  /* 0x000000ffff5e7224 */ /* 0x000fc600078e001a */
[----:B------:R-:W-:-:S07]  /*26bf0*/  MOV R95, R13 ;  /* 0x0000000d005f7202 */ /* 0x000fce0000000f00 */
.L_x_607:
[----:B------:R-:W-:Y:S05]  /*26c00*/  BSYNC.RECONVERGENT B3 ;  /* 0x0000000000037941 */ /* 0x000fea0003800200 */
.L_x_605:
[----:B------:R-:W-:Y:S02]  /*26c10*/  HFMA2 R17, -RZ, RZ, 0, 0 ;  /* 0x00000000ff117431 */ /* 0x000fe400000001ff */
[----:B------:R-:W-:Y:S02]  /*26c20*/  IMAD.MOV.U32 R18, RZ, RZ, R94 ;  /* 0x000000ffff127224 */ /* 0x000fe400078e005e */
[----:B------:R-:W-:Y:S01]  /*26c30*/  IMAD.MOV.U32 R13, RZ, RZ, R95 ;  /* 0x000000ffff0d7224 */ /* 0x000fe200078e005f */
[----:B------:R-:W-:Y:S06]  /*26c40*/  RET.REL.NODEC R16 `(_Z18cudaRaytraceKernel8Matrix4DPviii) ;  /* 0xfffffd9010ec7950 */ /* 0x000fec0003c3ffff */
        .weak           $__internal_2_$__cuda_sm20_dsqrt_rn_f64_mediumpath_v1
        .type           $__internal_2_$__cuda_sm20_dsqrt_rn_f64_mediumpath_v1,@function
        .size           $__internal_2_$__cuda_sm20_dsqrt_rn_f64_mediumpath_v1,($_Z18cudaRaytraceKernel8Matrix4DPviii$__internal_accurate_pow - $__internal_2_$__cuda_sm20_dsqrt_rn_f64_mediumpath_v1)
$__internal_2_$__cuda_sm20_dsqrt_rn_f64_mediumpath_v1:
[----:B------:R-:W-:Y:S01]  /*26c50*/  ISETP.GE.U32.AND P2, PT, R16, -0x3400000, PT ;  /* 0xfcc000001000780c */ /* 0x000fe20003f46070 */
[----:B------:R-:W-:Y:S01]  /*26c60*/  BSSY.RECONVERGENT B3, `(.L_x_610) ;  /* 0x0000027000037945 */ /* 0x000fe20003800200 */
[----:B------:R-:W-:Y:S01]  /*26c70*/  IMAD.MOV.U32 R23, RZ, RZ, R19 ;  /* 0x000000ffff177224 */ /* 0x000fe200078e0013 */
[----:B------:R-:W-:Y:S01]  /*26c80*/  MOV R25, R13 ;  /* 0x0000000d00197202 */ /* 0x000fe20000000f00 */
[----:B------:R-:W-:Y:S02]  /*26c90*/  IMAD.MOV.U32 R16, RZ, RZ, R20 ;  /* 0x000000ffff107224 */ /* 0x000fe400078e0014 */
[----:B------:R-:W-:-:S07]  /*26ca0*/  IMAD.MOV.U32 R19, RZ, RZ, R15 ;  /* 0x000000ffff137224 */ /* 0x000fce00078e000f */
[----:B------:R-:W-:Y:S05]  /*26cb0*/  @!P2 BRA `(.L_x_611) ;  /* 0x000000000020a947 */ /* 0x000fea0003800000 */
[----:B------:R-:W-:-:S10]  /*26cc0*/  DFMA.RM R18, R16, R24, R18 ;  /* 0x000000181012722b */ /* 0x000fd40000004012 */
[----:B------:R-:W-:-:S05]  /*26cd0*/  IADD3 R16, P2, PT, R18, 0x1, RZ ;  /* 0x0000000112107810 */ /* 0x000fca0007f5e0ff */
[----:B------:R-:W-:-:S06]  /*26ce0*/  IMAD.X R17, RZ, RZ, R19, P2 ;  /* 0x000000ffff117224 */ /* 0x000fcc00010e0613 */
[----:B------:R-:W-:-:S08]  /*26cf0*/  DFMA.RP R22, -R18, R16, R22 ;  /* 0x000000101216722b */ /* 0x000fd00000008116 */
[----:B------:R-:W-:-:S06]  /*26d00*/  DSETP.GT.AND P2, PT, R22, RZ, PT ;  /* 0x000000ff1600722a */ /* 0x000fcc0003f44000 */
[----:B------:R-:W-:Y:S02]  /*26d10*/  FSEL R16, R16, R18, P2 ;  /* 0x0000001210107208 */ /* 0x000fe40001000000 */
[----:B------:R-:W-:Y:S01]  /*26d20*/  FSEL R17, R17, R19, P2 ;  /* 0x0000001311117208 */ /* 0x000fe20001000000 */
[----:B------:R-:W-:Y:S06]  /*26d30*/  BRA `(.L_x_612) ;  /* 0x0000000000647947 */ /* 0x000fec0003800000 */
.L_x_611:
[----:B------:R-:W-:-:S14]  /*26d40*/  DSETP.NE.AND P2, PT, R22, RZ, PT ;  /* 0x000000ff1600722a */ /* 0x000fdc0003f45000 */
[----:B------:R-:W-:Y:S05]  /*26d50*/  @!P2 BRA `(.L_x_613) ;  /* 0x000000000058a947 */ /* 0x000fea0003800000 */
[----:B------:R-:W-:-:S13]  /*26d60*/  ISETP.GE.AND P2, PT, R23, RZ, PT ;  /* 0x000000ff1700720c */ /* 0x000fda0003f46270 */
[----:B------:R-:W-:Y:S01]  /*26d70*/  @!P2 MOV R16, 0x0 ;  /* 0x000000000010a802 */ /* 0x000fe20000000f00 */
[----:B------:R-:W-:Y:S01]  /*26d80*/  @!P2 IMAD.MOV.U32 R17, RZ, RZ, -0x80000 ;  /* 0xfff80000ff11a424 */ /* 0x000fe200078e00ff */
[----:B------:R-:W-:Y:S06]  /*26d90*/  @!P2 BRA `(.L_x_612) ;  /* 0x00000000004ca947 */ /* 0x000fec0003800000 */
[----:B------:R-:W-:-:S13]  /*26da0*/  ISETP.GT.AND P2, PT, R23, 0x7fefffff, PT ;  /* 0x7fefffff1700780c */ /* 0x000fda0003f44270 */
[----:B------:R-:W-:Y:S05]  /*26db0*/  @P2 BRA `(.L_x_613) ;  /* 0x0000000000402947 */ /* 0x000fea0003800000 */
[----:B------:R-:W-:Y:S01]  /*26dc0*/  DMUL R24, R22, 8.11296384146066816958e+31 ;  /* 0x4690000016187828 */ /* 0x000fe20000000000 */
[----:B------:R-:W-:Y:S01]  /*26dd0*/  MOV R16, 0x0 ;  /* 0x0000000000107802 */ /* 0x000fe20000000f00 */
[----:B------:R-:W-:Y:S02]  /*26de0*/  IMAD.MOV.U32 R22, RZ, RZ, RZ ;  /* 0x000000ffff167224 */ /* 0x000fe400078e00ff */
[----:B------:R-:W-:Y:S02]  /*26df0*/  IMAD.MOV.U32 R17, RZ, RZ, 0x3fd80000 ;  /* 0x3fd80000ff117424 */ /* 0x000fe400078e00ff */
[----:B------:R-:W0:Y:S02]  /*26e00*/  MUFU.RSQ64H R23, R25 ;  /* 0x0000001900177308 */ /* 0x000e240000001c00 */
[----:B0-----:R-:W-:-:S08]  /*26e10*/  DMUL R18, R22, R22 ;  /* 0x0000001616127228 */ /* 0x001fd00000000000 */
[----:B------:R-:W-:-:S08]  /*26e20*/  DFMA R18, R24, -R18, 1 ;  /* 0x3ff000001812742b */ /* 0x000fd00000000812 */
[----:B------:R-:W-:Y:S02]  /*26e30*/  DFMA R16, R18, R16, 0.5 ;  /* 0x3fe000001210742b */ /* 0x000fe40000000010 */
[----:B------:R-:W-:-:S08]  /*26e40*/  DMUL R18, R22, R18 ;  /* 0x0000001216127228 */ /* 0x000fd00000000000 */
[----:B------:R-:W-:-:S08]  /*26e50*/  DFMA R18, R16, R18, R22 ;  /* 0x000000121012722b */ /* 0x000fd00000000016 */
[----:B------:R-:W-:Y:S02]  /*26e60*/  DMUL R16, R24, R18 ;  /* 0x0000001218107228 */ /* 0x000fe40000000000 */
[----:B------:R-:W-:-:S06]  /*26e70*/  VIADD R19, R19, 0xfff00000 ;  /* 0xfff0000013137836 */ /* 0x000fcc0000000000 */
[----:B------:R-:W-:-:S08]  /*26e80*/  DFMA R22, R16, -R16, R24 ;  /* 0x800000101016722b */ /* 0x000fd00000000018 */
[----:B------:R-:W-:-:S10]  /*26e90*/  DFMA R16, R18, R22, R16 ;  /* 0x000000161210722b */ /* 0x000fd40000000010 */
[----:B------:R-:W-:Y:S01]  /*26ea0*/  IADD3 R17, PT, PT, R17, -0x3500000, RZ ;  /* 0xfcb0000011117810 */ /* 0x000fe20007ffe0ff */
[----:B------:R-:W-:Y:S06]  /*26eb0*/  BRA `(.L_x_612) ;  /* 0x0000000000047947 */ /* 0x000fec0003800000 */
.L_x_613:
[----:B------:R-:W-:-:S11]  /*26ec0*/  DADD R16, R22, R22 ;  /* 0x0000000016107229 */ /* 0x000fd60000000016 */
.L_x_612:
[----:B------:R-:W-:Y:S05]  /*26ed0*/  BSYNC.RECONVERGENT B3 ;  /* 0x0000000000037941 */ /* 0x000fea0003800200 */
.L_x_610:
[----:B------:R-:W-:Y:S02]  /*26ee0*/  IMAD.MOV.U32 R27, RZ, RZ, 0x0 ;  /* 0x00000000ff1b7424 */ /* 0x000fe400078e00ff */
[----:B------:R-:W-:Y:S02]  /*26ef0*/  IMAD.MOV.U32 R13, RZ, RZ, R17 ;  /* 0x000000ffff0d7224 */ /* 0x000fe400078e0011 */
[----:B------:R-:W-:Y:S05]  /*26f00*/  RET.REL.NODEC R26 `(_Z18cudaRaytraceKernel8Matrix4DPviii) ;  /* 0xfffffd901a3c7950 */ /* 0x000fea0003c3ffff */
        .type           $_Z18cudaRaytraceKernel8Matrix4DPviii$__internal_accurate_pow,@function
        .size           $_Z18cudaRaytraceKernel8Matrix4DPviii$__internal_accurate_pow,(.L_x_620 - $_Z18cudaRaytraceKernel8Matrix4DPviii$__internal_accurate_pow)
$_Z18cudaRaytraceKernel8Matrix4DPviii$__internal_accurate_pow:
[----:B------:R-:W-:Y:S01]  /*26f10*/  ISETP.GT.U32.AND P2, PT, R13, 0xfffff, PT ;  /* 0x000fffff0d00780c */ /* 0x000fe20003f44070 */
[--C-:B------:R-:W-:Y:S01]  /*26f20*/  IMAD.MOV.U32 R15, RZ, RZ, R13.reuse ;  /* 0x000000ffff0f7224 */ /* 0x100fe200078e000d */
[----:B------:R-:W-:Y:S01]  /*26f30*/  MOV R19, R13 ;  /* 0x0000000d00137202 */ /* 0x000fe20000000f00 */
[----:B------:R-:W-:Y:S01]  /*26f40*/  UMOV UR36, 0x7d2cafe2 ;  /* 0x7d2cafe200247882 */ /* 0x000fe20000000000 */
[----:B------:R-:W-:Y:S01]  /*26f50*/  UMOV UR37, 0x3eb0f5ff ;  /* 0x3eb0f5ff00257882 */ /* 0x000fe20000000000 */
[----:B------:R-:W-:Y:S01]  /*26f60*/  SHF.R.U32.HI R13, RZ, 0x14, R13 ;  /* 0x00000014ff0d7819 */ /* 0x000fe2000001160d */
[----:B------:R-:W-:Y:S01]  /*26f70*/  UMOV UR38, 0x3b39803f ;  /* 0x3b39803f00267882 */ /* 0x000fe20000000000 */
[----:B------:R-:W-:-:S06]  /*26f80*/  UMOV UR39, 0x3c7abc9e ;  /* 0x3c7abc9e00277882 */ /* 0x000fcc0000000000 */
[----:B------:R-:W-:-:S10]  /*26f90*/  @!P2 DMUL R20, R18, 1.80143985094819840000e+16 ;  /* 0x435000001214a828 */ /* 0x000fd40000000000 */
[----:B------:R-:W-:Y:S01]  /*26fa0*/  @!P2 IMAD.MOV.U32 R15, RZ, RZ, R21 ;  /* 0x000000ffff0fa224 */ /* 0x000fe200078e0015 */
[----:B------:R-:W-:Y:S02]  /*26fb0*/  @!P2 MOV R18, R20 ;  /* 0x000000140012a202 */ /* 0x000fe40000000f00 */
[----:B------:R-:W-:Y:S02]  /*26fc0*/  @!P2 LEA.HI R13, R21, 0xffffffca, RZ, 0xc ;  /* 0xffffffca150da811 */ /* 0x000fe400078f60ff */
[----:B------:R-:W-:Y:S01]  /*26fd0*/  LOP3.LUT R15, R15, 0x800fffff, RZ, 0xc0, !PT ;  /* 0x800fffff0f0f7812 */ /* 0x000fe200078ec0ff */
[----:B------:R-:W-:Y:S02]  /*26fe0*/  IMAD.MOV.U32 R96, RZ, RZ, R18 ;  /* 0x000000ffff607224 */ /* 0x000fe400078e0012 */
[----:B------:R-:W-:Y:S01]  /*26ff0*/  IMAD.MOV.U32 R18, RZ, RZ, RZ ;  /* 0x000000ffff127224 */ /* 0x000fe200078e00ff */
[----:B------:R-:W-:-:S04]  /*27000*/  LOP3.LUT R15, R15, 0x3ff00000, RZ, 0xfc, !PT ;  /* 0x3ff000000f0f7812 */ /* 0x000fc800078efcff */
[----:B------:R-:W-:Y:S01]  /*27010*/  ISETP.GE.U32.AND P3, PT, R15, 0x3ff6a09f, PT ;  /* 0x3ff6a09f0f00780c */ /* 0x000fe20003f66070 */
[----:B------:R-:W-:-:S12]  /*27020*/  IMAD.MOV.U32 R97, RZ, RZ, R15 ;  /* 0x000000ffff617224 */ /* 0x000fd800078e000f */
[----:B------:R-:W-:-:S05]  /*27030*/  @P3 IADD3 R15, PT, PT, R97, -0x100000, RZ ;  /* 0xfff00000610f3810 */ /* 0x000fca0007ffe0ff */
[----:B------:R-:W-:Y:S02]  /*27040*/  @P3 IMAD.MOV.U32 R97, RZ, RZ, R15 ;  /* 0x000000ffff613224 */ /* 0x000fe400078e000f */
[C---:B------:R-:W-:Y:S02]  /*27050*/  VIADD R15, R13.reuse, 0xfffffc01 ;  /* 0xfffffc010d0f7836 */ /* 0x040fe40000000000 */
[----:B------:R-:W-:Y:S02]  /*27060*/  @P3 VIADD R15, R13, 0xfffffc02 ;  /* 0xfffffc020d0f3836 */ /* 0x000fe40000000000 */
[C---:B------:R-:W-:Y:S02]  /*27070*/  DADD R24, R96.reuse, 1 ;  /* 0x3ff0000060187429 */ /* 0x040fe40000000000 */
[----:B------:R-:W-:-:S04]  /*27080*/  DADD R96, R96, -1 ;  /* 0xbff0000060607429 */ /* 0x000fc80000000000 */
[----:B------:R-:W0:Y:S02]  /*27090*/  MUFU.RCP64H R19, R25 ;  /* 0x0000001900137308 */ /* 0x000e240000001800 */
[----:B0-----:R-:W-:-:S08]  /*270a0*/  DFMA R22, -R24, R18, 1 ;  /* 0x3ff000001816742b */ /* 0x001fd00000000112 */
[----:B------:R-:W-:-:S08]  /*270b0*/  DFMA R22, R22, R22, R22 ;  /* 0x000000161616722b */ /* 0x000fd00000000016 */
[----:B------:R-:W-:Y:S01]  /*270c0*/  DFMA R22, R18, R22, R18 ;  /* 0x000000161216722b */ /* 0x000fe20000000012 */
[----:B------:R-:W-:Y:S01]  /*270d0*/  MOV R18, 0x41ad3b5a ;  /* 0x41ad3b5a00127802 */ /* 0x000fe20000000f00 */
[----:B------:R-:W-:-:S06]  /*270e0*/  IMAD.MOV.U32 R19, RZ, RZ, 0x3ed0f5d2 ;  /* 0x3ed0f5d2ff137424 */ /* 0x000fcc00078e00ff */
[----:B------:R-:W-:-:S08]  /*270f0*/  DMUL R102, R96, R22 ;  /* 0x0000001660667228 */ /* 0x000fd00000000000 */
[----:B------:R-:W-:-:S08]  /*27100*/  DFMA R102, R96, R22, R102 ;  /* 0x000000166066722b */ /* 0x000fd00000000066 */
[CC--:B------:R-:W-:Y:S02]  /*27110*/  DMUL R92, R102.reuse, R102.reuse ;  /* 0x00000066665c7228 */ /* 0x0c0fe40000000000 */
[----:B------:R-:W-:-:S06]  /*27120*/  DMUL R94, R102, R102 ;  /* 0x00000066665e7228 */ /* 0x000fcc0000000000 */
[----:B------:R-:W-:Y:S01]  /*27130*/  DFMA R18, R92, UR36, R18 ;  /* 0x000000245c127c2b */ /* 0x000fe20008000012 */
[----:B------:R-:W-:Y:S01]  /*27140*/  UMOV UR36, 0x75488a3f ;  /* 0x75488a3f00247882 */ /* 0x000fe20000000000 */
[----:B------:R-:W-:-:S06]  /*27150*/  UMOV UR37, 0x3ef3b20a ;  /* 0x3ef3b20a00257882 */ /* 0x000fcc0000000000 */
[----:B------:R-:W-:Y:S01]  /*27160*/  DFMA R26, R92, R18, UR36 ;  /* 0x000000245c1a7e2b */ /* 0x000fe20008000012 */
[----:B------:R-:W-:Y:S01]  /*27170*/  UMOV UR36, 0xe4faecd5 ;  /* 0xe4faecd500247882 */ /* 0x000fe20000000000 */
[----:B------:R-:W-:Y:S01]  /*27180*/  UMOV UR37, 0x3f1745cd ;  /* 0x3f1745cd00257882 */ /* 0x000fe20000000000 */
[----:B------:R-:W-:-:S05]  /*27190*/  DADD R18, R96, -R102 ;  /* 0x0000000060127229 */ /* 0x000fca0000000866 */
[----:B------:R-:W-:Y:S01]  /*271a0*/  DFMA R26, R92, R26, UR36 ;  /* 0x000000245c1a7e2b */ /* 0x000fe2000800001a */
[----:B------:R-:W-:Y:S01]  /*271b0*/  UMOV UR36, 0x258a578b ;  /* 0x258a578b00247882 */ /* 0x000fe20000000000 */
[----:B------:R-:W-:Y:S01]  /*271c0*/  UMOV UR37, 0x3f3c71c7 ;  /* 0x3f3c71c700257882 */ /* 0x000fe20000000000 */
[----:B------:R-:W-:-:S05]  /*271d0*/  DADD R18, R18, R18 ;  /* 0x0000000012127229 */ /* 0x000fca0000000012 */
[----:B------:R-:W-:Y:S01]  /*271e0*/  DFMA R26, R92, R26, UR36 ;  /* 0x000000245c1a7e2b */ /* 0x000fe2000800001a */
[----:B------:R-:W-:Y:S01]  /*271f0*/  UMOV UR36, 0x9242b910 ;  /* 0x9242b91000247882 */ /* 0x000fe20000000000 */
[----:B------:R-:W-:Y:S01]  /*27200*/  UMOV UR37, 0x3f624924 ;  /* 0x3f62492400257882 */ /* 0x000fe20000000000 */
[----:B------:R-:W-:-:S05]  /*27210*/  DFMA R18, R96, -R102, R18 ;  /* 0x800000666012722b */ /* 0x000fca0000000012 */
[----:B------:R-:W-:Y:S01]  /*27220*/  DFMA R26, R92, R26, UR36 ;  /* 0x000000245c1a7e2b */ /* 0x000fe2000800001a */
[----:B------:R-:W-:Y:S01]  /*27230*/  UMOV UR36, 0x99999dfb ;  /* 0x99999dfb00247882 */ /* 0x000fe20000000000 */
[----:B------:R-:W-:Y:S01]  /*27240*/  UMOV UR37, 0x3f899999 ;  /* 0x3f89999900257882 */ /* 0x000fe20000000000 */
[----:B------:R-:W-:-:S05]  /*27250*/  DMUL R18, R22, R18 ;  /* 0x0000001216127228 */ /* 0x000fca0000000000 */
[----:B------:R-:W-:Y:S01]  /*27260*/  DFMA R26, R92, R26, UR36 ;  /* 0x000000245c1a7e2b */ /* 0x000fe2000800001a */
[----:B------:R-:W-:Y:S01]  /*27270*/  UMOV UR36, 0x55555555 ;  /* 0x5555555500247882 */ /* 0x000fe20000000000 */
[----:B------:R-:W-:-:S06]  /*27280*/  UMOV UR37, 0x3fb55555 ;  /* 0x3fb5555500257882 */ /* 0x000fcc0000000000 */
[----:B------:R-:W-:-:S08]  /*27290*/  DFMA R100, R92, R26, UR36 ;  /* 0x000000245c647e2b */ /* 0x000fd0000800001a */
[----:B------:R-:W-:Y:S01]  /*272a0*/  DADD R24, -R100, UR36 ;  /* 0x0000002464187e29 */ /* 0x000fe20008000100 */
[----:B------:R-:W-:Y:S01]  /*272b0*/  UMOV UR36, 0xb9e7b0 ;  /* 0x00b9e7b000247882 */ /* 0x000fe20000000000 */
[----:B------:R-:W-:-:S06]  /*272c0*/  UMOV UR37, 0x3c46a4cb ;  /* 0x3c46a4cb00257882 */ /* 0x000fcc0000000000 */
[----:B------:R-:W-:Y:S02]  /*272d0*/  DFMA R98, R92, R26, R24 ;  /* 0x0000001a5c62722b */ /* 0x000fe40000000018 */
[C---:B------:R-:W-:Y:S01]  /*272e0*/  DMUL R24, R102.reuse, R94 ;  /* 0x0000005e66187228 */ /* 0x040fe20000000000 */
[----:B------:R-:W-:Y:S01]  /*272f0*/  VIADD R27, R19, 0x100000 ;  /* 0x00100000131b7836 */ /* 0x000fe20000000000 */
[----:B------:R-:W-:Y:S01]  /*27300*/  DFMA R92, R102, R102, -R94 ;  /* 0x00000066665c722b */ /* 0x000fe2000000085e */
[----:B------:R-:W-:-:S03]  /*27310*/  MOV R26, R18 ;  /* 0x00000012001a7202 */ /* 0x000fc60000000f00 */
[----:B------:R-:W-:Y:S01]  /*27320*/  DADD R98, R98, -UR36 ;  /* 0x8000002462627e29 */ /* 0x000fe20008000000 */
[----:B------:R-:W-:Y:S01]  /*27330*/  UMOV UR36, 0x80000000 ;  /* 0x8000000000247882 */ /* 0x000fe20000000000 */
[C---:B------:R-:W-:Y:S01]  /*27340*/  DFMA R22, R102.reuse, R94, -R24 ;  /* 0x0000005e6616722b */ /* 0x040fe20000000818 */
[----:B------:R-:W-:Y:S01]  /*27350*/  UMOV UR37, 0x43300000 ;  /* 0x4330000000257882 */ /* 0x000fe20000000000 */
[----:B------:R-:W-:-:S04]  /*27360*/  DFMA R92, R102, R26, R92 ;  /* 0x0000001a665c722b */ /* 0x000fc8000000005c */
[----:B------:R-:W-:Y:S02]  /*27370*/  DADD R96, R100, R98 ;  /* 0x0000000064607229 */ /* 0x000fe40000000062 */
[----:B------:R-:W-:-:S06]  /*27380*/  DFMA R22, R18, R94, R22 ;  /* 0x0000005e1216722b */ /* 0x000fcc0000000016 */
[----:B------:R-:W-:Y:S02]  /*27390*/  DMUL R26, R96, R24 ;  /* 0x00000018601a7228 */ /* 0x000fe40000000000 */
[----:B------:R-:W-:Y:S02]  /*273a0*/  DFMA R22, R102, R92, R22 ;  /* 0x0000005c6616722b */ /* 0x000fe40000000016 */
[----:B------:R-:W-:-:S04]  /*273b0*/  DADD R100, R100, -R96 ;  /* 0x0000000064647229 */ /* 0x000fc80000000860 */
[----:B------:R-:W-:-:S04]  /*273c0*/  DFMA R92, R96, R24, -R26 ;  /* 0x00000018605c722b */ /* 0x000fc8000000081a */
[----:B------:R-:W-:-:S04]  /*273d0*/  DADD R100, R98, R100 ;  /* 0x0000000062647229 */ /* 0x000fc80000000064 */
[----:B------:R-:W-:-:S08]  /*273e0*/  DFMA R22, R96, R22, R92 ;  /* 0x000000166016722b */ /* 0x000fd0000000005c */
[----:B------:R-:W-:-:S08]  /*273f0*/  DFMA R100, R100, R24, R22 ;  /* 0x000000186464722b */ /* 0x000fd00000000016 */
[----:B------:R-:W-:-:S08]  /*27400*/  DADD R24, R26, R100 ;  /* 0x000000001a187229 */ /* 0x000fd00000000064 */
[--C-:B------:R-:W-:Y:S02]  /*27410*/  DADD R22, R102, R24.reuse ;  /* 0x0000000066167229 */ /* 0x100fe40000000018 */
[----:B------:R-:W-:-:S06]  /*27420*/  DADD R26, R26, -R24 ;  /* 0x000000001a1a7229 */ /* 0x000fcc0000000818 */
[----:B------:R-:W-:Y:S02]  /*27430*/  DADD R102, R102, -R22 ;  /* 0x0000000066667229 */ /* 0x000fe40000000816 */
[----:B------:R-:W-:-:S06]  /*27440*/  DADD R26, R100, R26 ;  /* 0x00000000641a7229 */ /* 0x000fcc000000001a */
[----:B------:R-:W-:Y:S01]  /*27450*/  DADD R102, R24, R102 ;  /* 0x0000000018667229 */ /* 0x000fe20000000066 */
[----:B------:R-:W-:Y:S01]  /*27460*/  HFMA2 R25, -RZ, RZ, 3.59375, 0 ;  /* 0x43300000ff197431 */ /* 0x000fe200000001ff */
[----:B------:R-:W-:-:S06]  /*27470*/  LOP3.LUT R24, R15, 0x80000000, RZ, 0x3c, !PT ;  /* 0x800000000f187812 */ /* 0x000fcc00078e3cff */
[----:B------:R-:W-:Y:S02]  /*27480*/  DADD R26, R26, R102 ;  /* 0x000000001a1a7229 */ /* 0x000fe40000000066 */
[----:B------:R-:W-:Y:S01]  /*27490*/  DADD R24, R24, -UR36 ;  /* 0x8000002418187e29 */ /* 0x000fe20008000000 */
[----:B------:R-:W-:Y:S01]  /*274a0*/  UMOV UR36, 0xfefa39ef ;  /* 0xfefa39ef00247882 */ /* 0x000fe20000000000 */
[----:B------:R-:W-:-:S04]  /*274b0*/  UMOV UR37, 0x3fe62e42 ;  /* 0x3fe62e4200257882 */ /* 0x000fc80000000000 */
[----:B------:R-:W-:-:S08]  /*274c0*/  DADD R18, R18, R26 ;  /* 0x0000000012127229 */ /* 0x000fd0000000001a */
[----:B------:R-:W-:-:S08]  /*274d0*/  DADD R26, R22, R18 ;  /* 0x00000000161a7229 */ /* 0x000fd00000000012 */
[--C-:B------:R-:W-:Y:S02]  /*274e0*/  DFMA R20, R24, UR36, R26.reuse ;  /* 0x0000002418147c2b */ /* 0x100fe4000800001a */
[----:B------:R-:W-:-:S06]  /*274f0*/  DADD R92, R22, -R26 ;  /* 0x00000000165c7229 */ /* 0x000fcc000000081a */
[----:B------:R-:W-:Y:S02]  /*27500*/  DFMA R22, R24, -UR36, R20 ;  /* 0x8000002418167c2b */ /* 0x000fe40008000014 */
[----:B------:R-:W-:-:S06]  /*27510*/  DADD R92, R18, R92 ;  /* 0x00000000125c7229 */ /* 0x000fcc000000005c */
[----:B------:R-:W-:-:S08]  /*27520*/  DADD R22, -R26, R22 ;  /* 0x000000001a167229 */ /* 0x000fd00000000116 */
[----:B------:R-:W-:-:S08]  /*27530*/  DADD R22, R92, -R22 ;  /* 0x000000005c167229 */ /* 0x000fd00000000816 */
[----:B------:R-:W-:-:S08]  /*27540*/  DFMA R24, R24, UR38, R22 ;  /* 0x0000002618187c2b */ /* 0x000fd00008000016 */
[----:B------:R-:W-:-:S08]  /*27550*/  DADD R18, R20, R24 ;  /* 0x0000000014127229 */ /* 0x000fd00000000018 */
[----:B------:R-:W-:Y:S02]  /*27560*/  DADD R20, R20, -R18 ;  /* 0x0000000014147229 */ /* 0x000fe40000000812 */
[----:B------:R-:W-:-:S06]  /*27570*/  DMUL R22, R18, 10 ;  /* 0x4024000012167828 */ /* 0x000fcc0000000000 */
[----:B------:R-:W-:Y:S02]  /*27580*/  DADD R20, R24, R20 ;  /* 0x0000000018147229 */ /* 0x000fe40000000014 */
[----:B------:R-:W-:Y:S01]  /*27590*/  DFMA R18, R18, 10, -R22 ;  /* 0x402400001212782b */ /* 0x000fe20000000816 */
[----:B------:R-:W-:Y:S02]  /*275a0*/  IMAD.MOV.U32 R24, RZ, RZ, 0x652b82fe ;  /* 0x652b82feff187424 */ /* 0x000fe400078e00ff */
[----:B------:R-:W-:-:S05]  /*275b0*/  IMAD.MOV.U32 R25, RZ, RZ, 0x3ff71547 ;  /* 0x3ff71547ff197424 */ /* 0x000fca00078e00ff */
[----:B------:R-:W-:-:S08]  /*275c0*/  DFMA R20, R20, 10, R18 ;  /* 0x402400001414782b */ /* 0x000fd00000000012 */
[----:B------:R-:W-:-:S08]  /*275d0*/  DADD R26, R22, R20 ;  /* 0x00000000161a7229 */ /* 0x000fd00000000014 */
[----:B------:R-:W-:Y:S02]  /*275e0*/  DFMA R24, R26, R24, 6.75539944105574400000e+15 ;  /* 0x433800001a18742b */ /* 0x000fe40000000018 */
[----:B------:R-:W-:Y:S01]  /*275f0*/  FSETP.GEU.AND P2, PT, |R27|, 4.1917929649353027344, PT ;  /* 0x4086232b1b00780b */ /* 0x000fe20003f4e200 */
[----:B------:R-:W-:-:S05]  /*27600*/  DADD R22, R22, -R26 ;  /* 0x0000000016167229 */ /* 0x000fca000000081a */
[----:B------:R-:W-:-:S03]  /*27610*/  DADD R18, R24, -6.75539944105574400000e+15 ;  /* 0xc338000018127429 */ /* 0x000fc60000000000 */
[----:B------:R-:W-:-:S05]  /*27620*/  DADD R20, R20, R22 ;  /* 0x0000000014147229 */ /* 0x000fca0000000016 */
[----:B------:R-:W-:Y:S01]  /*27630*/  DFMA R92, R18, -UR36, R26 ;  /* 0x80000024125c7c2b */ /* 0x000fe2000800001a */
[----:B------:R-:W-:Y:S01]  /*27640*/  UMOV UR36, 0x3b39803f ;  /* 0x3b39803f00247882 */ /* 0x000fe20000000000 */
[----:B------:R-:W-:-:S06]  /*27650*/  UMOV UR37, 0x3c7abc9e ;  /* 0x3c7abc9e00257882 */ /* 0x000fcc0000000000 */
[----:B------:R-:W-:Y:S01]  /*27660*/  DFMA R92, R18, -UR36, R92 ;  /* 0x80000024125c7c2b */ /* 0x000fe2000800005c */
[----:B------:R-:W-:Y:S01]  /*27670*/  UMOV UR36, 0x69ce2bdf ;  /* 0x69ce2bdf00247882 */ /* 0x000fe20000000000 */
[----:B------:R-:W-:Y:S01]  /*27680*/  MOV R18, 0xfca213ea ;  /* 0xfca213ea00127802 */ /* 0x000fe20000000f00 */
[----:B------:R-:W-:Y:S01]  /*27690*/  IMAD.MOV.U32 R19, RZ, RZ, 0x3e928af3 ;  /* 0x3e928af3ff137424 */ /* 0x000fe200078e00ff */
[----:B------:R-:W-:-:S05]  /*276a0*/  UMOV UR37, 0x3e5ade15 ;  /* 0x3e5ade1500257882 */ /* 0x000fca0000000000 */
[----:B------:R-:W-:Y:S01]  /*276b0*/  DFMA R18, R92, UR36, R18 ;  /* 0x000000245c127c2b */ /* 0x000fe20008000012 */
[----:B------:R-:W-:Y:S01]  /*276c0*/  UMOV UR36, 0x62401315 ;  /* 0x6240131500247882 */ /* 0x000fe20000000000 */
[----:B------:R-:W-:-:S06]  /*276d0*/  UMOV UR37, 0x3ec71dee ;  /* 0x3ec71dee00257882 */ /* 0x000fcc0000000000 */
[----:B------:R-:W-:Y:S01]  /*276e0*/  DFMA R18, R92, R18, UR36 ;  /* 0x000000245c127e2b */ /* 0x000fe20008000012 */
        /* <DEDUP_REMOVED lines=20> */
[----:B------:R-:W-:-:S08]  /*27830*/  DFMA R18, R92, R18, UR36 ;  /* 0x000000245c127e2b */ /* 0x000fd00008000012 */
[----:B------:R-:W-:-:S08]  /*27840*/  DFMA R18, R92, R18, 1 ;  /* 0x3ff000005c12742b */ /* 0x000fd00000000012 */
[----:B------:R-:W-:-:S10]  /*27850*/  DFMA R18, R92, R18, 1 ;  /* 0x3ff000005c12742b */ /* 0x000fd40000000012 */
[----:B------:R-:W-:Y:S01]  /*27860*/  IMAD R23, R24, 0x100000, R19 ;  /* 0x0010000018177824 */ /* 0x000fe200078e0213 */
[----:B------:R-:W-:Y:S01]  /*27870*/  MOV R22, R18 ;  /* 0x0000001200167202 */ /* 0x000fe20000000f00 */
[----:B------:R-:W-:Y:S06]  /*27880*/  @!P2 BRA `(.L_x_614) ;  /* 0x000000000030a947 */ /* 0x000fec0003800000 */
[----:B------:R-:W-:Y:S01]  /*27890*/  FSETP.GEU.AND P2, PT, |R27|, 4.2275390625, PT ;  /* 0x408748001b00780b */ /* 0x000fe20003f4e200 */
[C---:B------:R-:W-:Y:S02]  /*278a0*/  DADD R22, R26.reuse, +INF ;  /* 0x7ff000001a167429 */ /* 0x040fe40000000000 */
[----:B------:R-:W-:-:S08]  /*278b0*/  DSETP.GEU.AND P3, PT, R26, RZ, PT ;  /* 0x000000ff1a00722a */ /* 0x000fd00003f6e000 */
[----:B------:R-:W-:Y:S02]  /*278c0*/  FSEL R22, R22, RZ, P3 ;  /* 0x000000ff16167208 */ /* 0x000fe40001800000 */
[----:B------:R-:W-:Y:S02]  /*278d0*/  @!P2 LEA.HI R13, R24, R24, RZ, 0x1 ;  /* 0x00000018180da211 */ /* 0x000fe400078f08ff */
[----:B------:R-:W-:Y:S02]  /*278e0*/  FSEL R23, R23, RZ, P3 ;  /* 0x000000ff17177208 */ /* 0x000fe40001800000 */
[----:B------:R-:W-:-:S05]  /*278f0*/  @!P2 SHF.R.S32.HI R13, RZ, 0x1, R13 ;  /* 0x00000001ff0da819 */ /* 0x000fca000001140d */
[----:B------:R-:W-:Y:S01]  /*27900*/  @!P2 IMAD.IADD R15, R24, 0x1, -R13 ;  /* 0x00000001180fa824 */ /* 0x000fe200078e0a0d */
[----:B------:R-:W-:Y:S01]  /*27910*/  @!P2 MOV R24, RZ ;  /* 0x000000ff0018a202 */ /* 0x000fe20000000f00 */
[----:B------:R-:W-:-:S03]  /*27920*/  @!P2 IMAD R19, R13, 0x100000, R19 ;  /* 0x001000000d13a824 */ /* 0x000fc600078e0213 */
[----:B------:R-:W-:-:S06]  /*27930*/  @!P2 LEA R25, R15, 0x3ff00000, 0x14 ;  /* 0x3ff000000f19a811 */ /* 0x000fcc00078ea0ff */
[----:B------:R-:W-:-:S11]  /*27940*/  @!P2 DMUL R22, R18, R24 ;  /* 0x000000181216a228 */ /* 0x000fd60000000000 */
.L_x_614:
[----:B------:R-:W-:Y:S01]  /*27950*/  DFMA R20, R20, R22, R22 ;  /* 0x000000161414722b */ /* 0x000fe20000000016 */
[----:B------:R-:W-:Y:S01]  /*27960*/  IMAD.MOV.U32 R17, RZ, RZ, 0x0 ;  /* 0x00000000ff117424 */ /* 0x000fe200078e00ff */
[----:B------:R-:W-:-:S08]  /*27970*/  DSETP.NEU.AND P2, PT, |R22|, +INF , PT ;  /* 0x7ff000001600742a */ /* 0x000fd00003f4d200 */
[----:B------:R-:W-:Y:S02]  /*27980*/  FSEL R18, R22, R20, !P2 ;  /* 0x0000001416127208 */ /* 0x000fe40005000000 */
[----:B------:R-:W-:Y:S01]  /*27990*/  FSEL R13, R23, R21, !P2 ;  /* 0x00000015170d7208 */ /* 0x000fe20005000000 */
[----:B------:R-:W-:Y:S06]  /*279a0*/  RET.REL.NODEC R16 `(_Z18cudaRaytraceKernel8Matrix4DPviii) ;  /* 0xfffffd8410947950 */ /* 0x000fec0003c3ffff */
.L_x_615:
[----:B------:R-:W-:-:S00]  /*279b0*/  BRA `(.L_x_615) ;  /* 0xfffffffc00fc7947 */ /* 0x000fc0000383ffff */
[----:B------:R-:W-:-:S00]  /*279c0*/  NOP ;  /* 0x0000000000007918 */ /* 0x000fc00000000000 */
        /* <DEDUP_REMOVED lines=11> */
.L_x_620:


//--------------------- .nv.shared.reserved.0     --------------------------
	.section	.nv.shared.reserved.0,"aw",@nobits
	.weak		__nv_reservedSMEM_offset_0_alias
	.size		__nv_reservedSMEM_offset_0_alias, 0, 64
	.other		__nv_reservedSMEM_offset_0_alias,@"STO_CUDA_RESERVED_SHARED STV_DEFAULT"
__nv_reservedSMEM_offset_0_alias:
	.zero		0
	.zero		64


//--------------------- .nv.constant0._Z18cudaRaytraceKernel8Matrix4DPviii --------------------------
	.section	.nv.constant0._Z18cudaRaytraceKernel8Matrix4DPviii,"a",@progbits
	.sectionflags	@""
	.align	4
.nv.constant0._Z18cudaRaytraceKernel8Matrix4DPviii:
	.zero		1044


//--------------------- SYMBOLS --------------------------

	.type		.nv.reservedSmem.offset0,@object
	.size		.nv.reservedSmem.offset0,0x4
